//
// Generated by NVIDIA NVVM Compiler
//
// Compiler Build ID: CL-36424714
// Cuda compilation tools, release 13.0, V13.0.88
// Based on NVVM 20.0.0
//

.version 9.0
.target sm_100
.address_size 64

	// .globl	_Z10sgemmNaivePfS_S_iii
// _ZZ14sgemmTillingV2PfS_S_iiiE5tempA has been demoted
// _ZZ14sgemmTillingV2PfS_S_iiiE5tempB has been demoted
// _ZZ16sgemmTillingV2_5PfS_S_iiiE5tempA has been demoted
// _ZZ16sgemmTillingV2_5PfS_S_iiiE5tempB has been demoted
// _ZZ14sgemmTillingV3PfS_S_iiiE5tempA has been demoted
// _ZZ14sgemmTillingV3PfS_S_iiiE5tempB has been demoted
// _ZZ16sgemmTillingV3_5PfS_S_iiiE5tempA has been demoted
// _ZZ16sgemmTillingV3_5PfS_S_iiiE5tempB has been demoted
// _ZZ14sgemmTillingV4PfS_S_iiiE5tempA has been demoted
// _ZZ14sgemmTillingV4PfS_S_iiiE5tempB has been demoted
// _ZZ14sgemmTillingV5PfS_S_iiiE5tempA has been demoted
// _ZZ14sgemmTillingV5PfS_S_iiiE5tempB has been demoted
// _ZZ14sgemmTillingV6PfS_S_iiiE5tempA has been demoted
// _ZZ14sgemmTillingV6PfS_S_iiiE5tempB has been demoted
// _ZZ12sgemmTillingILi16ELi16EEvPfS0_S0_iiiE5aPart has been demoted
// _ZZ12sgemmTillingILi16ELi16EEvPfS0_S0_iiiE5bPart has been demoted

.visible .entry _Z10sgemmNaivePfS_S_iii(
	.param .u64 .ptr .align 1 _Z10sgemmNaivePfS_S_iii_param_0,
	.param .u64 .ptr .align 1 _Z10sgemmNaivePfS_S_iii_param_1,
	.param .u64 .ptr .align 1 _Z10sgemmNaivePfS_S_iii_param_2,
	.param .u32 _Z10sgemmNaivePfS_S_iii_param_3,
	.param .u32 _Z10sgemmNaivePfS_S_iii_param_4,
	.param .u32 _Z10sgemmNaivePfS_S_iii_param_5
)
{
	.reg .pred 	%p<13>;
	.reg .b32 	%r<41>;
	.reg .b32 	%f<68>;
	.reg .b64 	%rd<53>;

	ld.param.u64 	%rd7, [_Z10sgemmNaivePfS_S_iii_param_0];
	ld.param.u64 	%rd8, [_Z10sgemmNaivePfS_S_iii_param_1];
	ld.param.u64 	%rd6, [_Z10sgemmNaivePfS_S_iii_param_2];
	ld.param.u32 	%r20, [_Z10sgemmNaivePfS_S_iii_param_3];
	ld.param.u32 	%r18, [_Z10sgemmNaivePfS_S_iii_param_4];
	ld.param.u32 	%r19, [_Z10sgemmNaivePfS_S_iii_param_5];
	cvta.to.global.u64 	%rd1, %rd8;
	cvta.to.global.u64 	%rd2, %rd7;
	mov.u32 	%r21, %ctaid.y;
	mov.u32 	%r22, %ntid.y;
	mov.u32 	%r23, %tid.y;
	mad.lo.s32 	%r1, %r21, %r22, %r23;
	mov.u32 	%r24, %ctaid.x;
	mov.u32 	%r25, %ntid.x;
	mov.u32 	%r26, %tid.x;
	mad.lo.s32 	%r2, %r24, %r25, %r26;
	setp.ge.s32 	%p1, %r1, %r20;
	setp.ge.s32 	%p2, %r2, %r19;
	or.pred  	%p3, %p1, %p2;
	@%p3 bra 	$L__BB0_14;
	setp.lt.s32 	%p4, %r18, 1;
	mov.f32 	%f67, 0f00000000;
	@%p4 bra 	$L__BB0_13;
	mul.lo.s32 	%r3, %r18, %r1;
	and.b32  	%r4, %r18, 7;
	setp.lt.u32 	%p5, %r18, 8;
	mov.f32 	%f67, 0f00000000;
	mov.b32 	%r39, 0;
	@%p5 bra 	$L__BB0_5;
	and.b32  	%r39, %r18, 2147483640;
	neg.s32 	%r37, %r39;
	shl.b32 	%r7, %r19, 3;
	mul.wide.u32 	%rd9, %r3, 4;
	add.s64 	%rd10, %rd9, %rd2;
	add.s64 	%rd52, %rd10, 16;
	mov.f32 	%f67, 0f00000000;
	mul.wide.s32 	%rd13, %r19, 4;
	mov.u32 	%r36, %r2;
$L__BB0_4:
	.pragma "nounroll";
	ld.global.f32 	%f17, [%rd52+-16];
	mul.wide.s32 	%rd11, %r36, 4;
	add.s64 	%rd12, %rd1, %rd11;
	ld.global.f32 	%f18, [%rd12];
	fma.rn.f32 	%f19, %f17, %f18, %f67;
	ld.global.f32 	%f20, [%rd52+-12];
	add.s64 	%rd14, %rd12, %rd13;
	ld.global.f32 	%f21, [%rd14];
	fma.rn.f32 	%f22, %f20, %f21, %f19;
	ld.global.f32 	%f23, [%rd52+-8];
	add.s64 	%rd15, %rd14, %rd13;
	ld.global.f32 	%f24, [%rd15];
	fma.rn.f32 	%f25, %f23, %f24, %f22;
	ld.global.f32 	%f26, [%rd52+-4];
	add.s64 	%rd16, %rd15, %rd13;
	ld.global.f32 	%f27, [%rd16];
	fma.rn.f32 	%f28, %f26, %f27, %f25;
	ld.global.f32 	%f29, [%rd52];
	add.s64 	%rd17, %rd16, %rd13;
	ld.global.f32 	%f30, [%rd17];
	fma.rn.f32 	%f31, %f29, %f30, %f28;
	ld.global.f32 	%f32, [%rd52+4];
	add.s64 	%rd18, %rd17, %rd13;
	ld.global.f32 	%f33, [%rd18];
	fma.rn.f32 	%f34, %f32, %f33, %f31;
	ld.global.f32 	%f35, [%rd52+8];
	add.s64 	%rd19, %rd18, %rd13;
	ld.global.f32 	%f36, [%rd19];
	fma.rn.f32 	%f37, %f35, %f36, %f34;
	ld.global.f32 	%f38, [%rd52+12];
	add.s64 	%rd20, %rd19, %rd13;
	ld.global.f32 	%f39, [%rd20];
	fma.rn.f32 	%f67, %f38, %f39, %f37;
	add.s32 	%r37, %r37, 8;
	add.s32 	%r36, %r36, %r7;
	add.s64 	%rd52, %rd52, 32;
	setp.ne.s32 	%p6, %r37, 0;
	@%p6 bra 	$L__BB0_4;
$L__BB0_5:
	setp.eq.s32 	%p7, %r4, 0;
	@%p7 bra 	$L__BB0_13;
	and.b32  	%r13, %r18, 3;
	setp.lt.u32 	%p8, %r4, 4;
	@%p8 bra 	$L__BB0_8;
	add.s32 	%r28, %r39, %r3;
	mul.wide.u32 	%rd21, %r28, 4;
	add.s64 	%rd22, %rd2, %rd21;
	ld.global.f32 	%f41, [%rd22];
	mad.lo.s32 	%r29, %r39, %r19, %r2;
	mul.wide.s32 	%rd23, %r29, 4;
	add.s64 	%rd24, %rd1, %rd23;
	ld.global.f32 	%f42, [%rd24];
	fma.rn.f32 	%f43, %f41, %f42, %f67;
	cvt.u64.u32 	%rd25, %r3;
	cvt.u64.u32 	%rd26, %r39;
	add.s64 	%rd27, %rd26, %rd25;
	shl.b64 	%rd28, %rd27, 2;
	add.s64 	%rd29, %rd2, %rd28;
	ld.global.f32 	%f44, [%rd29+4];
	mul.wide.s32 	%rd30, %r19, 4;
	add.s64 	%rd31, %rd24, %rd30;
	ld.global.f32 	%f45, [%rd31];
	fma.rn.f32 	%f46, %f44, %f45, %f43;
	ld.global.f32 	%f47, [%rd29+8];
	add.s64 	%rd32, %rd31, %rd30;
	ld.global.f32 	%f48, [%rd32];
	fma.rn.f32 	%f49, %f47, %f48, %f46;
	ld.global.f32 	%f50, [%rd29+12];
	add.s64 	%rd33, %rd32, %rd30;
	ld.global.f32 	%f51, [%rd33];
	fma.rn.f32 	%f67, %f50, %f51, %f49;
	add.s32 	%r39, %r39, 4;
$L__BB0_8:
	setp.eq.s32 	%p9, %r13, 0;
	@%p9 bra 	$L__BB0_13;
	setp.eq.s32 	%p10, %r13, 1;
	@%p10 bra 	$L__BB0_11;
	add.s32 	%r30, %r39, %r3;
	mul.wide.u32 	%rd34, %r30, 4;
	add.s64 	%rd35, %rd2, %rd34;
	ld.global.f32 	%f53, [%rd35];
	mad.lo.s32 	%r31, %r39, %r19, %r2;
	mul.wide.s32 	%rd36, %r31, 4;
	add.s64 	%rd37, %rd1, %rd36;
	ld.global.f32 	%f54, [%rd37];
	fma.rn.f32 	%f55, %f53, %f54, %f67;
	cvt.u64.u32 	%rd38, %r3;
	cvt.u64.u32 	%rd39, %r39;
	add.s64 	%rd40, %rd39, %rd38;
	shl.b64 	%rd41, %rd40, 2;
	add.s64 	%rd42, %rd2, %rd41;
	ld.global.f32 	%f56, [%rd42+4];
	mul.wide.s32 	%rd43, %r19, 4;
	add.s64 	%rd44, %rd37, %rd43;
	ld.global.f32 	%f57, [%rd44];
	fma.rn.f32 	%f67, %f56, %f57, %f55;
	add.s32 	%r39, %r39, 2;
$L__BB0_11:
	and.b32  	%r32, %r18, 1;
	setp.eq.b32 	%p11, %r32, 1;
	not.pred 	%p12, %p11;
	@%p12 bra 	$L__BB0_13;
	add.s32 	%r33, %r39, %r3;
	mul.wide.u32 	%rd45, %r33, 4;
	add.s64 	%rd46, %rd2, %rd45;
	ld.global.f32 	%f58, [%rd46];
	mad.lo.s32 	%r34, %r39, %r19, %r2;
	mul.wide.s32 	%rd47, %r34, 4;
	add.s64 	%rd48, %rd1, %rd47;
	ld.global.f32 	%f59, [%rd48];
	fma.rn.f32 	%f67, %f58, %f59, %f67;
$L__BB0_13:
	mad.lo.s32 	%r35, %r19, %r1, %r2;
	cvta.to.global.u64 	%rd49, %rd6;
	mul.wide.s32 	%rd50, %r35, 4;
	add.s64 	%rd51, %rd49, %rd50;
	st.global.f32 	[%rd51], %f67;
$L__BB0_14:
	ret;

}
	// .globl	_Z14sgemmTillingV2PfS_S_iii
.visible .entry _Z14sgemmTillingV2PfS_S_iii(
	.param .u64 .ptr .align 1 _Z14sgemmTillingV2PfS_S_iii_param_0,
	.param .u64 .ptr .align 1 _Z14sgemmTillingV2PfS_S_iii_param_1,
	.param .u64 .ptr .align 1 _Z14sgemmTillingV2PfS_S_iii_param_2,
	.param .u32 _Z14sgemmTillingV2PfS_S_iii_param_3,
	.param .u32 _Z14sgemmTillingV2PfS_S_iii_param_4,
	.param .u32 _Z14sgemmTillingV2PfS_S_iii_param_5
)
{
	.reg .pred 	%p<5>;
	.reg .b32 	%r<94>;
	.reg .b32 	%f<482>;
	.reg .b64 	%rd<78>;
	// demoted variable
	.shared .align 4 .b8 _ZZ14sgemmTillingV2PfS_S_iiiE5tempA[4096];
	// demoted variable
	.shared .align 4 .b8 _ZZ14sgemmTillingV2PfS_S_iiiE5tempB[4096];
	ld.param.u32 	%r10, [_Z14sgemmTillingV2PfS_S_iii_param_4];
	setp.lt.s32 	%p1, %r10, 8;
	mov.f32 	%f417, 0f00000000;
	mov.f32 	%f416, %f417;
	mov.f32 	%f415, %f417;
	mov.f32 	%f414, %f417;
	mov.f32 	%f413, %f417;
	mov.f32 	%f412, %f417;
	mov.f32 	%f411, %f417;
	mov.f32 	%f410, %f417;
	mov.f32 	%f409, %f417;
	mov.f32 	%f408, %f417;
	mov.f32 	%f407, %f417;
	mov.f32 	%f406, %f417;
	mov.f32 	%f405, %f417;
	mov.f32 	%f404, %f417;
	mov.f32 	%f403, %f417;
	mov.f32 	%f402, %f417;
	mov.f32 	%f401, %f417;
	mov.f32 	%f400, %f417;
	mov.f32 	%f399, %f417;
	mov.f32 	%f398, %f417;
	mov.f32 	%f397, %f417;
	mov.f32 	%f396, %f417;
	mov.f32 	%f395, %f417;
	mov.f32 	%f394, %f417;
	mov.f32 	%f393, %f417;
	mov.f32 	%f392, %f417;
	mov.f32 	%f391, %f417;
	mov.f32 	%f390, %f417;
	mov.f32 	%f389, %f417;
	mov.f32 	%f388, %f417;
	mov.f32 	%f387, %f417;
	mov.f32 	%f386, %f417;
	mov.f32 	%f385, %f417;
	mov.f32 	%f384, %f417;
	mov.f32 	%f383, %f417;
	mov.f32 	%f382, %f417;
	mov.f32 	%f381, %f417;
	mov.f32 	%f380, %f417;
	mov.f32 	%f379, %f417;
	mov.f32 	%f378, %f417;
	mov.f32 	%f377, %f417;
	mov.f32 	%f376, %f417;
	mov.f32 	%f375, %f417;
	mov.f32 	%f374, %f417;
	mov.f32 	%f373, %f417;
	mov.f32 	%f372, %f417;
	mov.f32 	%f371, %f417;
	mov.f32 	%f370, %f417;
	mov.f32 	%f369, %f417;
	mov.f32 	%f368, %f417;
	mov.f32 	%f367, %f417;
	mov.f32 	%f366, %f417;
	mov.f32 	%f365, %f417;
	mov.f32 	%f364, %f417;
	mov.f32 	%f363, %f417;
	mov.f32 	%f362, %f417;
	mov.f32 	%f361, %f417;
	mov.f32 	%f360, %f417;
	mov.f32 	%f359, %f417;
	mov.f32 	%f358, %f417;
	mov.f32 	%f357, %f417;
	mov.f32 	%f356, %f417;
	mov.f32 	%f355, %f417;
	mov.f32 	%f354, %f417;
	@%p1 bra 	$L__BB1_8;
	ld.param.u32 	%r87, [_Z14sgemmTillingV2PfS_S_iii_param_4];
	shr.s32 	%r13, %r87, 31;
	shr.u32 	%r14, %r13, 29;
	add.s32 	%r15, %r87, %r14;
	shr.s32 	%r1, %r15, 3;
	mov.f32 	%f354, 0f00000000;
	mov.b32 	%r91, 0;
	mov.u32 	%r16, %tid.x;
	mov.u32 	%r17, %ntid.y;
	mov.u32 	%r18, %tid.y;
	mad.lo.s32 	%r3, %r16, %r17, %r18;
	mov.u32 	%r36, %ctaid.x;
	shl.b32 	%r37, %r36, 7;
	add.s32 	%r38, %r37, %r3;
	mov.f32 	%f355, %f354;
	mov.f32 	%f356, %f354;
	mov.f32 	%f357, %f354;
	mov.f32 	%f358, %f354;
	mov.f32 	%f359, %f354;
	mov.f32 	%f360, %f354;
	mov.f32 	%f361, %f354;
	mov.f32 	%f362, %f354;
	mov.f32 	%f363, %f354;
	mov.f32 	%f364, %f354;
	mov.f32 	%f365, %f354;
	mov.f32 	%f366, %f354;
	mov.f32 	%f367, %f354;
	mov.f32 	%f368, %f354;
	mov.f32 	%f369, %f354;
	mov.f32 	%f370, %f354;
	mov.f32 	%f371, %f354;
	mov.f32 	%f372, %f354;
	mov.f32 	%f373, %f354;
	mov.f32 	%f374, %f354;
	mov.f32 	%f375, %f354;
	mov.f32 	%f376, %f354;
	mov.f32 	%f377, %f354;
	mov.f32 	%f378, %f354;
	mov.f32 	%f379, %f354;
	mov.f32 	%f380, %f354;
	mov.f32 	%f381, %f354;
	mov.f32 	%f382, %f354;
	mov.f32 	%f383, %f354;
	mov.f32 	%f384, %f354;
	mov.f32 	%f385, %f354;
	mov.f32 	%f386, %f354;
	mov.f32 	%f387, %f354;
	mov.f32 	%f388, %f354;
	mov.f32 	%f389, %f354;
	mov.f32 	%f390, %f354;
	mov.f32 	%f391, %f354;
	mov.f32 	%f392, %f354;
	mov.f32 	%f393, %f354;
	mov.f32 	%f394, %f354;
	mov.f32 	%f395, %f354;
	mov.f32 	%f396, %f354;
	mov.f32 	%f397, %f354;
	mov.f32 	%f398, %f354;
	mov.f32 	%f399, %f354;
	mov.f32 	%f400, %f354;
	mov.f32 	%f401, %f354;
	mov.f32 	%f402, %f354;
	mov.f32 	%f403, %f354;
	mov.f32 	%f404, %f354;
	mov.f32 	%f405, %f354;
	mov.f32 	%f406, %f354;
	mov.f32 	%f407, %f354;
	mov.f32 	%f408, %f354;
	mov.f32 	%f409, %f354;
	mov.f32 	%f410, %f354;
	mov.f32 	%f411, %f354;
	mov.f32 	%f412, %f354;
	mov.f32 	%f413, %f354;
	mov.f32 	%f414, %f354;
	mov.f32 	%f415, %f354;
	mov.f32 	%f416, %f354;
	mov.f32 	%f417, %f354;
$L__BB1_2:
	setp.gt.u32 	%p2, %r3, 127;
	@%p2 bra 	$L__BB1_4;
	ld.param.u32 	%r88, [_Z14sgemmTillingV2PfS_S_iii_param_4];
	ld.param.u64 	%rd75, [_Z14sgemmTillingV2PfS_S_iii_param_0];
	shl.b32 	%r35, %r91, 3;
	mad.lo.s32 	%r39, %r88, %r38, %r35;
	cvta.to.global.u64 	%rd38, %rd75;
	mul.wide.u32 	%rd39, %r39, 4;
	add.s64 	%rd40, %rd38, %rd39;
	ld.global.v4.f32 	{%f267, %f268, %f269, %f270}, [%rd40];
	shl.b32 	%r40, %r3, 5;
	mov.u32 	%r41, _ZZ14sgemmTillingV2PfS_S_iiiE5tempA;
	add.s32 	%r42, %r41, %r40;
	st.shared.v4.f32 	[%r42], {%f267, %f268, %f269, %f270};
	ld.global.v4.f32 	{%f271, %f272, %f273, %f274}, [%rd40+16];
	st.shared.v4.f32 	[%r42+16], {%f271, %f272, %f273, %f274};
	bra.uni 	$L__BB1_5;
$L__BB1_4:
	ld.param.u32 	%r89, [_Z14sgemmTillingV2PfS_S_iii_param_5];
	ld.param.u64 	%rd76, [_Z14sgemmTillingV2PfS_S_iii_param_1];
	mul.lo.s32 	%r19, %r91, %r89;
	shl.b32 	%r20, %r19, 3;
	cvt.s64.s32 	%rd4, %r20;
	mov.u32 	%r21, %ctaid.y;
	shl.b32 	%r22, %r21, 7;
	add.s32 	%r23, %r22, %r3;
	add.s32 	%r24, %r23, -128;
	cvt.u64.u32 	%rd5, %r24;
	add.s64 	%rd6, %rd4, %rd5;
	cvta.to.global.u64 	%rd7, %rd76;
	shl.b64 	%rd8, %rd6, 2;
	add.s64 	%rd9, %rd7, %rd8;
	ld.global.f32 	%f259, [%rd9];
	shl.b32 	%r25, %r3, 2;
	mov.u32 	%r26, _ZZ14sgemmTillingV2PfS_S_iiiE5tempB;
	add.s32 	%r27, %r26, %r25;
	st.shared.f32 	[%r27+-512], %f259;
	add.s32 	%r28, %r20, %r89;
	cvt.s64.s32 	%rd10, %r28;
	add.s64 	%rd11, %rd10, %rd5;
	shl.b64 	%rd12, %rd11, 2;
	add.s64 	%rd13, %rd7, %rd12;
	ld.global.f32 	%f260, [%rd13];
	st.shared.f32 	[%r27], %f260;
	add.s32 	%r29, %r28, %r89;
	cvt.s64.s32 	%rd14, %r29;
	add.s64 	%rd15, %rd14, %rd5;
	shl.b64 	%rd16, %rd15, 2;
	add.s64 	%rd17, %rd7, %rd16;
	ld.global.f32 	%f261, [%rd17];
	st.shared.f32 	[%r27+512], %f261;
	add.s32 	%r30, %r29, %r89;
	cvt.s64.s32 	%rd18, %r30;
	add.s64 	%rd19, %rd18, %rd5;
	shl.b64 	%rd20, %rd19, 2;
	add.s64 	%rd21, %rd7, %rd20;
	ld.global.f32 	%f262, [%rd21];
	st.shared.f32 	[%r27+1024], %f262;
	add.s32 	%r31, %r30, %r89;
	cvt.s64.s32 	%rd22, %r31;
	add.s64 	%rd23, %rd22, %rd5;
	shl.b64 	%rd24, %rd23, 2;
	add.s64 	%rd25, %rd7, %rd24;
	ld.global.f32 	%f263, [%rd25];
	st.shared.f32 	[%r27+1536], %f263;
	add.s32 	%r32, %r31, %r89;
	cvt.s64.s32 	%rd26, %r32;
	add.s64 	%rd27, %rd26, %rd5;
	shl.b64 	%rd28, %rd27, 2;
	add.s64 	%rd29, %rd7, %rd28;
	ld.global.f32 	%f264, [%rd29];
	st.shared.f32 	[%r27+2048], %f264;
	add.s32 	%r33, %r32, %r89;
	cvt.s64.s32 	%rd30, %r33;
	add.s64 	%rd31, %rd30, %rd5;
	shl.b64 	%rd32, %rd31, 2;
	add.s64 	%rd33, %rd7, %rd32;
	ld.global.f32 	%f265, [%rd33];
	st.shared.f32 	[%r27+2560], %f265;
	add.s32 	%r34, %r33, %r89;
	cvt.s64.s32 	%rd34, %r34;
	add.s64 	%rd35, %rd34, %rd5;
	shl.b64 	%rd36, %rd35, 2;
	add.s64 	%rd37, %rd7, %rd36;
	ld.global.f32 	%f266, [%rd37];
	st.shared.f32 	[%r27+3072], %f266;
$L__BB1_5:
	shl.b32 	%r44, %r3, 4;
	and.b32  	%r45, %r44, -640;
	mov.u32 	%r46, _ZZ14sgemmTillingV2PfS_S_iiiE5tempA;
	add.s32 	%r47, %r45, %r46;
	add.s32 	%r92, %r47, 128;
	bar.sync 	0;
	mov.b32 	%r93, 32;
$L__BB1_6:
	ld.shared.f32 	%f275, [%r92+-96];
	ld.shared.f32 	%f276, [%r92+-64];
	ld.shared.f32 	%f277, [%r92+-32];
	ld.shared.f32 	%f278, [%r92];
	ld.shared.f32 	%f279, [%r92+32];
	ld.shared.f32 	%f280, [%r92+64];
	ld.shared.f32 	%f281, [%r92+96];
	mov.u32 	%r48, %tid.x;
	mov.u32 	%r49, %ntid.y;
	mov.u32 	%r50, %tid.y;
	mad.lo.s32 	%r51, %r48, %r49, %r50;
	shl.b32 	%r52, %r51, 3;
	and.b32  	%r53, %r52, 256;
	shl.b32 	%r54, %r51, 4;
	and.b32  	%r55, %r54, 112;
	or.b32  	%r56, %r53, %r55;
	mov.u32 	%r57, _ZZ14sgemmTillingV2PfS_S_iiiE5tempB;
	add.s32 	%r58, %r57, %r56;
	add.s32 	%r59, %r58, %r93;
	ld.shared.f32 	%f282, [%r59+-32];
	ld.shared.f32 	%f283, [%r59+-28];
	ld.shared.f32 	%f284, [%r59+-24];
	ld.shared.f32 	%f285, [%r59+-20];
	ld.shared.f32 	%f286, [%r59];
	ld.shared.f32 	%f287, [%r59+4];
	ld.shared.f32 	%f288, [%r59+8];
	ld.shared.f32 	%f289, [%r59+12];
	fma.rn.f32 	%f370, %f278, %f282, %f370;
	fma.rn.f32 	%f371, %f278, %f283, %f371;
	fma.rn.f32 	%f372, %f278, %f284, %f372;
	fma.rn.f32 	%f373, %f278, %f285, %f373;
	fma.rn.f32 	%f378, %f275, %f282, %f378;
	fma.rn.f32 	%f379, %f275, %f283, %f379;
	fma.rn.f32 	%f380, %f275, %f284, %f380;
	fma.rn.f32 	%f381, %f275, %f285, %f381;
	fma.rn.f32 	%f386, %f276, %f282, %f386;
	fma.rn.f32 	%f387, %f276, %f283, %f387;
	fma.rn.f32 	%f388, %f276, %f284, %f388;
	fma.rn.f32 	%f389, %f276, %f285, %f389;
	fma.rn.f32 	%f394, %f277, %f282, %f394;
	fma.rn.f32 	%f395, %f277, %f283, %f395;
	fma.rn.f32 	%f396, %f277, %f284, %f396;
	fma.rn.f32 	%f397, %f277, %f285, %f397;
	fma.rn.f32 	%f374, %f278, %f286, %f374;
	fma.rn.f32 	%f375, %f278, %f287, %f375;
	fma.rn.f32 	%f376, %f278, %f288, %f376;
	fma.rn.f32 	%f377, %f278, %f289, %f377;
	fma.rn.f32 	%f382, %f275, %f286, %f382;
	fma.rn.f32 	%f383, %f275, %f287, %f383;
	fma.rn.f32 	%f384, %f275, %f288, %f384;
	fma.rn.f32 	%f385, %f275, %f289, %f385;
	fma.rn.f32 	%f390, %f276, %f286, %f390;
	fma.rn.f32 	%f391, %f276, %f287, %f391;
	fma.rn.f32 	%f392, %f276, %f288, %f392;
	fma.rn.f32 	%f393, %f276, %f289, %f393;
	fma.rn.f32 	%f398, %f277, %f286, %f398;
	fma.rn.f32 	%f399, %f277, %f287, %f399;
	fma.rn.f32 	%f400, %f277, %f288, %f400;
	fma.rn.f32 	%f401, %f277, %f289, %f401;
	add.f32 	%f402, %f402, 0f7FC00000;
	add.f32 	%f403, %f403, 0f7FC00000;
	add.f32 	%f404, %f404, 0f7FC00000;
	add.f32 	%f405, %f405, 0f7FC00000;
	fma.rn.f32 	%f410, %f279, %f282, %f410;
	fma.rn.f32 	%f411, %f279, %f283, %f411;
	fma.rn.f32 	%f412, %f279, %f284, %f412;
	fma.rn.f32 	%f413, %f279, %f285, %f413;
	fma.rn.f32 	%f369, %f280, %f282, %f369;
	fma.rn.f32 	%f368, %f280, %f283, %f368;
	fma.rn.f32 	%f367, %f280, %f284, %f367;
	fma.rn.f32 	%f366, %f280, %f285, %f366;
	fma.rn.f32 	%f361, %f281, %f282, %f361;
	fma.rn.f32 	%f360, %f281, %f283, %f360;
	fma.rn.f32 	%f359, %f281, %f284, %f359;
	fma.rn.f32 	%f358, %f281, %f285, %f358;
	add.f32 	%f406, %f406, 0f7FC00000;
	add.f32 	%f407, %f407, 0f7FC00000;
	add.f32 	%f408, %f408, 0f7FC00000;
	add.f32 	%f409, %f409, 0f7FC00000;
	fma.rn.f32 	%f414, %f279, %f286, %f414;
	fma.rn.f32 	%f415, %f279, %f287, %f415;
	fma.rn.f32 	%f416, %f279, %f288, %f416;
	fma.rn.f32 	%f417, %f279, %f289, %f417;
	fma.rn.f32 	%f365, %f280, %f286, %f365;
	fma.rn.f32 	%f364, %f280, %f287, %f364;
	fma.rn.f32 	%f363, %f280, %f288, %f363;
	fma.rn.f32 	%f362, %f280, %f289, %f362;
	fma.rn.f32 	%f357, %f281, %f286, %f357;
	fma.rn.f32 	%f356, %f281, %f287, %f356;
	fma.rn.f32 	%f355, %f281, %f288, %f355;
	fma.rn.f32 	%f354, %f281, %f289, %f354;
	add.s32 	%r93, %r93, 512;
	add.s32 	%r92, %r92, 4;
	setp.ne.s32 	%p3, %r93, 4128;
	@%p3 bra 	$L__BB1_6;
	add.s32 	%r91, %r91, 1;
	setp.ne.s32 	%p4, %r91, %r1;
	@%p4 bra 	$L__BB1_2;
$L__BB1_8:
	ld.param.u32 	%r90, [_Z14sgemmTillingV2PfS_S_iii_param_5];
	ld.param.u64 	%rd77, [_Z14sgemmTillingV2PfS_S_iii_param_2];
	cvta.to.global.u64 	%rd41, %rd77;
	mov.u32 	%r60, %ctaid.x;
	shl.b32 	%r61, %r60, 7;
	mov.u32 	%r62, %tid.x;
	mov.u32 	%r63, %ntid.y;
	mov.u32 	%r64, %tid.y;
	mad.lo.s32 	%r65, %r62, %r63, %r64;
	shr.u32 	%r66, %r65, 1;
	and.b32  	%r67, %r66, 2147483616;
	add.s32 	%r68, %r67, %r61;
	and.b32  	%r69, %r66, 12;
	or.b32  	%r70, %r68, %r69;
	mov.u32 	%r71, %ctaid.y;
	shl.b32 	%r72, %r71, 7;
	shl.b32 	%r73, %r65, 1;
	and.b32  	%r74, %r73, 64;
	shl.b32 	%r75, %r65, 2;
	and.b32  	%r76, %r75, 28;
	or.b32  	%r77, %r76, %r72;
	or.b32  	%r78, %r77, %r74;
	mul.lo.s32 	%r79, %r90, %r70;
	cvt.s64.s32 	%rd42, %r79;
	cvt.u64.u32 	%rd43, %r78;
	add.s64 	%rd44, %rd42, %rd43;
	shl.b64 	%rd45, %rd44, 2;
	add.s64 	%rd46, %rd41, %rd45;
	st.global.v4.f32 	[%rd46], {%f370, %f371, %f372, %f373};
	st.global.v4.f32 	[%rd46+128], {%f374, %f375, %f376, %f377};
	add.s32 	%r80, %r79, %r90;
	cvt.s64.s32 	%rd47, %r80;
	add.s64 	%rd48, %rd47, %rd43;
	shl.b64 	%rd49, %rd48, 2;
	add.s64 	%rd50, %rd41, %rd49;
	st.global.v4.f32 	[%rd50], {%f378, %f379, %f380, %f381};
	st.global.v4.f32 	[%rd50+128], {%f382, %f383, %f384, %f385};
	add.s32 	%r81, %r80, %r90;
	cvt.s64.s32 	%rd51, %r81;
	add.s64 	%rd52, %rd51, %rd43;
	shl.b64 	%rd53, %rd52, 2;
	add.s64 	%rd54, %rd41, %rd53;
	st.global.v4.f32 	[%rd54], {%f386, %f387, %f388, %f389};
	st.global.v4.f32 	[%rd54+128], {%f390, %f391, %f392, %f393};
	add.s32 	%r82, %r81, %r90;
	cvt.s64.s32 	%rd55, %r82;
	add.s64 	%rd56, %rd55, %rd43;
	shl.b64 	%rd57, %rd56, 2;
	add.s64 	%rd58, %rd41, %rd57;
	st.global.v4.f32 	[%rd58], {%f394, %f395, %f396, %f397};
	st.global.v4.f32 	[%rd58+128], {%f398, %f399, %f400, %f401};
	add.s32 	%r83, %r82, %r90;
	cvt.s64.s32 	%rd59, %r83;
	add.s64 	%rd60, %rd59, %rd43;
	shl.b64 	%rd61, %rd60, 2;
	add.s64 	%rd62, %rd41, %rd61;
	st.global.v4.f32 	[%rd62], {%f402, %f403, %f404, %f405};
	st.global.v4.f32 	[%rd62+128], {%f406, %f407, %f408, %f409};
	add.s32 	%r84, %r83, %r90;
	cvt.s64.s32 	%rd63, %r84;
	add.s64 	%rd64, %rd63, %rd43;
	shl.b64 	%rd65, %rd64, 2;
	add.s64 	%rd66, %rd41, %rd65;
	st.global.v4.f32 	[%rd66], {%f410, %f411, %f412, %f413};
	st.global.v4.f32 	[%rd66+128], {%f414, %f415, %f416, %f417};
	add.s32 	%r85, %r84, %r90;
	cvt.s64.s32 	%rd67, %r85;
	add.s64 	%rd68, %rd67, %rd43;
	shl.b64 	%rd69, %rd68, 2;
	add.s64 	%rd70, %rd41, %rd69;
	st.global.v4.f32 	[%rd70], {%f369, %f368, %f367, %f366};
	st.global.v4.f32 	[%rd70+128], {%f365, %f364, %f363, %f362};
	add.s32 	%r86, %r85, %r90;
	cvt.s64.s32 	%rd71, %r86;
	add.s64 	%rd72, %rd71, %rd43;
	shl.b64 	%rd73, %rd72, 2;
	add.s64 	%rd74, %rd41, %rd73;
	st.global.v4.f32 	[%rd74], {%f361, %f360, %f359, %f358};
	st.global.v4.f32 	[%rd74+128], {%f357, %f356, %f355, %f354};
	ret;

}
	// .globl	_Z16sgemmTillingV2_5PfS_S_iii
.visible .entry _Z16sgemmTillingV2_5PfS_S_iii(
	.param .u64 .ptr .align 1 _Z16sgemmTillingV2_5PfS_S_iii_param_0,
	.param .u64 .ptr .align 1 _Z16sgemmTillingV2_5PfS_S_iii_param_1,
	.param .u64 .ptr .align 1 _Z16sgemmTillingV2_5PfS_S_iii_param_2,
	.param .u32 _Z16sgemmTillingV2_5PfS_S_iii_param_3,
	.param .u32 _Z16sgemmTillingV2_5PfS_S_iii_param_4,
	.param .u32 _Z16sgemmTillingV2_5PfS_S_iii_param_5
)
{
	.reg .pred 	%p<4>;
	.reg .b32 	%r<120>;
	.reg .b32 	%f<907>;
	.reg .b64 	%rd<78>;
	// demoted variable
	.shared .align 4 .b8 _ZZ16sgemmTillingV2_5PfS_S_iiiE5tempA[4096];
	// demoted variable
	.shared .align 4 .b8 _ZZ16sgemmTillingV2_5PfS_S_iiiE5tempB[4096];
	ld.param.u32 	%r31, [_Z16sgemmTillingV2_5PfS_S_iii_param_4];
	mov.u32 	%r1, %ctaid.x;
	mov.u32 	%r33, %tid.x;
	mov.u32 	%r34, %ntid.y;
	mov.u32 	%r35, %tid.y;
	mad.lo.s32 	%r2, %r33, %r34, %r35;
	setp.lt.s32 	%p1, %r31, 8;
	mov.f32 	%f843, 0f00000000;
	mov.f32 	%f844, %f843;
	mov.f32 	%f845, %f843;
	mov.f32 	%f846, %f843;
	mov.f32 	%f847, %f843;
	mov.f32 	%f848, %f843;
	mov.f32 	%f849, %f843;
	mov.f32 	%f850, %f843;
	mov.f32 	%f851, %f843;
	mov.f32 	%f852, %f843;
	mov.f32 	%f853, %f843;
	mov.f32 	%f854, %f843;
	mov.f32 	%f855, %f843;
	mov.f32 	%f856, %f843;
	mov.f32 	%f857, %f843;
	mov.f32 	%f858, %f843;
	mov.f32 	%f859, %f843;
	mov.f32 	%f860, %f843;
	mov.f32 	%f861, %f843;
	mov.f32 	%f862, %f843;
	mov.f32 	%f863, %f843;
	mov.f32 	%f864, %f843;
	mov.f32 	%f865, %f843;
	mov.f32 	%f866, %f843;
	mov.f32 	%f867, %f843;
	mov.f32 	%f868, %f843;
	mov.f32 	%f869, %f843;
	mov.f32 	%f870, %f843;
	mov.f32 	%f871, %f843;
	mov.f32 	%f872, %f843;
	mov.f32 	%f873, %f843;
	mov.f32 	%f874, %f843;
	mov.f32 	%f875, %f843;
	mov.f32 	%f876, %f843;
	mov.f32 	%f877, %f843;
	mov.f32 	%f878, %f843;
	mov.f32 	%f879, %f843;
	mov.f32 	%f880, %f843;
	mov.f32 	%f881, %f843;
	mov.f32 	%f882, %f843;
	mov.f32 	%f883, %f843;
	mov.f32 	%f884, %f843;
	mov.f32 	%f885, %f843;
	mov.f32 	%f886, %f843;
	mov.f32 	%f887, %f843;
	mov.f32 	%f888, %f843;
	mov.f32 	%f889, %f843;
	mov.f32 	%f890, %f843;
	mov.f32 	%f891, %f843;
	mov.f32 	%f892, %f843;
	mov.f32 	%f893, %f843;
	mov.f32 	%f894, %f843;
	mov.f32 	%f895, %f843;
	mov.f32 	%f896, %f843;
	mov.f32 	%f897, %f843;
	mov.f32 	%f898, %f843;
	mov.f32 	%f899, %f843;
	mov.f32 	%f900, %f843;
	mov.f32 	%f901, %f843;
	mov.f32 	%f902, %f843;
	mov.f32 	%f903, %f843;
	mov.f32 	%f904, %f843;
	mov.f32 	%f905, %f843;
	mov.f32 	%f906, %f843;
	@%p1 bra 	$L__BB2_6;
	ld.param.u32 	%r119, [_Z16sgemmTillingV2_5PfS_S_iii_param_5];
	shl.b32 	%r37, %r1, 7;
	add.s32 	%r38, %r37, %r2;
	mul.lo.s32 	%r110, %r31, %r38;
	shl.b32 	%r118, %r119, 1;
	mul.lo.s32 	%r117, %r119, 3;
	shl.b32 	%r116, %r119, 2;
	mul.lo.s32 	%r115, %r119, 5;
	mul.lo.s32 	%r114, %r119, 6;
	mul.lo.s32 	%r113, %r119, 7;
	shr.s32 	%r39, %r31, 31;
	shr.u32 	%r40, %r39, 29;
	add.s32 	%r41, %r31, %r40;
	shr.s32 	%r42, %r41, 3;
	neg.s32 	%r111, %r42;
	mov.f32 	%f906, 0f00000000;
	mov.b32 	%r112, 0;
	mov.f32 	%f905, %f906;
	mov.f32 	%f904, %f906;
	mov.f32 	%f903, %f906;
	mov.f32 	%f902, %f906;
	mov.f32 	%f901, %f906;
	mov.f32 	%f900, %f906;
	mov.f32 	%f899, %f906;
	mov.f32 	%f898, %f906;
	mov.f32 	%f897, %f906;
	mov.f32 	%f896, %f906;
	mov.f32 	%f895, %f906;
	mov.f32 	%f894, %f906;
	mov.f32 	%f893, %f906;
	mov.f32 	%f892, %f906;
	mov.f32 	%f891, %f906;
	mov.f32 	%f890, %f906;
	mov.f32 	%f889, %f906;
	mov.f32 	%f888, %f906;
	mov.f32 	%f887, %f906;
	mov.f32 	%f886, %f906;
	mov.f32 	%f885, %f906;
	mov.f32 	%f884, %f906;
	mov.f32 	%f883, %f906;
	mov.f32 	%f882, %f906;
	mov.f32 	%f881, %f906;
	mov.f32 	%f880, %f906;
	mov.f32 	%f879, %f906;
	mov.f32 	%f878, %f906;
	mov.f32 	%f877, %f906;
	mov.f32 	%f876, %f906;
	mov.f32 	%f875, %f906;
	mov.f32 	%f874, %f906;
	mov.f32 	%f873, %f906;
	mov.f32 	%f872, %f906;
	mov.f32 	%f871, %f906;
	mov.f32 	%f870, %f906;
	mov.f32 	%f869, %f906;
	mov.f32 	%f868, %f906;
	mov.f32 	%f867, %f906;
	mov.f32 	%f866, %f906;
	mov.f32 	%f865, %f906;
	mov.f32 	%f864, %f906;
	mov.f32 	%f863, %f906;
	mov.f32 	%f862, %f906;
	mov.f32 	%f861, %f906;
	mov.f32 	%f860, %f906;
	mov.f32 	%f859, %f906;
	mov.f32 	%f858, %f906;
	mov.f32 	%f857, %f906;
	mov.f32 	%f856, %f906;
	mov.f32 	%f855, %f906;
	mov.f32 	%f854, %f906;
	mov.f32 	%f853, %f906;
	mov.f32 	%f852, %f906;
	mov.f32 	%f851, %f906;
	mov.f32 	%f850, %f906;
	mov.f32 	%f849, %f906;
	mov.f32 	%f848, %f906;
	mov.f32 	%f847, %f906;
	mov.f32 	%f846, %f906;
	mov.f32 	%f845, %f906;
	mov.f32 	%f844, %f906;
	mov.f32 	%f843, %f906;
$L__BB2_2:
	mov.u32 	%r43, %tid.x;
	mov.u32 	%r44, %ntid.y;
	mov.u32 	%r45, %tid.y;
	mad.lo.s32 	%r46, %r43, %r44, %r45;
	setp.gt.u32 	%p2, %r46, 127;
	@%p2 bra 	$L__BB2_4;
	ld.param.u64 	%rd75, [_Z16sgemmTillingV2_5PfS_S_iii_param_0];
	cvta.to.global.u64 	%rd38, %rd75;
	mul.wide.u32 	%rd39, %r110, 4;
	add.s64 	%rd40, %rd38, %rd39;
	ld.global.v4.f32 	{%f203, %f204, %f205, %f206}, [%rd40];
	mov.u32 	%r58, %tid.x;
	mov.u32 	%r59, %ntid.y;
	mov.u32 	%r60, %tid.y;
	mad.lo.s32 	%r61, %r58, %r59, %r60;
	shl.b32 	%r62, %r61, 5;
	mov.u32 	%r63, _ZZ16sgemmTillingV2_5PfS_S_iiiE5tempA;
	add.s32 	%r64, %r63, %r62;
	st.shared.v4.f32 	[%r64], {%f203, %f204, %f205, %f206};
	ld.global.v4.f32 	{%f207, %f208, %f209, %f210}, [%rd40+16];
	st.shared.v4.f32 	[%r64+16], {%f207, %f208, %f209, %f210};
	bra.uni 	$L__BB2_5;
$L__BB2_4:
	ld.param.u64 	%rd76, [_Z16sgemmTillingV2_5PfS_S_iii_param_1];
	cvt.s64.s32 	%rd4, %r112;
	mov.u32 	%r47, %ctaid.y;
	shl.b32 	%r48, %r47, 7;
	mov.u32 	%r49, %tid.x;
	mov.u32 	%r50, %ntid.y;
	mov.u32 	%r51, %tid.y;
	mad.lo.s32 	%r52, %r49, %r50, %r51;
	add.s32 	%r53, %r48, %r52;
	add.s32 	%r54, %r53, -128;
	cvt.u64.u32 	%rd5, %r54;
	add.s64 	%rd6, %rd4, %rd5;
	cvta.to.global.u64 	%rd7, %rd76;
	shl.b64 	%rd8, %rd6, 2;
	add.s64 	%rd9, %rd7, %rd8;
	ld.global.f32 	%f195, [%rd9];
	shl.b32 	%r55, %r52, 2;
	mov.u32 	%r56, _ZZ16sgemmTillingV2_5PfS_S_iiiE5tempB;
	add.s32 	%r57, %r56, %r55;
	st.shared.f32 	[%r57+-512], %f195;
	cvt.s64.s32 	%rd10, %r119;
	add.s64 	%rd11, %rd10, %rd5;
	shl.b64 	%rd12, %rd11, 2;
	add.s64 	%rd13, %rd7, %rd12;
	ld.global.f32 	%f196, [%rd13];
	st.shared.f32 	[%r57], %f196;
	cvt.s64.s32 	%rd14, %r118;
	add.s64 	%rd15, %rd14, %rd5;
	shl.b64 	%rd16, %rd15, 2;
	add.s64 	%rd17, %rd7, %rd16;
	ld.global.f32 	%f197, [%rd17];
	st.shared.f32 	[%r57+512], %f197;
	cvt.s64.s32 	%rd18, %r117;
	add.s64 	%rd19, %rd18, %rd5;
	shl.b64 	%rd20, %rd19, 2;
	add.s64 	%rd21, %rd7, %rd20;
	ld.global.f32 	%f198, [%rd21];
	st.shared.f32 	[%r57+1024], %f198;
	cvt.s64.s32 	%rd22, %r116;
	add.s64 	%rd23, %rd22, %rd5;
	shl.b64 	%rd24, %rd23, 2;
	add.s64 	%rd25, %rd7, %rd24;
	ld.global.f32 	%f199, [%rd25];
	st.shared.f32 	[%r57+1536], %f199;
	cvt.s64.s32 	%rd26, %r115;
	add.s64 	%rd27, %rd26, %rd5;
	shl.b64 	%rd28, %rd27, 2;
	add.s64 	%rd29, %rd7, %rd28;
	ld.global.f32 	%f200, [%rd29];
	st.shared.f32 	[%r57+2048], %f200;
	cvt.s64.s32 	%rd30, %r114;
	add.s64 	%rd31, %rd30, %rd5;
	shl.b64 	%rd32, %rd31, 2;
	add.s64 	%rd33, %rd7, %rd32;
	ld.global.f32 	%f201, [%rd33];
	st.shared.f32 	[%r57+2560], %f201;
	cvt.s64.s32 	%rd34, %r113;
	add.s64 	%rd35, %rd34, %rd5;
	shl.b64 	%rd36, %rd35, 2;
	add.s64 	%rd37, %rd7, %rd36;
	ld.global.f32 	%f202, [%rd37];
	st.shared.f32 	[%r57+3072], %f202;
$L__BB2_5:
	ld.param.u32 	%r108, [_Z16sgemmTillingV2_5PfS_S_iii_param_5];
	bar.sync 	0;
	mov.u32 	%r65, %tid.x;
	mov.u32 	%r66, %ntid.y;
	mov.u32 	%r67, %tid.y;
	mad.lo.s32 	%r68, %r65, %r66, %r67;
	shl.b32 	%r69, %r68, 4;
	and.b32  	%r70, %r69, -640;
	mov.u32 	%r71, _ZZ16sgemmTillingV2_5PfS_S_iiiE5tempA;
	add.s32 	%r72, %r71, %r70;
	ld.shared.f32 	%f211, [%r72+32];
	ld.shared.f32 	%f212, [%r72+64];
	ld.shared.f32 	%f213, [%r72+96];
	ld.shared.f32 	%f214, [%r72+128];
	ld.shared.f32 	%f215, [%r72+160];
	ld.shared.f32 	%f216, [%r72+192];
	ld.shared.f32 	%f217, [%r72+224];
	and.b32  	%r73, %r69, 112;
	shl.b32 	%r74, %r68, 3;
	and.b32  	%r75, %r74, 256;
	or.b32  	%r76, %r75, %r73;
	mov.u32 	%r77, _ZZ16sgemmTillingV2_5PfS_S_iiiE5tempB;
	add.s32 	%r78, %r77, %r76;
	ld.shared.f32 	%f218, [%r78];
	ld.shared.f32 	%f219, [%r78+4];
	ld.shared.f32 	%f220, [%r78+8];
	ld.shared.f32 	%f221, [%r78+12];
	ld.shared.f32 	%f222, [%r78+32];
	ld.shared.f32 	%f223, [%r78+36];
	ld.shared.f32 	%f224, [%r78+40];
	ld.shared.f32 	%f225, [%r78+44];
	fma.rn.f32 	%f226, %f214, %f218, %f890;
	fma.rn.f32 	%f227, %f214, %f219, %f889;
	fma.rn.f32 	%f228, %f214, %f220, %f888;
	fma.rn.f32 	%f229, %f214, %f221, %f887;
	fma.rn.f32 	%f230, %f211, %f218, %f882;
	fma.rn.f32 	%f231, %f211, %f219, %f881;
	fma.rn.f32 	%f232, %f211, %f220, %f880;
	fma.rn.f32 	%f233, %f211, %f221, %f879;
	fma.rn.f32 	%f234, %f212, %f218, %f874;
	fma.rn.f32 	%f235, %f212, %f219, %f873;
	fma.rn.f32 	%f236, %f212, %f220, %f872;
	fma.rn.f32 	%f237, %f212, %f221, %f871;
	fma.rn.f32 	%f238, %f213, %f218, %f866;
	fma.rn.f32 	%f239, %f213, %f219, %f865;
	fma.rn.f32 	%f240, %f213, %f220, %f864;
	fma.rn.f32 	%f241, %f213, %f221, %f863;
	fma.rn.f32 	%f242, %f214, %f222, %f886;
	fma.rn.f32 	%f243, %f214, %f223, %f885;
	fma.rn.f32 	%f244, %f214, %f224, %f884;
	fma.rn.f32 	%f245, %f214, %f225, %f883;
	fma.rn.f32 	%f246, %f211, %f222, %f878;
	fma.rn.f32 	%f247, %f211, %f223, %f877;
	fma.rn.f32 	%f248, %f211, %f224, %f876;
	fma.rn.f32 	%f249, %f211, %f225, %f875;
	fma.rn.f32 	%f250, %f212, %f222, %f870;
	fma.rn.f32 	%f251, %f212, %f223, %f869;
	fma.rn.f32 	%f252, %f212, %f224, %f868;
	fma.rn.f32 	%f253, %f212, %f225, %f867;
	fma.rn.f32 	%f254, %f213, %f222, %f862;
	fma.rn.f32 	%f255, %f213, %f223, %f861;
	fma.rn.f32 	%f256, %f213, %f224, %f860;
	fma.rn.f32 	%f257, %f213, %f225, %f859;
	add.f32 	%f258, %f858, 0f7FC00000;
	add.f32 	%f259, %f857, 0f7FC00000;
	add.f32 	%f260, %f856, 0f7FC00000;
	add.f32 	%f261, %f855, 0f7FC00000;
	fma.rn.f32 	%f262, %f215, %f218, %f850;
	fma.rn.f32 	%f263, %f215, %f219, %f849;
	fma.rn.f32 	%f264, %f215, %f220, %f848;
	fma.rn.f32 	%f265, %f215, %f221, %f847;
	fma.rn.f32 	%f266, %f216, %f218, %f891;
	fma.rn.f32 	%f267, %f216, %f219, %f892;
	fma.rn.f32 	%f268, %f216, %f220, %f893;
	fma.rn.f32 	%f269, %f216, %f221, %f894;
	fma.rn.f32 	%f270, %f217, %f218, %f899;
	fma.rn.f32 	%f271, %f217, %f219, %f900;
	fma.rn.f32 	%f272, %f217, %f220, %f901;
	fma.rn.f32 	%f273, %f217, %f221, %f902;
	add.f32 	%f274, %f854, 0f7FC00000;
	add.f32 	%f275, %f853, 0f7FC00000;
	add.f32 	%f276, %f852, 0f7FC00000;
	add.f32 	%f277, %f851, 0f7FC00000;
	fma.rn.f32 	%f278, %f215, %f222, %f846;
	fma.rn.f32 	%f279, %f215, %f223, %f845;
	fma.rn.f32 	%f280, %f215, %f224, %f844;
	fma.rn.f32 	%f281, %f215, %f225, %f843;
	fma.rn.f32 	%f282, %f216, %f222, %f895;
	fma.rn.f32 	%f283, %f216, %f223, %f896;
	fma.rn.f32 	%f284, %f216, %f224, %f897;
	fma.rn.f32 	%f285, %f216, %f225, %f898;
	fma.rn.f32 	%f286, %f217, %f222, %f903;
	fma.rn.f32 	%f287, %f217, %f223, %f904;
	fma.rn.f32 	%f288, %f217, %f224, %f905;
	fma.rn.f32 	%f289, %f217, %f225, %f906;
	ld.shared.f32 	%f290, [%r72+36];
	ld.shared.f32 	%f291, [%r72+68];
	ld.shared.f32 	%f292, [%r72+100];
	ld.shared.f32 	%f293, [%r72+132];
	ld.shared.f32 	%f294, [%r72+164];
	ld.shared.f32 	%f295, [%r72+196];
	ld.shared.f32 	%f296, [%r72+228];
	ld.shared.f32 	%f297, [%r78+512];
	ld.shared.f32 	%f298, [%r78+516];
	ld.shared.f32 	%f299, [%r78+520];
	ld.shared.f32 	%f300, [%r78+524];
	ld.shared.f32 	%f301, [%r78+544];
	ld.shared.f32 	%f302, [%r78+548];
	ld.shared.f32 	%f303, [%r78+552];
	ld.shared.f32 	%f304, [%r78+556];
	fma.rn.f32 	%f305, %f293, %f297, %f226;
	fma.rn.f32 	%f306, %f293, %f298, %f227;
	fma.rn.f32 	%f307, %f293, %f299, %f228;
	fma.rn.f32 	%f308, %f293, %f300, %f229;
	fma.rn.f32 	%f309, %f290, %f297, %f230;
	fma.rn.f32 	%f310, %f290, %f298, %f231;
	fma.rn.f32 	%f311, %f290, %f299, %f232;
	fma.rn.f32 	%f312, %f290, %f300, %f233;
	fma.rn.f32 	%f313, %f291, %f297, %f234;
	fma.rn.f32 	%f314, %f291, %f298, %f235;
	fma.rn.f32 	%f315, %f291, %f299, %f236;
	fma.rn.f32 	%f316, %f291, %f300, %f237;
	fma.rn.f32 	%f317, %f292, %f297, %f238;
	fma.rn.f32 	%f318, %f292, %f298, %f239;
	fma.rn.f32 	%f319, %f292, %f299, %f240;
	fma.rn.f32 	%f320, %f292, %f300, %f241;
	fma.rn.f32 	%f321, %f293, %f301, %f242;
	fma.rn.f32 	%f322, %f293, %f302, %f243;
	fma.rn.f32 	%f323, %f293, %f303, %f244;
	fma.rn.f32 	%f324, %f293, %f304, %f245;
	fma.rn.f32 	%f325, %f290, %f301, %f246;
	fma.rn.f32 	%f326, %f290, %f302, %f247;
	fma.rn.f32 	%f327, %f290, %f303, %f248;
	fma.rn.f32 	%f328, %f290, %f304, %f249;
	fma.rn.f32 	%f329, %f291, %f301, %f250;
	fma.rn.f32 	%f330, %f291, %f302, %f251;
	fma.rn.f32 	%f331, %f291, %f303, %f252;
	fma.rn.f32 	%f332, %f291, %f304, %f253;
	fma.rn.f32 	%f333, %f292, %f301, %f254;
	fma.rn.f32 	%f334, %f292, %f302, %f255;
	fma.rn.f32 	%f335, %f292, %f303, %f256;
	fma.rn.f32 	%f336, %f292, %f304, %f257;
	add.f32 	%f337, %f258, 0f7FC00000;
	add.f32 	%f338, %f259, 0f7FC00000;
	add.f32 	%f339, %f260, 0f7FC00000;
	add.f32 	%f340, %f261, 0f7FC00000;
	fma.rn.f32 	%f341, %f294, %f297, %f262;
	fma.rn.f32 	%f342, %f294, %f298, %f263;
	fma.rn.f32 	%f343, %f294, %f299, %f264;
	fma.rn.f32 	%f344, %f294, %f300, %f265;
	fma.rn.f32 	%f345, %f295, %f297, %f266;
	fma.rn.f32 	%f346, %f295, %f298, %f267;
	fma.rn.f32 	%f347, %f295, %f299, %f268;
	fma.rn.f32 	%f348, %f295, %f300, %f269;
	fma.rn.f32 	%f349, %f296, %f297, %f270;
	fma.rn.f32 	%f350, %f296, %f298, %f271;
	fma.rn.f32 	%f351, %f296, %f299, %f272;
	fma.rn.f32 	%f352, %f296, %f300, %f273;
	add.f32 	%f353, %f274, 0f7FC00000;
	add.f32 	%f354, %f275, 0f7FC00000;
	add.f32 	%f355, %f276, 0f7FC00000;
	add.f32 	%f356, %f277, 0f7FC00000;
	fma.rn.f32 	%f357, %f294, %f301, %f278;
	fma.rn.f32 	%f358, %f294, %f302, %f279;
	fma.rn.f32 	%f359, %f294, %f303, %f280;
	fma.rn.f32 	%f360, %f294, %f304, %f281;
	fma.rn.f32 	%f361, %f295, %f301, %f282;
	fma.rn.f32 	%f362, %f295, %f302, %f283;
	fma.rn.f32 	%f363, %f295, %f303, %f284;
	fma.rn.f32 	%f364, %f295, %f304, %f285;
	fma.rn.f32 	%f365, %f296, %f301, %f286;
	fma.rn.f32 	%f366, %f296, %f302, %f287;
	fma.rn.f32 	%f367, %f296, %f303, %f288;
	fma.rn.f32 	%f368, %f296, %f304, %f289;
	ld.shared.f32 	%f369, [%r72+40];
	ld.shared.f32 	%f370, [%r72+72];
	ld.shared.f32 	%f371, [%r72+104];
	ld.shared.f32 	%f372, [%r72+136];
	ld.shared.f32 	%f373, [%r72+168];
	ld.shared.f32 	%f374, [%r72+200];
	ld.shared.f32 	%f375, [%r72+232];
	ld.shared.f32 	%f376, [%r78+1024];
	ld.shared.f32 	%f377, [%r78+1028];
	ld.shared.f32 	%f378, [%r78+1032];
	ld.shared.f32 	%f379, [%r78+1036];
	ld.shared.f32 	%f380, [%r78+1056];
	ld.shared.f32 	%f381, [%r78+1060];
	ld.shared.f32 	%f382, [%r78+1064];
	ld.shared.f32 	%f383, [%r78+1068];
	fma.rn.f32 	%f384, %f372, %f376, %f305;
	fma.rn.f32 	%f385, %f372, %f377, %f306;
	fma.rn.f32 	%f386, %f372, %f378, %f307;
	fma.rn.f32 	%f387, %f372, %f379, %f308;
	fma.rn.f32 	%f388, %f369, %f376, %f309;
	fma.rn.f32 	%f389, %f369, %f377, %f310;
	fma.rn.f32 	%f390, %f369, %f378, %f311;
	fma.rn.f32 	%f391, %f369, %f379, %f312;
	fma.rn.f32 	%f392, %f370, %f376, %f313;
	fma.rn.f32 	%f393, %f370, %f377, %f314;
	fma.rn.f32 	%f394, %f370, %f378, %f315;
	fma.rn.f32 	%f395, %f370, %f379, %f316;
	fma.rn.f32 	%f396, %f371, %f376, %f317;
	fma.rn.f32 	%f397, %f371, %f377, %f318;
	fma.rn.f32 	%f398, %f371, %f378, %f319;
	fma.rn.f32 	%f399, %f371, %f379, %f320;
	fma.rn.f32 	%f400, %f372, %f380, %f321;
	fma.rn.f32 	%f401, %f372, %f381, %f322;
	fma.rn.f32 	%f402, %f372, %f382, %f323;
	fma.rn.f32 	%f403, %f372, %f383, %f324;
	fma.rn.f32 	%f404, %f369, %f380, %f325;
	fma.rn.f32 	%f405, %f369, %f381, %f326;
	fma.rn.f32 	%f406, %f369, %f382, %f327;
	fma.rn.f32 	%f407, %f369, %f383, %f328;
	fma.rn.f32 	%f408, %f370, %f380, %f329;
	fma.rn.f32 	%f409, %f370, %f381, %f330;
	fma.rn.f32 	%f410, %f370, %f382, %f331;
	fma.rn.f32 	%f411, %f370, %f383, %f332;
	fma.rn.f32 	%f412, %f371, %f380, %f333;
	fma.rn.f32 	%f413, %f371, %f381, %f334;
	fma.rn.f32 	%f414, %f371, %f382, %f335;
	fma.rn.f32 	%f415, %f371, %f383, %f336;
	add.f32 	%f416, %f337, 0f7FC00000;
	add.f32 	%f417, %f338, 0f7FC00000;
	add.f32 	%f418, %f339, 0f7FC00000;
	add.f32 	%f419, %f340, 0f7FC00000;
	fma.rn.f32 	%f420, %f373, %f376, %f341;
	fma.rn.f32 	%f421, %f373, %f377, %f342;
	fma.rn.f32 	%f422, %f373, %f378, %f343;
	fma.rn.f32 	%f423, %f373, %f379, %f344;
	fma.rn.f32 	%f424, %f374, %f376, %f345;
	fma.rn.f32 	%f425, %f374, %f377, %f346;
	fma.rn.f32 	%f426, %f374, %f378, %f347;
	fma.rn.f32 	%f427, %f374, %f379, %f348;
	fma.rn.f32 	%f428, %f375, %f376, %f349;
	fma.rn.f32 	%f429, %f375, %f377, %f350;
	fma.rn.f32 	%f430, %f375, %f378, %f351;
	fma.rn.f32 	%f431, %f375, %f379, %f352;
	add.f32 	%f432, %f353, 0f7FC00000;
	add.f32 	%f433, %f354, 0f7FC00000;
	add.f32 	%f434, %f355, 0f7FC00000;
	add.f32 	%f435, %f356, 0f7FC00000;
	fma.rn.f32 	%f436, %f373, %f380, %f357;
	fma.rn.f32 	%f437, %f373, %f381, %f358;
	fma.rn.f32 	%f438, %f373, %f382, %f359;
	fma.rn.f32 	%f439, %f373, %f383, %f360;
	fma.rn.f32 	%f440, %f374, %f380, %f361;
	fma.rn.f32 	%f441, %f374, %f381, %f362;
	fma.rn.f32 	%f442, %f374, %f382, %f363;
	fma.rn.f32 	%f443, %f374, %f383, %f364;
	fma.rn.f32 	%f444, %f375, %f380, %f365;
	fma.rn.f32 	%f445, %f375, %f381, %f366;
	fma.rn.f32 	%f446, %f375, %f382, %f367;
	fma.rn.f32 	%f447, %f375, %f383, %f368;
	ld.shared.f32 	%f448, [%r72+44];
	ld.shared.f32 	%f449, [%r72+76];
	ld.shared.f32 	%f450, [%r72+108];
	ld.shared.f32 	%f451, [%r72+140];
	ld.shared.f32 	%f452, [%r72+172];
	ld.shared.f32 	%f453, [%r72+204];
	ld.shared.f32 	%f454, [%r72+236];
	ld.shared.f32 	%f455, [%r78+1536];
	ld.shared.f32 	%f456, [%r78+1540];
	ld.shared.f32 	%f457, [%r78+1544];
	ld.shared.f32 	%f458, [%r78+1548];
	ld.shared.f32 	%f459, [%r78+1568];
	ld.shared.f32 	%f460, [%r78+1572];
	ld.shared.f32 	%f461, [%r78+1576];
	ld.shared.f32 	%f462, [%r78+1580];
	fma.rn.f32 	%f463, %f451, %f455, %f384;
	fma.rn.f32 	%f464, %f451, %f456, %f385;
	fma.rn.f32 	%f465, %f451, %f457, %f386;
	fma.rn.f32 	%f466, %f451, %f458, %f387;
	fma.rn.f32 	%f467, %f448, %f455, %f388;
	fma.rn.f32 	%f468, %f448, %f456, %f389;
	fma.rn.f32 	%f469, %f448, %f457, %f390;
	fma.rn.f32 	%f470, %f448, %f458, %f391;
	fma.rn.f32 	%f471, %f449, %f455, %f392;
	fma.rn.f32 	%f472, %f449, %f456, %f393;
	fma.rn.f32 	%f473, %f449, %f457, %f394;
	fma.rn.f32 	%f474, %f449, %f458, %f395;
	fma.rn.f32 	%f475, %f450, %f455, %f396;
	fma.rn.f32 	%f476, %f450, %f456, %f397;
	fma.rn.f32 	%f477, %f450, %f457, %f398;
	fma.rn.f32 	%f478, %f450, %f458, %f399;
	fma.rn.f32 	%f479, %f451, %f459, %f400;
	fma.rn.f32 	%f480, %f451, %f460, %f401;
	fma.rn.f32 	%f481, %f451, %f461, %f402;
	fma.rn.f32 	%f482, %f451, %f462, %f403;
	fma.rn.f32 	%f483, %f448, %f459, %f404;
	fma.rn.f32 	%f484, %f448, %f460, %f405;
	fma.rn.f32 	%f485, %f448, %f461, %f406;
	fma.rn.f32 	%f486, %f448, %f462, %f407;
	fma.rn.f32 	%f487, %f449, %f459, %f408;
	fma.rn.f32 	%f488, %f449, %f460, %f409;
	fma.rn.f32 	%f489, %f449, %f461, %f410;
	fma.rn.f32 	%f490, %f449, %f462, %f411;
	fma.rn.f32 	%f491, %f450, %f459, %f412;
	fma.rn.f32 	%f492, %f450, %f460, %f413;
	fma.rn.f32 	%f493, %f450, %f461, %f414;
	fma.rn.f32 	%f494, %f450, %f462, %f415;
	add.f32 	%f495, %f416, 0f7FC00000;
	add.f32 	%f496, %f417, 0f7FC00000;
	add.f32 	%f497, %f418, 0f7FC00000;
	add.f32 	%f498, %f419, 0f7FC00000;
	fma.rn.f32 	%f499, %f452, %f455, %f420;
	fma.rn.f32 	%f500, %f452, %f456, %f421;
	fma.rn.f32 	%f501, %f452, %f457, %f422;
	fma.rn.f32 	%f502, %f452, %f458, %f423;
	fma.rn.f32 	%f503, %f453, %f455, %f424;
	fma.rn.f32 	%f504, %f453, %f456, %f425;
	fma.rn.f32 	%f505, %f453, %f457, %f426;
	fma.rn.f32 	%f506, %f453, %f458, %f427;
	fma.rn.f32 	%f507, %f454, %f455, %f428;
	fma.rn.f32 	%f508, %f454, %f456, %f429;
	fma.rn.f32 	%f509, %f454, %f457, %f430;
	fma.rn.f32 	%f510, %f454, %f458, %f431;
	add.f32 	%f511, %f432, 0f7FC00000;
	add.f32 	%f512, %f433, 0f7FC00000;
	add.f32 	%f513, %f434, 0f7FC00000;
	add.f32 	%f514, %f435, 0f7FC00000;
	fma.rn.f32 	%f515, %f452, %f459, %f436;
	fma.rn.f32 	%f516, %f452, %f460, %f437;
	fma.rn.f32 	%f517, %f452, %f461, %f438;
	fma.rn.f32 	%f518, %f452, %f462, %f439;
	fma.rn.f32 	%f519, %f453, %f459, %f440;
	fma.rn.f32 	%f520, %f453, %f460, %f441;
	fma.rn.f32 	%f521, %f453, %f461, %f442;
	fma.rn.f32 	%f522, %f453, %f462, %f443;
	fma.rn.f32 	%f523, %f454, %f459, %f444;
	fma.rn.f32 	%f524, %f454, %f460, %f445;
	fma.rn.f32 	%f525, %f454, %f461, %f446;
	fma.rn.f32 	%f526, %f454, %f462, %f447;
	ld.shared.f32 	%f527, [%r72+48];
	ld.shared.f32 	%f528, [%r72+80];
	ld.shared.f32 	%f529, [%r72+112];
	ld.shared.f32 	%f530, [%r72+144];
	ld.shared.f32 	%f531, [%r72+176];
	ld.shared.f32 	%f532, [%r72+208];
	ld.shared.f32 	%f533, [%r72+240];
	ld.shared.f32 	%f534, [%r78+2048];
	ld.shared.f32 	%f535, [%r78+2052];
	ld.shared.f32 	%f536, [%r78+2056];
	ld.shared.f32 	%f537, [%r78+2060];
	ld.shared.f32 	%f538, [%r78+2080];
	ld.shared.f32 	%f539, [%r78+2084];
	ld.shared.f32 	%f540, [%r78+2088];
	ld.shared.f32 	%f541, [%r78+2092];
	fma.rn.f32 	%f542, %f530, %f534, %f463;
	fma.rn.f32 	%f543, %f530, %f535, %f464;
	fma.rn.f32 	%f544, %f530, %f536, %f465;
	fma.rn.f32 	%f545, %f530, %f537, %f466;
	fma.rn.f32 	%f546, %f527, %f534, %f467;
	fma.rn.f32 	%f547, %f527, %f535, %f468;
	fma.rn.f32 	%f548, %f527, %f536, %f469;
	fma.rn.f32 	%f549, %f527, %f537, %f470;
	fma.rn.f32 	%f550, %f528, %f534, %f471;
	fma.rn.f32 	%f551, %f528, %f535, %f472;
	fma.rn.f32 	%f552, %f528, %f536, %f473;
	fma.rn.f32 	%f553, %f528, %f537, %f474;
	fma.rn.f32 	%f554, %f529, %f534, %f475;
	fma.rn.f32 	%f555, %f529, %f535, %f476;
	fma.rn.f32 	%f556, %f529, %f536, %f477;
	fma.rn.f32 	%f557, %f529, %f537, %f478;
	fma.rn.f32 	%f558, %f530, %f538, %f479;
	fma.rn.f32 	%f559, %f530, %f539, %f480;
	fma.rn.f32 	%f560, %f530, %f540, %f481;
	fma.rn.f32 	%f561, %f530, %f541, %f482;
	fma.rn.f32 	%f562, %f527, %f538, %f483;
	fma.rn.f32 	%f563, %f527, %f539, %f484;
	fma.rn.f32 	%f564, %f527, %f540, %f485;
	fma.rn.f32 	%f565, %f527, %f541, %f486;
	fma.rn.f32 	%f566, %f528, %f538, %f487;
	fma.rn.f32 	%f567, %f528, %f539, %f488;
	fma.rn.f32 	%f568, %f528, %f540, %f489;
	fma.rn.f32 	%f569, %f528, %f541, %f490;
	fma.rn.f32 	%f570, %f529, %f538, %f491;
	fma.rn.f32 	%f571, %f529, %f539, %f492;
	fma.rn.f32 	%f572, %f529, %f540, %f493;
	fma.rn.f32 	%f573, %f529, %f541, %f494;
	add.f32 	%f574, %f495, 0f7FC00000;
	add.f32 	%f575, %f496, 0f7FC00000;
	add.f32 	%f576, %f497, 0f7FC00000;
	add.f32 	%f577, %f498, 0f7FC00000;
	fma.rn.f32 	%f578, %f531, %f534, %f499;
	fma.rn.f32 	%f579, %f531, %f535, %f500;
	fma.rn.f32 	%f580, %f531, %f536, %f501;
	fma.rn.f32 	%f581, %f531, %f537, %f502;
	fma.rn.f32 	%f582, %f532, %f534, %f503;
	fma.rn.f32 	%f583, %f532, %f535, %f504;
	fma.rn.f32 	%f584, %f532, %f536, %f505;
	fma.rn.f32 	%f585, %f532, %f537, %f506;
	fma.rn.f32 	%f586, %f533, %f534, %f507;
	fma.rn.f32 	%f587, %f533, %f535, %f508;
	fma.rn.f32 	%f588, %f533, %f536, %f509;
	fma.rn.f32 	%f589, %f533, %f537, %f510;
	add.f32 	%f590, %f511, 0f7FC00000;
	add.f32 	%f591, %f512, 0f7FC00000;
	add.f32 	%f592, %f513, 0f7FC00000;
	add.f32 	%f593, %f514, 0f7FC00000;
	fma.rn.f32 	%f594, %f531, %f538, %f515;
	fma.rn.f32 	%f595, %f531, %f539, %f516;
	fma.rn.f32 	%f596, %f531, %f540, %f517;
	fma.rn.f32 	%f597, %f531, %f541, %f518;
	fma.rn.f32 	%f598, %f532, %f538, %f519;
	fma.rn.f32 	%f599, %f532, %f539, %f520;
	fma.rn.f32 	%f600, %f532, %f540, %f521;
	fma.rn.f32 	%f601, %f532, %f541, %f522;
	fma.rn.f32 	%f602, %f533, %f538, %f523;
	fma.rn.f32 	%f603, %f533, %f539, %f524;
	fma.rn.f32 	%f604, %f533, %f540, %f525;
	fma.rn.f32 	%f605, %f533, %f541, %f526;
	ld.shared.f32 	%f606, [%r72+52];
	ld.shared.f32 	%f607, [%r72+84];
	ld.shared.f32 	%f608, [%r72+116];
	ld.shared.f32 	%f609, [%r72+148];
	ld.shared.f32 	%f610, [%r72+180];
	ld.shared.f32 	%f611, [%r72+212];
	ld.shared.f32 	%f612, [%r72+244];
	ld.shared.f32 	%f613, [%r78+2560];
	ld.shared.f32 	%f614, [%r78+2564];
	ld.shared.f32 	%f615, [%r78+2568];
	ld.shared.f32 	%f616, [%r78+2572];
	ld.shared.f32 	%f617, [%r78+2592];
	ld.shared.f32 	%f618, [%r78+2596];
	ld.shared.f32 	%f619, [%r78+2600];
	ld.shared.f32 	%f620, [%r78+2604];
	fma.rn.f32 	%f621, %f609, %f613, %f542;
	fma.rn.f32 	%f622, %f609, %f614, %f543;
	fma.rn.f32 	%f623, %f609, %f615, %f544;
	fma.rn.f32 	%f624, %f609, %f616, %f545;
	fma.rn.f32 	%f625, %f606, %f613, %f546;
	fma.rn.f32 	%f626, %f606, %f614, %f547;
	fma.rn.f32 	%f627, %f606, %f615, %f548;
	fma.rn.f32 	%f628, %f606, %f616, %f549;
	fma.rn.f32 	%f629, %f607, %f613, %f550;
	fma.rn.f32 	%f630, %f607, %f614, %f551;
	fma.rn.f32 	%f631, %f607, %f615, %f552;
	fma.rn.f32 	%f632, %f607, %f616, %f553;
	fma.rn.f32 	%f633, %f608, %f613, %f554;
	fma.rn.f32 	%f634, %f608, %f614, %f555;
	fma.rn.f32 	%f635, %f608, %f615, %f556;
	fma.rn.f32 	%f636, %f608, %f616, %f557;
	fma.rn.f32 	%f637, %f609, %f617, %f558;
	fma.rn.f32 	%f638, %f609, %f618, %f559;
	fma.rn.f32 	%f639, %f609, %f619, %f560;
	fma.rn.f32 	%f640, %f609, %f620, %f561;
	fma.rn.f32 	%f641, %f606, %f617, %f562;
	fma.rn.f32 	%f642, %f606, %f618, %f563;
	fma.rn.f32 	%f643, %f606, %f619, %f564;
	fma.rn.f32 	%f644, %f606, %f620, %f565;
	fma.rn.f32 	%f645, %f607, %f617, %f566;
	fma.rn.f32 	%f646, %f607, %f618, %f567;
	fma.rn.f32 	%f647, %f607, %f619, %f568;
	fma.rn.f32 	%f648, %f607, %f620, %f569;
	fma.rn.f32 	%f649, %f608, %f617, %f570;
	fma.rn.f32 	%f650, %f608, %f618, %f571;
	fma.rn.f32 	%f651, %f608, %f619, %f572;
	fma.rn.f32 	%f652, %f608, %f620, %f573;
	add.f32 	%f653, %f574, 0f7FC00000;
	add.f32 	%f654, %f575, 0f7FC00000;
	add.f32 	%f655, %f576, 0f7FC00000;
	add.f32 	%f656, %f577, 0f7FC00000;
	fma.rn.f32 	%f657, %f610, %f613, %f578;
	fma.rn.f32 	%f658, %f610, %f614, %f579;
	fma.rn.f32 	%f659, %f610, %f615, %f580;
	fma.rn.f32 	%f660, %f610, %f616, %f581;
	fma.rn.f32 	%f661, %f611, %f613, %f582;
	fma.rn.f32 	%f662, %f611, %f614, %f583;
	fma.rn.f32 	%f663, %f611, %f615, %f584;
	fma.rn.f32 	%f664, %f611, %f616, %f585;
	fma.rn.f32 	%f665, %f612, %f613, %f586;
	fma.rn.f32 	%f666, %f612, %f614, %f587;
	fma.rn.f32 	%f667, %f612, %f615, %f588;
	fma.rn.f32 	%f668, %f612, %f616, %f589;
	add.f32 	%f669, %f590, 0f7FC00000;
	add.f32 	%f670, %f591, 0f7FC00000;
	add.f32 	%f671, %f592, 0f7FC00000;
	add.f32 	%f672, %f593, 0f7FC00000;
	fma.rn.f32 	%f673, %f610, %f617, %f594;
	fma.rn.f32 	%f674, %f610, %f618, %f595;
	fma.rn.f32 	%f675, %f610, %f619, %f596;
	fma.rn.f32 	%f676, %f610, %f620, %f597;
	fma.rn.f32 	%f677, %f611, %f617, %f598;
	fma.rn.f32 	%f678, %f611, %f618, %f599;
	fma.rn.f32 	%f679, %f611, %f619, %f600;
	fma.rn.f32 	%f680, %f611, %f620, %f601;
	fma.rn.f32 	%f681, %f612, %f617, %f602;
	fma.rn.f32 	%f682, %f612, %f618, %f603;
	fma.rn.f32 	%f683, %f612, %f619, %f604;
	fma.rn.f32 	%f684, %f612, %f620, %f605;
	ld.shared.f32 	%f685, [%r72+56];
	ld.shared.f32 	%f686, [%r72+88];
	ld.shared.f32 	%f687, [%r72+120];
	ld.shared.f32 	%f688, [%r72+152];
	ld.shared.f32 	%f689, [%r72+184];
	ld.shared.f32 	%f690, [%r72+216];
	ld.shared.f32 	%f691, [%r72+248];
	ld.shared.f32 	%f692, [%r78+3072];
	ld.shared.f32 	%f693, [%r78+3076];
	ld.shared.f32 	%f694, [%r78+3080];
	ld.shared.f32 	%f695, [%r78+3084];
	ld.shared.f32 	%f696, [%r78+3104];
	ld.shared.f32 	%f697, [%r78+3108];
	ld.shared.f32 	%f698, [%r78+3112];
	ld.shared.f32 	%f699, [%r78+3116];
	fma.rn.f32 	%f700, %f688, %f692, %f621;
	fma.rn.f32 	%f701, %f688, %f693, %f622;
	fma.rn.f32 	%f702, %f688, %f694, %f623;
	fma.rn.f32 	%f703, %f688, %f695, %f624;
	fma.rn.f32 	%f704, %f685, %f692, %f625;
	fma.rn.f32 	%f705, %f685, %f693, %f626;
	fma.rn.f32 	%f706, %f685, %f694, %f627;
	fma.rn.f32 	%f707, %f685, %f695, %f628;
	fma.rn.f32 	%f708, %f686, %f692, %f629;
	fma.rn.f32 	%f709, %f686, %f693, %f630;
	fma.rn.f32 	%f710, %f686, %f694, %f631;
	fma.rn.f32 	%f711, %f686, %f695, %f632;
	fma.rn.f32 	%f712, %f687, %f692, %f633;
	fma.rn.f32 	%f713, %f687, %f693, %f634;
	fma.rn.f32 	%f714, %f687, %f694, %f635;
	fma.rn.f32 	%f715, %f687, %f695, %f636;
	fma.rn.f32 	%f716, %f688, %f696, %f637;
	fma.rn.f32 	%f717, %f688, %f697, %f638;
	fma.rn.f32 	%f718, %f688, %f698, %f639;
	fma.rn.f32 	%f719, %f688, %f699, %f640;
	fma.rn.f32 	%f720, %f685, %f696, %f641;
	fma.rn.f32 	%f721, %f685, %f697, %f642;
	fma.rn.f32 	%f722, %f685, %f698, %f643;
	fma.rn.f32 	%f723, %f685, %f699, %f644;
	fma.rn.f32 	%f724, %f686, %f696, %f645;
	fma.rn.f32 	%f725, %f686, %f697, %f646;
	fma.rn.f32 	%f726, %f686, %f698, %f647;
	fma.rn.f32 	%f727, %f686, %f699, %f648;
	fma.rn.f32 	%f728, %f687, %f696, %f649;
	fma.rn.f32 	%f729, %f687, %f697, %f650;
	fma.rn.f32 	%f730, %f687, %f698, %f651;
	fma.rn.f32 	%f731, %f687, %f699, %f652;
	add.f32 	%f732, %f653, 0f7FC00000;
	add.f32 	%f733, %f654, 0f7FC00000;
	add.f32 	%f734, %f655, 0f7FC00000;
	add.f32 	%f735, %f656, 0f7FC00000;
	fma.rn.f32 	%f736, %f689, %f692, %f657;
	fma.rn.f32 	%f737, %f689, %f693, %f658;
	fma.rn.f32 	%f738, %f689, %f694, %f659;
	fma.rn.f32 	%f739, %f689, %f695, %f660;
	fma.rn.f32 	%f740, %f690, %f692, %f661;
	fma.rn.f32 	%f741, %f690, %f693, %f662;
	fma.rn.f32 	%f742, %f690, %f694, %f663;
	fma.rn.f32 	%f743, %f690, %f695, %f664;
	fma.rn.f32 	%f744, %f691, %f692, %f665;
	fma.rn.f32 	%f745, %f691, %f693, %f666;
	fma.rn.f32 	%f746, %f691, %f694, %f667;
	fma.rn.f32 	%f747, %f691, %f695, %f668;
	add.f32 	%f748, %f669, 0f7FC00000;
	add.f32 	%f749, %f670, 0f7FC00000;
	add.f32 	%f750, %f671, 0f7FC00000;
	add.f32 	%f751, %f672, 0f7FC00000;
	fma.rn.f32 	%f752, %f689, %f696, %f673;
	fma.rn.f32 	%f753, %f689, %f697, %f674;
	fma.rn.f32 	%f754, %f689, %f698, %f675;
	fma.rn.f32 	%f755, %f689, %f699, %f676;
	fma.rn.f32 	%f756, %f690, %f696, %f677;
	fma.rn.f32 	%f757, %f690, %f697, %f678;
	fma.rn.f32 	%f758, %f690, %f698, %f679;
	fma.rn.f32 	%f759, %f690, %f699, %f680;
	fma.rn.f32 	%f760, %f691, %f696, %f681;
	fma.rn.f32 	%f761, %f691, %f697, %f682;
	fma.rn.f32 	%f762, %f691, %f698, %f683;
	fma.rn.f32 	%f763, %f691, %f699, %f684;
	ld.shared.f32 	%f764, [%r72+60];
	ld.shared.f32 	%f765, [%r72+92];
	ld.shared.f32 	%f766, [%r72+124];
	ld.shared.f32 	%f767, [%r72+156];
	ld.shared.f32 	%f768, [%r72+188];
	ld.shared.f32 	%f769, [%r72+220];
	ld.shared.f32 	%f770, [%r72+252];
	ld.shared.f32 	%f771, [%r78+3584];
	ld.shared.f32 	%f772, [%r78+3588];
	ld.shared.f32 	%f773, [%r78+3592];
	ld.shared.f32 	%f774, [%r78+3596];
	ld.shared.f32 	%f775, [%r78+3616];
	ld.shared.f32 	%f776, [%r78+3620];
	ld.shared.f32 	%f777, [%r78+3624];
	ld.shared.f32 	%f778, [%r78+3628];
	fma.rn.f32 	%f890, %f767, %f771, %f700;
	fma.rn.f32 	%f889, %f767, %f772, %f701;
	fma.rn.f32 	%f888, %f767, %f773, %f702;
	fma.rn.f32 	%f887, %f767, %f774, %f703;
	fma.rn.f32 	%f882, %f764, %f771, %f704;
	fma.rn.f32 	%f881, %f764, %f772, %f705;
	fma.rn.f32 	%f880, %f764, %f773, %f706;
	fma.rn.f32 	%f879, %f764, %f774, %f707;
	fma.rn.f32 	%f874, %f765, %f771, %f708;
	fma.rn.f32 	%f873, %f765, %f772, %f709;
	fma.rn.f32 	%f872, %f765, %f773, %f710;
	fma.rn.f32 	%f871, %f765, %f774, %f711;
	fma.rn.f32 	%f866, %f766, %f771, %f712;
	fma.rn.f32 	%f865, %f766, %f772, %f713;
	fma.rn.f32 	%f864, %f766, %f773, %f714;
	fma.rn.f32 	%f863, %f766, %f774, %f715;
	fma.rn.f32 	%f886, %f767, %f775, %f716;
	fma.rn.f32 	%f885, %f767, %f776, %f717;
	fma.rn.f32 	%f884, %f767, %f777, %f718;
	fma.rn.f32 	%f883, %f767, %f778, %f719;
	fma.rn.f32 	%f878, %f764, %f775, %f720;
	fma.rn.f32 	%f877, %f764, %f776, %f721;
	fma.rn.f32 	%f876, %f764, %f777, %f722;
	fma.rn.f32 	%f875, %f764, %f778, %f723;
	fma.rn.f32 	%f870, %f765, %f775, %f724;
	fma.rn.f32 	%f869, %f765, %f776, %f725;
	fma.rn.f32 	%f868, %f765, %f777, %f726;
	fma.rn.f32 	%f867, %f765, %f778, %f727;
	fma.rn.f32 	%f862, %f766, %f775, %f728;
	fma.rn.f32 	%f861, %f766, %f776, %f729;
	fma.rn.f32 	%f860, %f766, %f777, %f730;
	fma.rn.f32 	%f859, %f766, %f778, %f731;
	add.f32 	%f858, %f732, 0f7FC00000;
	add.f32 	%f857, %f733, 0f7FC00000;
	add.f32 	%f856, %f734, 0f7FC00000;
	add.f32 	%f855, %f735, 0f7FC00000;
	fma.rn.f32 	%f850, %f768, %f771, %f736;
	fma.rn.f32 	%f849, %f768, %f772, %f737;
	fma.rn.f32 	%f848, %f768, %f773, %f738;
	fma.rn.f32 	%f847, %f768, %f774, %f739;
	fma.rn.f32 	%f891, %f769, %f771, %f740;
	fma.rn.f32 	%f892, %f769, %f772, %f741;
	fma.rn.f32 	%f893, %f769, %f773, %f742;
	fma.rn.f32 	%f894, %f769, %f774, %f743;
	fma.rn.f32 	%f899, %f770, %f771, %f744;
	fma.rn.f32 	%f900, %f770, %f772, %f745;
	fma.rn.f32 	%f901, %f770, %f773, %f746;
	fma.rn.f32 	%f902, %f770, %f774, %f747;
	add.f32 	%f854, %f748, 0f7FC00000;
	add.f32 	%f853, %f749, 0f7FC00000;
	add.f32 	%f852, %f750, 0f7FC00000;
	add.f32 	%f851, %f751, 0f7FC00000;
	fma.rn.f32 	%f846, %f768, %f775, %f752;
	fma.rn.f32 	%f845, %f768, %f776, %f753;
	fma.rn.f32 	%f844, %f768, %f777, %f754;
	fma.rn.f32 	%f843, %f768, %f778, %f755;
	fma.rn.f32 	%f895, %f769, %f775, %f756;
	fma.rn.f32 	%f896, %f769, %f776, %f757;
	fma.rn.f32 	%f897, %f769, %f777, %f758;
	fma.rn.f32 	%f898, %f769, %f778, %f759;
	fma.rn.f32 	%f903, %f770, %f775, %f760;
	fma.rn.f32 	%f904, %f770, %f776, %f761;
	fma.rn.f32 	%f905, %f770, %f777, %f762;
	fma.rn.f32 	%f906, %f770, %f778, %f763;
	shl.b32 	%r79, %r108, 3;
	add.s32 	%r119, %r119, %r79;
	add.s32 	%r118, %r118, %r79;
	add.s32 	%r117, %r117, %r79;
	add.s32 	%r116, %r116, %r79;
	add.s32 	%r115, %r115, %r79;
	add.s32 	%r114, %r114, %r79;
	add.s32 	%r113, %r113, %r79;
	add.s32 	%r112, %r112, %r79;
	add.s32 	%r111, %r111, 1;
	setp.ne.s32 	%p3, %r111, 0;
	add.s32 	%r110, %r110, 8;
	@%p3 bra 	$L__BB2_2;
$L__BB2_6:
	ld.param.u32 	%r109, [_Z16sgemmTillingV2_5PfS_S_iii_param_5];
	ld.param.u64 	%rd77, [_Z16sgemmTillingV2_5PfS_S_iii_param_2];
	cvta.to.global.u64 	%rd41, %rd77;
	mov.u32 	%r80, %ctaid.x;
	shl.b32 	%r81, %r80, 7;
	mov.u32 	%r82, %tid.x;
	mov.u32 	%r83, %ntid.y;
	mov.u32 	%r84, %tid.y;
	mad.lo.s32 	%r85, %r82, %r83, %r84;
	shr.u32 	%r86, %r85, 1;
	and.b32  	%r87, %r86, 2147483616;
	add.s32 	%r88, %r87, %r81;
	and.b32  	%r89, %r86, 12;
	or.b32  	%r90, %r88, %r89;
	mov.u32 	%r91, %ctaid.y;
	shl.b32 	%r92, %r91, 7;
	shl.b32 	%r93, %r85, 1;
	and.b32  	%r94, %r93, 64;
	shl.b32 	%r95, %r85, 2;
	and.b32  	%r96, %r95, 28;
	or.b32  	%r97, %r96, %r92;
	or.b32  	%r98, %r97, %r94;
	mul.lo.s32 	%r99, %r109, %r90;
	cvt.s64.s32 	%rd42, %r99;
	cvt.u64.u32 	%rd43, %r98;
	add.s64 	%rd44, %rd42, %rd43;
	shl.b64 	%rd45, %rd44, 2;
	add.s64 	%rd46, %rd41, %rd45;
	st.global.v4.f32 	[%rd46], {%f890, %f889, %f888, %f887};
	st.global.v4.f32 	[%rd46+128], {%f886, %f885, %f884, %f883};
	add.s32 	%r100, %r99, %r109;
	cvt.s64.s32 	%rd47, %r100;
	add.s64 	%rd48, %rd47, %rd43;
	shl.b64 	%rd49, %rd48, 2;
	add.s64 	%rd50, %rd41, %rd49;
	st.global.v4.f32 	[%rd50], {%f882, %f881, %f880, %f879};
	st.global.v4.f32 	[%rd50+128], {%f878, %f877, %f876, %f875};
	add.s32 	%r101, %r100, %r109;
	cvt.s64.s32 	%rd51, %r101;
	add.s64 	%rd52, %rd51, %rd43;
	shl.b64 	%rd53, %rd52, 2;
	add.s64 	%rd54, %rd41, %rd53;
	st.global.v4.f32 	[%rd54], {%f874, %f873, %f872, %f871};
	st.global.v4.f32 	[%rd54+128], {%f870, %f869, %f868, %f867};
	add.s32 	%r102, %r101, %r109;
	cvt.s64.s32 	%rd55, %r102;
	add.s64 	%rd56, %rd55, %rd43;
	shl.b64 	%rd57, %rd56, 2;
	add.s64 	%rd58, %rd41, %rd57;
	st.global.v4.f32 	[%rd58], {%f866, %f865, %f864, %f863};
	st.global.v4.f32 	[%rd58+128], {%f862, %f861, %f860, %f859};
	add.s32 	%r103, %r102, %r109;
	cvt.s64.s32 	%rd59, %r103;
	add.s64 	%rd60, %rd59, %rd43;
	shl.b64 	%rd61, %rd60, 2;
	add.s64 	%rd62, %rd41, %rd61;
	st.global.v4.f32 	[%rd62], {%f858, %f857, %f856, %f855};
	st.global.v4.f32 	[%rd62+128], {%f854, %f853, %f852, %f851};
	add.s32 	%r104, %r103, %r109;
	cvt.s64.s32 	%rd63, %r104;
	add.s64 	%rd64, %rd63, %rd43;
	shl.b64 	%rd65, %rd64, 2;
	add.s64 	%rd66, %rd41, %rd65;
	st.global.v4.f32 	[%rd66], {%f850, %f849, %f848, %f847};
	st.global.v4.f32 	[%rd66+128], {%f846, %f845, %f844, %f843};
	add.s32 	%r105, %r104, %r109;
	cvt.s64.s32 	%rd67, %r105;
	add.s64 	%rd68, %rd67, %rd43;
	shl.b64 	%rd69, %rd68, 2;
	add.s64 	%rd70, %rd41, %rd69;
	st.global.v4.f32 	[%rd70], {%f891, %f892, %f893, %f894};
	st.global.v4.f32 	[%rd70+128], {%f895, %f896, %f897, %f898};
	add.s32 	%r106, %r105, %r109;
	cvt.s64.s32 	%rd71, %r106;
	add.s64 	%rd72, %rd71, %rd43;
	shl.b64 	%rd73, %rd72, 2;
	add.s64 	%rd74, %rd41, %rd73;
	st.global.v4.f32 	[%rd74], {%f899, %f900, %f901, %f902};
	st.global.v4.f32 	[%rd74+128], {%f903, %f904, %f905, %f906};
	ret;

}
	// .globl	_Z14sgemmTillingV3PfS_S_iii
.visible .entry _Z14sgemmTillingV3PfS_S_iii(
	.param .u64 .ptr .align 1 _Z14sgemmTillingV3PfS_S_iii_param_0,
	.param .u64 .ptr .align 1 _Z14sgemmTillingV3PfS_S_iii_param_1,
	.param .u64 .ptr .align 1 _Z14sgemmTillingV3PfS_S_iii_param_2,
	.param .u32 _Z14sgemmTillingV3PfS_S_iii_param_3,
	.param .u32 _Z14sgemmTillingV3PfS_S_iii_param_4,
	.param .u32 _Z14sgemmTillingV3PfS_S_iii_param_5
)
{
	.reg .pred 	%p<4>;
	.reg .b32 	%r<102>;
	.reg .b32 	%f<907>;
	.reg .b64 	%rd<78>;
	// demoted variable
	.shared .align 4 .b8 _ZZ14sgemmTillingV3PfS_S_iiiE5tempA[4096];
	// demoted variable
	.shared .align 4 .b8 _ZZ14sgemmTillingV3PfS_S_iiiE5tempB[4096];
	ld.param.u32 	%r31, [_Z14sgemmTillingV3PfS_S_iii_param_4];
	mov.u32 	%r1, %ctaid.x;
	mov.u32 	%r2, %tid.x;
	setp.lt.s32 	%p1, %r31, 8;
	mov.f32 	%f843, 0f00000000;
	mov.f32 	%f844, %f843;
	mov.f32 	%f845, %f843;
	mov.f32 	%f846, %f843;
	mov.f32 	%f847, %f843;
	mov.f32 	%f848, %f843;
	mov.f32 	%f849, %f843;
	mov.f32 	%f850, %f843;
	mov.f32 	%f851, %f843;
	mov.f32 	%f852, %f843;
	mov.f32 	%f853, %f843;
	mov.f32 	%f854, %f843;
	mov.f32 	%f855, %f843;
	mov.f32 	%f856, %f843;
	mov.f32 	%f857, %f843;
	mov.f32 	%f858, %f843;
	mov.f32 	%f859, %f843;
	mov.f32 	%f860, %f843;
	mov.f32 	%f861, %f843;
	mov.f32 	%f862, %f843;
	mov.f32 	%f863, %f843;
	mov.f32 	%f864, %f843;
	mov.f32 	%f865, %f843;
	mov.f32 	%f866, %f843;
	mov.f32 	%f867, %f843;
	mov.f32 	%f868, %f843;
	mov.f32 	%f869, %f843;
	mov.f32 	%f870, %f843;
	mov.f32 	%f871, %f843;
	mov.f32 	%f872, %f843;
	mov.f32 	%f873, %f843;
	mov.f32 	%f874, %f843;
	mov.f32 	%f875, %f843;
	mov.f32 	%f876, %f843;
	mov.f32 	%f877, %f843;
	mov.f32 	%f878, %f843;
	mov.f32 	%f879, %f843;
	mov.f32 	%f880, %f843;
	mov.f32 	%f881, %f843;
	mov.f32 	%f882, %f843;
	mov.f32 	%f883, %f843;
	mov.f32 	%f884, %f843;
	mov.f32 	%f885, %f843;
	mov.f32 	%f886, %f843;
	mov.f32 	%f887, %f843;
	mov.f32 	%f888, %f843;
	mov.f32 	%f889, %f843;
	mov.f32 	%f890, %f843;
	mov.f32 	%f891, %f843;
	mov.f32 	%f892, %f843;
	mov.f32 	%f893, %f843;
	mov.f32 	%f894, %f843;
	mov.f32 	%f895, %f843;
	mov.f32 	%f896, %f843;
	mov.f32 	%f897, %f843;
	mov.f32 	%f898, %f843;
	mov.f32 	%f899, %f843;
	mov.f32 	%f900, %f843;
	mov.f32 	%f901, %f843;
	mov.f32 	%f902, %f843;
	mov.f32 	%f903, %f843;
	mov.f32 	%f904, %f843;
	mov.f32 	%f905, %f843;
	mov.f32 	%f906, %f843;
	@%p1 bra 	$L__BB3_6;
	ld.param.u32 	%r101, [_Z14sgemmTillingV3PfS_S_iii_param_5];
	shl.b32 	%r34, %r1, 7;
	add.s32 	%r35, %r34, %r2;
	mul.lo.s32 	%r92, %r31, %r35;
	shl.b32 	%r100, %r101, 1;
	mul.lo.s32 	%r99, %r101, 3;
	shl.b32 	%r98, %r101, 2;
	mul.lo.s32 	%r97, %r101, 5;
	mul.lo.s32 	%r96, %r101, 6;
	mul.lo.s32 	%r95, %r101, 7;
	shr.s32 	%r36, %r31, 31;
	shr.u32 	%r37, %r36, 29;
	add.s32 	%r38, %r31, %r37;
	shr.s32 	%r39, %r38, 3;
	neg.s32 	%r93, %r39;
	mov.f32 	%f906, 0f00000000;
	mov.b32 	%r94, 0;
	mov.f32 	%f905, %f906;
	mov.f32 	%f904, %f906;
	mov.f32 	%f903, %f906;
	mov.f32 	%f902, %f906;
	mov.f32 	%f901, %f906;
	mov.f32 	%f900, %f906;
	mov.f32 	%f899, %f906;
	mov.f32 	%f898, %f906;
	mov.f32 	%f897, %f906;
	mov.f32 	%f896, %f906;
	mov.f32 	%f895, %f906;
	mov.f32 	%f894, %f906;
	mov.f32 	%f893, %f906;
	mov.f32 	%f892, %f906;
	mov.f32 	%f891, %f906;
	mov.f32 	%f890, %f906;
	mov.f32 	%f889, %f906;
	mov.f32 	%f888, %f906;
	mov.f32 	%f887, %f906;
	mov.f32 	%f886, %f906;
	mov.f32 	%f885, %f906;
	mov.f32 	%f884, %f906;
	mov.f32 	%f883, %f906;
	mov.f32 	%f882, %f906;
	mov.f32 	%f881, %f906;
	mov.f32 	%f880, %f906;
	mov.f32 	%f879, %f906;
	mov.f32 	%f878, %f906;
	mov.f32 	%f877, %f906;
	mov.f32 	%f876, %f906;
	mov.f32 	%f875, %f906;
	mov.f32 	%f874, %f906;
	mov.f32 	%f873, %f906;
	mov.f32 	%f872, %f906;
	mov.f32 	%f871, %f906;
	mov.f32 	%f870, %f906;
	mov.f32 	%f869, %f906;
	mov.f32 	%f868, %f906;
	mov.f32 	%f867, %f906;
	mov.f32 	%f866, %f906;
	mov.f32 	%f865, %f906;
	mov.f32 	%f864, %f906;
	mov.f32 	%f863, %f906;
	mov.f32 	%f862, %f906;
	mov.f32 	%f861, %f906;
	mov.f32 	%f860, %f906;
	mov.f32 	%f859, %f906;
	mov.f32 	%f858, %f906;
	mov.f32 	%f857, %f906;
	mov.f32 	%f856, %f906;
	mov.f32 	%f855, %f906;
	mov.f32 	%f854, %f906;
	mov.f32 	%f853, %f906;
	mov.f32 	%f852, %f906;
	mov.f32 	%f851, %f906;
	mov.f32 	%f850, %f906;
	mov.f32 	%f849, %f906;
	mov.f32 	%f848, %f906;
	mov.f32 	%f847, %f906;
	mov.f32 	%f846, %f906;
	mov.f32 	%f845, %f906;
	mov.f32 	%f844, %f906;
	mov.f32 	%f843, %f906;
$L__BB3_2:
	mov.u32 	%r40, %tid.x;
	setp.gt.u32 	%p2, %r40, 127;
	@%p2 bra 	$L__BB3_4;
	ld.param.u64 	%rd75, [_Z14sgemmTillingV3PfS_S_iii_param_0];
	cvta.to.global.u64 	%rd38, %rd75;
	mul.wide.u32 	%rd39, %r92, 4;
	add.s64 	%rd40, %rd38, %rd39;
	ld.global.v4.f32 	{%f203, %f204, %f205, %f206}, [%rd40];
	mov.u32 	%r49, %tid.x;
	shl.b32 	%r50, %r49, 5;
	mov.u32 	%r51, _ZZ14sgemmTillingV3PfS_S_iiiE5tempA;
	add.s32 	%r52, %r51, %r50;
	st.shared.v4.f32 	[%r52], {%f203, %f204, %f205, %f206};
	ld.global.v4.f32 	{%f207, %f208, %f209, %f210}, [%rd40+16];
	st.shared.v4.f32 	[%r52+16], {%f207, %f208, %f209, %f210};
	bra.uni 	$L__BB3_5;
$L__BB3_4:
	ld.param.u64 	%rd76, [_Z14sgemmTillingV3PfS_S_iii_param_1];
	cvt.s64.s32 	%rd4, %r94;
	mov.u32 	%r41, %tid.x;
	mov.u32 	%r42, %ctaid.y;
	shl.b32 	%r43, %r42, 7;
	add.s32 	%r44, %r41, %r43;
	add.s32 	%r45, %r44, -128;
	cvt.u64.u32 	%rd5, %r45;
	add.s64 	%rd6, %rd4, %rd5;
	cvta.to.global.u64 	%rd7, %rd76;
	shl.b64 	%rd8, %rd6, 2;
	add.s64 	%rd9, %rd7, %rd8;
	ld.global.f32 	%f195, [%rd9];
	shl.b32 	%r46, %r41, 2;
	mov.u32 	%r47, _ZZ14sgemmTillingV3PfS_S_iiiE5tempB;
	add.s32 	%r48, %r47, %r46;
	st.shared.f32 	[%r48+-512], %f195;
	cvt.s64.s32 	%rd10, %r101;
	add.s64 	%rd11, %rd10, %rd5;
	shl.b64 	%rd12, %rd11, 2;
	add.s64 	%rd13, %rd7, %rd12;
	ld.global.f32 	%f196, [%rd13];
	st.shared.f32 	[%r48], %f196;
	cvt.s64.s32 	%rd14, %r100;
	add.s64 	%rd15, %rd14, %rd5;
	shl.b64 	%rd16, %rd15, 2;
	add.s64 	%rd17, %rd7, %rd16;
	ld.global.f32 	%f197, [%rd17];
	st.shared.f32 	[%r48+512], %f197;
	cvt.s64.s32 	%rd18, %r99;
	add.s64 	%rd19, %rd18, %rd5;
	shl.b64 	%rd20, %rd19, 2;
	add.s64 	%rd21, %rd7, %rd20;
	ld.global.f32 	%f198, [%rd21];
	st.shared.f32 	[%r48+1024], %f198;
	cvt.s64.s32 	%rd22, %r98;
	add.s64 	%rd23, %rd22, %rd5;
	shl.b64 	%rd24, %rd23, 2;
	add.s64 	%rd25, %rd7, %rd24;
	ld.global.f32 	%f199, [%rd25];
	st.shared.f32 	[%r48+1536], %f199;
	cvt.s64.s32 	%rd26, %r97;
	add.s64 	%rd27, %rd26, %rd5;
	shl.b64 	%rd28, %rd27, 2;
	add.s64 	%rd29, %rd7, %rd28;
	ld.global.f32 	%f200, [%rd29];
	st.shared.f32 	[%r48+2048], %f200;
	cvt.s64.s32 	%rd30, %r96;
	add.s64 	%rd31, %rd30, %rd5;
	shl.b64 	%rd32, %rd31, 2;
	add.s64 	%rd33, %rd7, %rd32;
	ld.global.f32 	%f201, [%rd33];
	st.shared.f32 	[%r48+2560], %f201;
	cvt.s64.s32 	%rd34, %r95;
	add.s64 	%rd35, %rd34, %rd5;
	shl.b64 	%rd36, %rd35, 2;
	add.s64 	%rd37, %rd7, %rd36;
	ld.global.f32 	%f202, [%rd37];
	st.shared.f32 	[%r48+3072], %f202;
$L__BB3_5:
	ld.param.u32 	%r90, [_Z14sgemmTillingV3PfS_S_iii_param_5];
	bar.sync 	0;
	mov.u32 	%r53, %tid.x;
	shl.b32 	%r54, %r53, 4;
	and.b32  	%r55, %r54, 15744;
	mov.u32 	%r56, _ZZ14sgemmTillingV3PfS_S_iiiE5tempA;
	add.s32 	%r57, %r56, %r55;
	ld.shared.f32 	%f211, [%r57+32];
	ld.shared.f32 	%f212, [%r57+64];
	ld.shared.f32 	%f213, [%r57+96];
	ld.shared.f32 	%f214, [%r57+128];
	ld.shared.f32 	%f215, [%r57+160];
	ld.shared.f32 	%f216, [%r57+192];
	ld.shared.f32 	%f217, [%r57+224];
	and.b32  	%r58, %r54, 112;
	shl.b32 	%r59, %r53, 3;
	and.b32  	%r60, %r59, 256;
	or.b32  	%r61, %r60, %r58;
	mov.u32 	%r62, _ZZ14sgemmTillingV3PfS_S_iiiE5tempB;
	add.s32 	%r63, %r62, %r61;
	ld.shared.f32 	%f218, [%r63];
	ld.shared.f32 	%f219, [%r63+4];
	ld.shared.f32 	%f220, [%r63+8];
	ld.shared.f32 	%f221, [%r63+12];
	ld.shared.f32 	%f222, [%r63+32];
	ld.shared.f32 	%f223, [%r63+36];
	ld.shared.f32 	%f224, [%r63+40];
	ld.shared.f32 	%f225, [%r63+44];
	fma.rn.f32 	%f226, %f214, %f218, %f890;
	fma.rn.f32 	%f227, %f214, %f219, %f889;
	fma.rn.f32 	%f228, %f214, %f220, %f888;
	fma.rn.f32 	%f229, %f214, %f221, %f887;
	fma.rn.f32 	%f230, %f211, %f218, %f882;
	fma.rn.f32 	%f231, %f211, %f219, %f881;
	fma.rn.f32 	%f232, %f211, %f220, %f880;
	fma.rn.f32 	%f233, %f211, %f221, %f879;
	fma.rn.f32 	%f234, %f212, %f218, %f874;
	fma.rn.f32 	%f235, %f212, %f219, %f873;
	fma.rn.f32 	%f236, %f212, %f220, %f872;
	fma.rn.f32 	%f237, %f212, %f221, %f871;
	fma.rn.f32 	%f238, %f213, %f218, %f866;
	fma.rn.f32 	%f239, %f213, %f219, %f865;
	fma.rn.f32 	%f240, %f213, %f220, %f864;
	fma.rn.f32 	%f241, %f213, %f221, %f863;
	fma.rn.f32 	%f242, %f214, %f222, %f886;
	fma.rn.f32 	%f243, %f214, %f223, %f885;
	fma.rn.f32 	%f244, %f214, %f224, %f884;
	fma.rn.f32 	%f245, %f214, %f225, %f883;
	fma.rn.f32 	%f246, %f211, %f222, %f878;
	fma.rn.f32 	%f247, %f211, %f223, %f877;
	fma.rn.f32 	%f248, %f211, %f224, %f876;
	fma.rn.f32 	%f249, %f211, %f225, %f875;
	fma.rn.f32 	%f250, %f212, %f222, %f870;
	fma.rn.f32 	%f251, %f212, %f223, %f869;
	fma.rn.f32 	%f252, %f212, %f224, %f868;
	fma.rn.f32 	%f253, %f212, %f225, %f867;
	fma.rn.f32 	%f254, %f213, %f222, %f862;
	fma.rn.f32 	%f255, %f213, %f223, %f861;
	fma.rn.f32 	%f256, %f213, %f224, %f860;
	fma.rn.f32 	%f257, %f213, %f225, %f859;
	add.f32 	%f258, %f858, 0f7FC00000;
	add.f32 	%f259, %f857, 0f7FC00000;
	add.f32 	%f260, %f856, 0f7FC00000;
	add.f32 	%f261, %f855, 0f7FC00000;
	fma.rn.f32 	%f262, %f215, %f218, %f850;
	fma.rn.f32 	%f263, %f215, %f219, %f849;
	fma.rn.f32 	%f264, %f215, %f220, %f848;
	fma.rn.f32 	%f265, %f215, %f221, %f847;
	fma.rn.f32 	%f266, %f216, %f218, %f891;
	fma.rn.f32 	%f267, %f216, %f219, %f892;
	fma.rn.f32 	%f268, %f216, %f220, %f893;
	fma.rn.f32 	%f269, %f216, %f221, %f894;
	fma.rn.f32 	%f270, %f217, %f218, %f899;
	fma.rn.f32 	%f271, %f217, %f219, %f900;
	fma.rn.f32 	%f272, %f217, %f220, %f901;
	fma.rn.f32 	%f273, %f217, %f221, %f902;
	add.f32 	%f274, %f854, 0f7FC00000;
	add.f32 	%f275, %f853, 0f7FC00000;
	add.f32 	%f276, %f852, 0f7FC00000;
	add.f32 	%f277, %f851, 0f7FC00000;
	fma.rn.f32 	%f278, %f215, %f222, %f846;
	fma.rn.f32 	%f279, %f215, %f223, %f845;
	fma.rn.f32 	%f280, %f215, %f224, %f844;
	fma.rn.f32 	%f281, %f215, %f225, %f843;
	fma.rn.f32 	%f282, %f216, %f222, %f895;
	fma.rn.f32 	%f283, %f216, %f223, %f896;
	fma.rn.f32 	%f284, %f216, %f224, %f897;
	fma.rn.f32 	%f285, %f216, %f225, %f898;
	fma.rn.f32 	%f286, %f217, %f222, %f903;
	fma.rn.f32 	%f287, %f217, %f223, %f904;
	fma.rn.f32 	%f288, %f217, %f224, %f905;
	fma.rn.f32 	%f289, %f217, %f225, %f906;
	ld.shared.f32 	%f290, [%r57+36];
	ld.shared.f32 	%f291, [%r57+68];
	ld.shared.f32 	%f292, [%r57+100];
	ld.shared.f32 	%f293, [%r57+132];
	ld.shared.f32 	%f294, [%r57+164];
	ld.shared.f32 	%f295, [%r57+196];
	ld.shared.f32 	%f296, [%r57+228];
	ld.shared.f32 	%f297, [%r63+512];
	ld.shared.f32 	%f298, [%r63+516];
	ld.shared.f32 	%f299, [%r63+520];
	ld.shared.f32 	%f300, [%r63+524];
	ld.shared.f32 	%f301, [%r63+544];
	ld.shared.f32 	%f302, [%r63+548];
	ld.shared.f32 	%f303, [%r63+552];
	ld.shared.f32 	%f304, [%r63+556];
	fma.rn.f32 	%f305, %f293, %f297, %f226;
	fma.rn.f32 	%f306, %f293, %f298, %f227;
	fma.rn.f32 	%f307, %f293, %f299, %f228;
	fma.rn.f32 	%f308, %f293, %f300, %f229;
	fma.rn.f32 	%f309, %f290, %f297, %f230;
	fma.rn.f32 	%f310, %f290, %f298, %f231;
	fma.rn.f32 	%f311, %f290, %f299, %f232;
	fma.rn.f32 	%f312, %f290, %f300, %f233;
	fma.rn.f32 	%f313, %f291, %f297, %f234;
	fma.rn.f32 	%f314, %f291, %f298, %f235;
	fma.rn.f32 	%f315, %f291, %f299, %f236;
	fma.rn.f32 	%f316, %f291, %f300, %f237;
	fma.rn.f32 	%f317, %f292, %f297, %f238;
	fma.rn.f32 	%f318, %f292, %f298, %f239;
	fma.rn.f32 	%f319, %f292, %f299, %f240;
	fma.rn.f32 	%f320, %f292, %f300, %f241;
	fma.rn.f32 	%f321, %f293, %f301, %f242;
	fma.rn.f32 	%f322, %f293, %f302, %f243;
	fma.rn.f32 	%f323, %f293, %f303, %f244;
	fma.rn.f32 	%f324, %f293, %f304, %f245;
	fma.rn.f32 	%f325, %f290, %f301, %f246;
	fma.rn.f32 	%f326, %f290, %f302, %f247;
	fma.rn.f32 	%f327, %f290, %f303, %f248;
	fma.rn.f32 	%f328, %f290, %f304, %f249;
	fma.rn.f32 	%f329, %f291, %f301, %f250;
	fma.rn.f32 	%f330, %f291, %f302, %f251;
	fma.rn.f32 	%f331, %f291, %f303, %f252;
	fma.rn.f32 	%f332, %f291, %f304, %f253;
	fma.rn.f32 	%f333, %f292, %f301, %f254;
	fma.rn.f32 	%f334, %f292, %f302, %f255;
	fma.rn.f32 	%f335, %f292, %f303, %f256;
	fma.rn.f32 	%f336, %f292, %f304, %f257;
	add.f32 	%f337, %f258, 0f7FC00000;
	add.f32 	%f338, %f259, 0f7FC00000;
	add.f32 	%f339, %f260, 0f7FC00000;
	add.f32 	%f340, %f261, 0f7FC00000;
	fma.rn.f32 	%f341, %f294, %f297, %f262;
	fma.rn.f32 	%f342, %f294, %f298, %f263;
	fma.rn.f32 	%f343, %f294, %f299, %f264;
	fma.rn.f32 	%f344, %f294, %f300, %f265;
	fma.rn.f32 	%f345, %f295, %f297, %f266;
	fma.rn.f32 	%f346, %f295, %f298, %f267;
	fma.rn.f32 	%f347, %f295, %f299, %f268;
	fma.rn.f32 	%f348, %f295, %f300, %f269;
	fma.rn.f32 	%f349, %f296, %f297, %f270;
	fma.rn.f32 	%f350, %f296, %f298, %f271;
	fma.rn.f32 	%f351, %f296, %f299, %f272;
	fma.rn.f32 	%f352, %f296, %f300, %f273;
	add.f32 	%f353, %f274, 0f7FC00000;
	add.f32 	%f354, %f275, 0f7FC00000;
	add.f32 	%f355, %f276, 0f7FC00000;
	add.f32 	%f356, %f277, 0f7FC00000;
	fma.rn.f32 	%f357, %f294, %f301, %f278;
	fma.rn.f32 	%f358, %f294, %f302, %f279;
	fma.rn.f32 	%f359, %f294, %f303, %f280;
	fma.rn.f32 	%f360, %f294, %f304, %f281;
	fma.rn.f32 	%f361, %f295, %f301, %f282;
	fma.rn.f32 	%f362, %f295, %f302, %f283;
	fma.rn.f32 	%f363, %f295, %f303, %f284;
	fma.rn.f32 	%f364, %f295, %f304, %f285;
	fma.rn.f32 	%f365, %f296, %f301, %f286;
	fma.rn.f32 	%f366, %f296, %f302, %f287;
	fma.rn.f32 	%f367, %f296, %f303, %f288;
	fma.rn.f32 	%f368, %f296, %f304, %f289;
	ld.shared.f32 	%f369, [%r57+40];
	ld.shared.f32 	%f370, [%r57+72];
	ld.shared.f32 	%f371, [%r57+104];
	ld.shared.f32 	%f372, [%r57+136];
	ld.shared.f32 	%f373, [%r57+168];
	ld.shared.f32 	%f374, [%r57+200];
	ld.shared.f32 	%f375, [%r57+232];
	ld.shared.f32 	%f376, [%r63+1024];
	ld.shared.f32 	%f377, [%r63+1028];
	ld.shared.f32 	%f378, [%r63+1032];
	ld.shared.f32 	%f379, [%r63+1036];
	ld.shared.f32 	%f380, [%r63+1056];
	ld.shared.f32 	%f381, [%r63+1060];
	ld.shared.f32 	%f382, [%r63+1064];
	ld.shared.f32 	%f383, [%r63+1068];
	fma.rn.f32 	%f384, %f372, %f376, %f305;
	fma.rn.f32 	%f385, %f372, %f377, %f306;
	fma.rn.f32 	%f386, %f372, %f378, %f307;
	fma.rn.f32 	%f387, %f372, %f379, %f308;
	fma.rn.f32 	%f388, %f369, %f376, %f309;
	fma.rn.f32 	%f389, %f369, %f377, %f310;
	fma.rn.f32 	%f390, %f369, %f378, %f311;
	fma.rn.f32 	%f391, %f369, %f379, %f312;
	fma.rn.f32 	%f392, %f370, %f376, %f313;
	fma.rn.f32 	%f393, %f370, %f377, %f314;
	fma.rn.f32 	%f394, %f370, %f378, %f315;
	fma.rn.f32 	%f395, %f370, %f379, %f316;
	fma.rn.f32 	%f396, %f371, %f376, %f317;
	fma.rn.f32 	%f397, %f371, %f377, %f318;
	fma.rn.f32 	%f398, %f371, %f378, %f319;
	fma.rn.f32 	%f399, %f371, %f379, %f320;
	fma.rn.f32 	%f400, %f372, %f380, %f321;
	fma.rn.f32 	%f401, %f372, %f381, %f322;
	fma.rn.f32 	%f402, %f372, %f382, %f323;
	fma.rn.f32 	%f403, %f372, %f383, %f324;
	fma.rn.f32 	%f404, %f369, %f380, %f325;
	fma.rn.f32 	%f405, %f369, %f381, %f326;
	fma.rn.f32 	%f406, %f369, %f382, %f327;
	fma.rn.f32 	%f407, %f369, %f383, %f328;
	fma.rn.f32 	%f408, %f370, %f380, %f329;
	fma.rn.f32 	%f409, %f370, %f381, %f330;
	fma.rn.f32 	%f410, %f370, %f382, %f331;
	fma.rn.f32 	%f411, %f370, %f383, %f332;
	fma.rn.f32 	%f412, %f371, %f380, %f333;
	fma.rn.f32 	%f413, %f371, %f381, %f334;
	fma.rn.f32 	%f414, %f371, %f382, %f335;
	fma.rn.f32 	%f415, %f371, %f383, %f336;
	add.f32 	%f416, %f337, 0f7FC00000;
	add.f32 	%f417, %f338, 0f7FC00000;
	add.f32 	%f418, %f339, 0f7FC00000;
	add.f32 	%f419, %f340, 0f7FC00000;
	fma.rn.f32 	%f420, %f373, %f376, %f341;
	fma.rn.f32 	%f421, %f373, %f377, %f342;
	fma.rn.f32 	%f422, %f373, %f378, %f343;
	fma.rn.f32 	%f423, %f373, %f379, %f344;
	fma.rn.f32 	%f424, %f374, %f376, %f345;
	fma.rn.f32 	%f425, %f374, %f377, %f346;
	fma.rn.f32 	%f426, %f374, %f378, %f347;
	fma.rn.f32 	%f427, %f374, %f379, %f348;
	fma.rn.f32 	%f428, %f375, %f376, %f349;
	fma.rn.f32 	%f429, %f375, %f377, %f350;
	fma.rn.f32 	%f430, %f375, %f378, %f351;
	fma.rn.f32 	%f431, %f375, %f379, %f352;
	add.f32 	%f432, %f353, 0f7FC00000;
	add.f32 	%f433, %f354, 0f7FC00000;
	add.f32 	%f434, %f355, 0f7FC00000;
	add.f32 	%f435, %f356, 0f7FC00000;
	fma.rn.f32 	%f436, %f373, %f380, %f357;
	fma.rn.f32 	%f437, %f373, %f381, %f358;
	fma.rn.f32 	%f438, %f373, %f382, %f359;
	fma.rn.f32 	%f439, %f373, %f383, %f360;
	fma.rn.f32 	%f440, %f374, %f380, %f361;
	fma.rn.f32 	%f441, %f374, %f381, %f362;
	fma.rn.f32 	%f442, %f374, %f382, %f363;
	fma.rn.f32 	%f443, %f374, %f383, %f364;
	fma.rn.f32 	%f444, %f375, %f380, %f365;
	fma.rn.f32 	%f445, %f375, %f381, %f366;
	fma.rn.f32 	%f446, %f375, %f382, %f367;
	fma.rn.f32 	%f447, %f375, %f383, %f368;
	ld.shared.f32 	%f448, [%r57+44];
	ld.shared.f32 	%f449, [%r57+76];
	ld.shared.f32 	%f450, [%r57+108];
	ld.shared.f32 	%f451, [%r57+140];
	ld.shared.f32 	%f452, [%r57+172];
	ld.shared.f32 	%f453, [%r57+204];
	ld.shared.f32 	%f454, [%r57+236];
	ld.shared.f32 	%f455, [%r63+1536];
	ld.shared.f32 	%f456, [%r63+1540];
	ld.shared.f32 	%f457, [%r63+1544];
	ld.shared.f32 	%f458, [%r63+1548];
	ld.shared.f32 	%f459, [%r63+1568];
	ld.shared.f32 	%f460, [%r63+1572];
	ld.shared.f32 	%f461, [%r63+1576];
	ld.shared.f32 	%f462, [%r63+1580];
	fma.rn.f32 	%f463, %f451, %f455, %f384;
	fma.rn.f32 	%f464, %f451, %f456, %f385;
	fma.rn.f32 	%f465, %f451, %f457, %f386;
	fma.rn.f32 	%f466, %f451, %f458, %f387;
	fma.rn.f32 	%f467, %f448, %f455, %f388;
	fma.rn.f32 	%f468, %f448, %f456, %f389;
	fma.rn.f32 	%f469, %f448, %f457, %f390;
	fma.rn.f32 	%f470, %f448, %f458, %f391;
	fma.rn.f32 	%f471, %f449, %f455, %f392;
	fma.rn.f32 	%f472, %f449, %f456, %f393;
	fma.rn.f32 	%f473, %f449, %f457, %f394;
	fma.rn.f32 	%f474, %f449, %f458, %f395;
	fma.rn.f32 	%f475, %f450, %f455, %f396;
	fma.rn.f32 	%f476, %f450, %f456, %f397;
	fma.rn.f32 	%f477, %f450, %f457, %f398;
	fma.rn.f32 	%f478, %f450, %f458, %f399;
	fma.rn.f32 	%f479, %f451, %f459, %f400;
	fma.rn.f32 	%f480, %f451, %f460, %f401;
	fma.rn.f32 	%f481, %f451, %f461, %f402;
	fma.rn.f32 	%f482, %f451, %f462, %f403;
	fma.rn.f32 	%f483, %f448, %f459, %f404;
	fma.rn.f32 	%f484, %f448, %f460, %f405;
	fma.rn.f32 	%f485, %f448, %f461, %f406;
	fma.rn.f32 	%f486, %f448, %f462, %f407;
	fma.rn.f32 	%f487, %f449, %f459, %f408;
	fma.rn.f32 	%f488, %f449, %f460, %f409;
	fma.rn.f32 	%f489, %f449, %f461, %f410;
	fma.rn.f32 	%f490, %f449, %f462, %f411;
	fma.rn.f32 	%f491, %f450, %f459, %f412;
	fma.rn.f32 	%f492, %f450, %f460, %f413;
	fma.rn.f32 	%f493, %f450, %f461, %f414;
	fma.rn.f32 	%f494, %f450, %f462, %f415;
	add.f32 	%f495, %f416, 0f7FC00000;
	add.f32 	%f496, %f417, 0f7FC00000;
	add.f32 	%f497, %f418, 0f7FC00000;
	add.f32 	%f498, %f419, 0f7FC00000;
	fma.rn.f32 	%f499, %f452, %f455, %f420;
	fma.rn.f32 	%f500, %f452, %f456, %f421;
	fma.rn.f32 	%f501, %f452, %f457, %f422;
	fma.rn.f32 	%f502, %f452, %f458, %f423;
	fma.rn.f32 	%f503, %f453, %f455, %f424;
	fma.rn.f32 	%f504, %f453, %f456, %f425;
	fma.rn.f32 	%f505, %f453, %f457, %f426;
	fma.rn.f32 	%f506, %f453, %f458, %f427;
	fma.rn.f32 	%f507, %f454, %f455, %f428;
	fma.rn.f32 	%f508, %f454, %f456, %f429;
	fma.rn.f32 	%f509, %f454, %f457, %f430;
	fma.rn.f32 	%f510, %f454, %f458, %f431;
	add.f32 	%f511, %f432, 0f7FC00000;
	add.f32 	%f512, %f433, 0f7FC00000;
	add.f32 	%f513, %f434, 0f7FC00000;
	add.f32 	%f514, %f435, 0f7FC00000;
	fma.rn.f32 	%f515, %f452, %f459, %f436;
	fma.rn.f32 	%f516, %f452, %f460, %f437;
	fma.rn.f32 	%f517, %f452, %f461, %f438;
	fma.rn.f32 	%f518, %f452, %f462, %f439;
	fma.rn.f32 	%f519, %f453, %f459, %f440;
	fma.rn.f32 	%f520, %f453, %f460, %f441;
	fma.rn.f32 	%f521, %f453, %f461, %f442;
	fma.rn.f32 	%f522, %f453, %f462, %f443;
	fma.rn.f32 	%f523, %f454, %f459, %f444;
	fma.rn.f32 	%f524, %f454, %f460, %f445;
	fma.rn.f32 	%f525, %f454, %f461, %f446;
	fma.rn.f32 	%f526, %f454, %f462, %f447;
	ld.shared.f32 	%f527, [%r57+48];
	ld.shared.f32 	%f528, [%r57+80];
	ld.shared.f32 	%f529, [%r57+112];
	ld.shared.f32 	%f530, [%r57+144];
	ld.shared.f32 	%f531, [%r57+176];
	ld.shared.f32 	%f532, [%r57+208];
	ld.shared.f32 	%f533, [%r57+240];
	ld.shared.f32 	%f534, [%r63+2048];
	ld.shared.f32 	%f535, [%r63+2052];
	ld.shared.f32 	%f536, [%r63+2056];
	ld.shared.f32 	%f537, [%r63+2060];
	ld.shared.f32 	%f538, [%r63+2080];
	ld.shared.f32 	%f539, [%r63+2084];
	ld.shared.f32 	%f540, [%r63+2088];
	ld.shared.f32 	%f541, [%r63+2092];
	fma.rn.f32 	%f542, %f530, %f534, %f463;
	fma.rn.f32 	%f543, %f530, %f535, %f464;
	fma.rn.f32 	%f544, %f530, %f536, %f465;
	fma.rn.f32 	%f545, %f530, %f537, %f466;
	fma.rn.f32 	%f546, %f527, %f534, %f467;
	fma.rn.f32 	%f547, %f527, %f535, %f468;
	fma.rn.f32 	%f548, %f527, %f536, %f469;
	fma.rn.f32 	%f549, %f527, %f537, %f470;
	fma.rn.f32 	%f550, %f528, %f534, %f471;
	fma.rn.f32 	%f551, %f528, %f535, %f472;
	fma.rn.f32 	%f552, %f528, %f536, %f473;
	fma.rn.f32 	%f553, %f528, %f537, %f474;
	fma.rn.f32 	%f554, %f529, %f534, %f475;
	fma.rn.f32 	%f555, %f529, %f535, %f476;
	fma.rn.f32 	%f556, %f529, %f536, %f477;
	fma.rn.f32 	%f557, %f529, %f537, %f478;
	fma.rn.f32 	%f558, %f530, %f538, %f479;
	fma.rn.f32 	%f559, %f530, %f539, %f480;
	fma.rn.f32 	%f560, %f530, %f540, %f481;
	fma.rn.f32 	%f561, %f530, %f541, %f482;
	fma.rn.f32 	%f562, %f527, %f538, %f483;
	fma.rn.f32 	%f563, %f527, %f539, %f484;
	fma.rn.f32 	%f564, %f527, %f540, %f485;
	fma.rn.f32 	%f565, %f527, %f541, %f486;
	fma.rn.f32 	%f566, %f528, %f538, %f487;
	fma.rn.f32 	%f567, %f528, %f539, %f488;
	fma.rn.f32 	%f568, %f528, %f540, %f489;
	fma.rn.f32 	%f569, %f528, %f541, %f490;
	fma.rn.f32 	%f570, %f529, %f538, %f491;
	fma.rn.f32 	%f571, %f529, %f539, %f492;
	fma.rn.f32 	%f572, %f529, %f540, %f493;
	fma.rn.f32 	%f573, %f529, %f541, %f494;
	add.f32 	%f574, %f495, 0f7FC00000;
	add.f32 	%f575, %f496, 0f7FC00000;
	add.f32 	%f576, %f497, 0f7FC00000;
	add.f32 	%f577, %f498, 0f7FC00000;
	fma.rn.f32 	%f578, %f531, %f534, %f499;
	fma.rn.f32 	%f579, %f531, %f535, %f500;
	fma.rn.f32 	%f580, %f531, %f536, %f501;
	fma.rn.f32 	%f581, %f531, %f537, %f502;
	fma.rn.f32 	%f582, %f532, %f534, %f503;
	fma.rn.f32 	%f583, %f532, %f535, %f504;
	fma.rn.f32 	%f584, %f532, %f536, %f505;
	fma.rn.f32 	%f585, %f532, %f537, %f506;
	fma.rn.f32 	%f586, %f533, %f534, %f507;
	fma.rn.f32 	%f587, %f533, %f535, %f508;
	fma.rn.f32 	%f588, %f533, %f536, %f509;
	fma.rn.f32 	%f589, %f533, %f537, %f510;
	add.f32 	%f590, %f511, 0f7FC00000;
	add.f32 	%f591, %f512, 0f7FC00000;
	add.f32 	%f592, %f513, 0f7FC00000;
	add.f32 	%f593, %f514, 0f7FC00000;
	fma.rn.f32 	%f594, %f531, %f538, %f515;
	fma.rn.f32 	%f595, %f531, %f539, %f516;
	fma.rn.f32 	%f596, %f531, %f540, %f517;
	fma.rn.f32 	%f597, %f531, %f541, %f518;
	fma.rn.f32 	%f598, %f532, %f538, %f519;
	fma.rn.f32 	%f599, %f532, %f539, %f520;
	fma.rn.f32 	%f600, %f532, %f540, %f521;
	fma.rn.f32 	%f601, %f532, %f541, %f522;
	fma.rn.f32 	%f602, %f533, %f538, %f523;
	fma.rn.f32 	%f603, %f533, %f539, %f524;
	fma.rn.f32 	%f604, %f533, %f540, %f525;
	fma.rn.f32 	%f605, %f533, %f541, %f526;
	ld.shared.f32 	%f606, [%r57+52];
	ld.shared.f32 	%f607, [%r57+84];
	ld.shared.f32 	%f608, [%r57+116];
	ld.shared.f32 	%f609, [%r57+148];
	ld.shared.f32 	%f610, [%r57+180];
	ld.shared.f32 	%f611, [%r57+212];
	ld.shared.f32 	%f612, [%r57+244];
	ld.shared.f32 	%f613, [%r63+2560];
	ld.shared.f32 	%f614, [%r63+2564];
	ld.shared.f32 	%f615, [%r63+2568];
	ld.shared.f32 	%f616, [%r63+2572];
	ld.shared.f32 	%f617, [%r63+2592];
	ld.shared.f32 	%f618, [%r63+2596];
	ld.shared.f32 	%f619, [%r63+2600];
	ld.shared.f32 	%f620, [%r63+2604];
	fma.rn.f32 	%f621, %f609, %f613, %f542;
	fma.rn.f32 	%f622, %f609, %f614, %f543;
	fma.rn.f32 	%f623, %f609, %f615, %f544;
	fma.rn.f32 	%f624, %f609, %f616, %f545;
	fma.rn.f32 	%f625, %f606, %f613, %f546;
	fma.rn.f32 	%f626, %f606, %f614, %f547;
	fma.rn.f32 	%f627, %f606, %f615, %f548;
	fma.rn.f32 	%f628, %f606, %f616, %f549;
	fma.rn.f32 	%f629, %f607, %f613, %f550;
	fma.rn.f32 	%f630, %f607, %f614, %f551;
	fma.rn.f32 	%f631, %f607, %f615, %f552;
	fma.rn.f32 	%f632, %f607, %f616, %f553;
	fma.rn.f32 	%f633, %f608, %f613, %f554;
	fma.rn.f32 	%f634, %f608, %f614, %f555;
	fma.rn.f32 	%f635, %f608, %f615, %f556;
	fma.rn.f32 	%f636, %f608, %f616, %f557;
	fma.rn.f32 	%f637, %f609, %f617, %f558;
	fma.rn.f32 	%f638, %f609, %f618, %f559;
	fma.rn.f32 	%f639, %f609, %f619, %f560;
	fma.rn.f32 	%f640, %f609, %f620, %f561;
	fma.rn.f32 	%f641, %f606, %f617, %f562;
	fma.rn.f32 	%f642, %f606, %f618, %f563;
	fma.rn.f32 	%f643, %f606, %f619, %f564;
	fma.rn.f32 	%f644, %f606, %f620, %f565;
	fma.rn.f32 	%f645, %f607, %f617, %f566;
	fma.rn.f32 	%f646, %f607, %f618, %f567;
	fma.rn.f32 	%f647, %f607, %f619, %f568;
	fma.rn.f32 	%f648, %f607, %f620, %f569;
	fma.rn.f32 	%f649, %f608, %f617, %f570;
	fma.rn.f32 	%f650, %f608, %f618, %f571;
	fma.rn.f32 	%f651, %f608, %f619, %f572;
	fma.rn.f32 	%f652, %f608, %f620, %f573;
	add.f32 	%f653, %f574, 0f7FC00000;
	add.f32 	%f654, %f575, 0f7FC00000;
	add.f32 	%f655, %f576, 0f7FC00000;
	add.f32 	%f656, %f577, 0f7FC00000;
	fma.rn.f32 	%f657, %f610, %f613, %f578;
	fma.rn.f32 	%f658, %f610, %f614, %f579;
	fma.rn.f32 	%f659, %f610, %f615, %f580;
	fma.rn.f32 	%f660, %f610, %f616, %f581;
	fma.rn.f32 	%f661, %f611, %f613, %f582;
	fma.rn.f32 	%f662, %f611, %f614, %f583;
	fma.rn.f32 	%f663, %f611, %f615, %f584;
	fma.rn.f32 	%f664, %f611, %f616, %f585;
	fma.rn.f32 	%f665, %f612, %f613, %f586;
	fma.rn.f32 	%f666, %f612, %f614, %f587;
	fma.rn.f32 	%f667, %f612, %f615, %f588;
	fma.rn.f32 	%f668, %f612, %f616, %f589;
	add.f32 	%f669, %f590, 0f7FC00000;
	add.f32 	%f670, %f591, 0f7FC00000;
	add.f32 	%f671, %f592, 0f7FC00000;
	add.f32 	%f672, %f593, 0f7FC00000;
	fma.rn.f32 	%f673, %f610, %f617, %f594;
	fma.rn.f32 	%f674, %f610, %f618, %f595;
	fma.rn.f32 	%f675, %f610, %f619, %f596;
	fma.rn.f32 	%f676, %f610, %f620, %f597;
	fma.rn.f32 	%f677, %f611, %f617, %f598;
	fma.rn.f32 	%f678, %f611, %f618, %f599;
	fma.rn.f32 	%f679, %f611, %f619, %f600;
	fma.rn.f32 	%f680, %f611, %f620, %f601;
	fma.rn.f32 	%f681, %f612, %f617, %f602;
	fma.rn.f32 	%f682, %f612, %f618, %f603;
	fma.rn.f32 	%f683, %f612, %f619, %f604;
	fma.rn.f32 	%f684, %f612, %f620, %f605;
	ld.shared.f32 	%f685, [%r57+56];
	ld.shared.f32 	%f686, [%r57+88];
	ld.shared.f32 	%f687, [%r57+120];
	ld.shared.f32 	%f688, [%r57+152];
	ld.shared.f32 	%f689, [%r57+184];
	ld.shared.f32 	%f690, [%r57+216];
	ld.shared.f32 	%f691, [%r57+248];
	ld.shared.f32 	%f692, [%r63+3072];
	ld.shared.f32 	%f693, [%r63+3076];
	ld.shared.f32 	%f694, [%r63+3080];
	ld.shared.f32 	%f695, [%r63+3084];
	ld.shared.f32 	%f696, [%r63+3104];
	ld.shared.f32 	%f697, [%r63+3108];
	ld.shared.f32 	%f698, [%r63+3112];
	ld.shared.f32 	%f699, [%r63+3116];
	fma.rn.f32 	%f700, %f688, %f692, %f621;
	fma.rn.f32 	%f701, %f688, %f693, %f622;
	fma.rn.f32 	%f702, %f688, %f694, %f623;
	fma.rn.f32 	%f703, %f688, %f695, %f624;
	fma.rn.f32 	%f704, %f685, %f692, %f625;
	fma.rn.f32 	%f705, %f685, %f693, %f626;
	fma.rn.f32 	%f706, %f685, %f694, %f627;
	fma.rn.f32 	%f707, %f685, %f695, %f628;
	fma.rn.f32 	%f708, %f686, %f692, %f629;
	fma.rn.f32 	%f709, %f686, %f693, %f630;
	fma.rn.f32 	%f710, %f686, %f694, %f631;
	fma.rn.f32 	%f711, %f686, %f695, %f632;
	fma.rn.f32 	%f712, %f687, %f692, %f633;
	fma.rn.f32 	%f713, %f687, %f693, %f634;
	fma.rn.f32 	%f714, %f687, %f694, %f635;
	fma.rn.f32 	%f715, %f687, %f695, %f636;
	fma.rn.f32 	%f716, %f688, %f696, %f637;
	fma.rn.f32 	%f717, %f688, %f697, %f638;
	fma.rn.f32 	%f718, %f688, %f698, %f639;
	fma.rn.f32 	%f719, %f688, %f699, %f640;
	fma.rn.f32 	%f720, %f685, %f696, %f641;
	fma.rn.f32 	%f721, %f685, %f697, %f642;
	fma.rn.f32 	%f722, %f685, %f698, %f643;
	fma.rn.f32 	%f723, %f685, %f699, %f644;
	fma.rn.f32 	%f724, %f686, %f696, %f645;
	fma.rn.f32 	%f725, %f686, %f697, %f646;
	fma.rn.f32 	%f726, %f686, %f698, %f647;
	fma.rn.f32 	%f727, %f686, %f699, %f648;
	fma.rn.f32 	%f728, %f687, %f696, %f649;
	fma.rn.f32 	%f729, %f687, %f697, %f650;
	fma.rn.f32 	%f730, %f687, %f698, %f651;
	fma.rn.f32 	%f731, %f687, %f699, %f652;
	add.f32 	%f732, %f653, 0f7FC00000;
	add.f32 	%f733, %f654, 0f7FC00000;
	add.f32 	%f734, %f655, 0f7FC00000;
	add.f32 	%f735, %f656, 0f7FC00000;
	fma.rn.f32 	%f736, %f689, %f692, %f657;
	fma.rn.f32 	%f737, %f689, %f693, %f658;
	fma.rn.f32 	%f738, %f689, %f694, %f659;
	fma.rn.f32 	%f739, %f689, %f695, %f660;
	fma.rn.f32 	%f740, %f690, %f692, %f661;
	fma.rn.f32 	%f741, %f690, %f693, %f662;
	fma.rn.f32 	%f742, %f690, %f694, %f663;
	fma.rn.f32 	%f743, %f690, %f695, %f664;
	fma.rn.f32 	%f744, %f691, %f692, %f665;
	fma.rn.f32 	%f745, %f691, %f693, %f666;
	fma.rn.f32 	%f746, %f691, %f694, %f667;
	fma.rn.f32 	%f747, %f691, %f695, %f668;
	add.f32 	%f748, %f669, 0f7FC00000;
	add.f32 	%f749, %f670, 0f7FC00000;
	add.f32 	%f750, %f671, 0f7FC00000;
	add.f32 	%f751, %f672, 0f7FC00000;
	fma.rn.f32 	%f752, %f689, %f696, %f673;
	fma.rn.f32 	%f753, %f689, %f697, %f674;
	fma.rn.f32 	%f754, %f689, %f698, %f675;
	fma.rn.f32 	%f755, %f689, %f699, %f676;
	fma.rn.f32 	%f756, %f690, %f696, %f677;
	fma.rn.f32 	%f757, %f690, %f697, %f678;
	fma.rn.f32 	%f758, %f690, %f698, %f679;
	fma.rn.f32 	%f759, %f690, %f699, %f680;
	fma.rn.f32 	%f760, %f691, %f696, %f681;
	fma.rn.f32 	%f761, %f691, %f697, %f682;
	fma.rn.f32 	%f762, %f691, %f698, %f683;
	fma.rn.f32 	%f763, %f691, %f699, %f684;
	ld.shared.f32 	%f764, [%r57+60];
	ld.shared.f32 	%f765, [%r57+92];
	ld.shared.f32 	%f766, [%r57+124];
	ld.shared.f32 	%f767, [%r57+156];
	ld.shared.f32 	%f768, [%r57+188];
	ld.shared.f32 	%f769, [%r57+220];
	ld.shared.f32 	%f770, [%r57+252];
	ld.shared.f32 	%f771, [%r63+3584];
	ld.shared.f32 	%f772, [%r63+3588];
	ld.shared.f32 	%f773, [%r63+3592];
	ld.shared.f32 	%f774, [%r63+3596];
	ld.shared.f32 	%f775, [%r63+3616];
	ld.shared.f32 	%f776, [%r63+3620];
	ld.shared.f32 	%f777, [%r63+3624];
	ld.shared.f32 	%f778, [%r63+3628];
	fma.rn.f32 	%f890, %f767, %f771, %f700;
	fma.rn.f32 	%f889, %f767, %f772, %f701;
	fma.rn.f32 	%f888, %f767, %f773, %f702;
	fma.rn.f32 	%f887, %f767, %f774, %f703;
	fma.rn.f32 	%f882, %f764, %f771, %f704;
	fma.rn.f32 	%f881, %f764, %f772, %f705;
	fma.rn.f32 	%f880, %f764, %f773, %f706;
	fma.rn.f32 	%f879, %f764, %f774, %f707;
	fma.rn.f32 	%f874, %f765, %f771, %f708;
	fma.rn.f32 	%f873, %f765, %f772, %f709;
	fma.rn.f32 	%f872, %f765, %f773, %f710;
	fma.rn.f32 	%f871, %f765, %f774, %f711;
	fma.rn.f32 	%f866, %f766, %f771, %f712;
	fma.rn.f32 	%f865, %f766, %f772, %f713;
	fma.rn.f32 	%f864, %f766, %f773, %f714;
	fma.rn.f32 	%f863, %f766, %f774, %f715;
	fma.rn.f32 	%f886, %f767, %f775, %f716;
	fma.rn.f32 	%f885, %f767, %f776, %f717;
	fma.rn.f32 	%f884, %f767, %f777, %f718;
	fma.rn.f32 	%f883, %f767, %f778, %f719;
	fma.rn.f32 	%f878, %f764, %f775, %f720;
	fma.rn.f32 	%f877, %f764, %f776, %f721;
	fma.rn.f32 	%f876, %f764, %f777, %f722;
	fma.rn.f32 	%f875, %f764, %f778, %f723;
	fma.rn.f32 	%f870, %f765, %f775, %f724;
	fma.rn.f32 	%f869, %f765, %f776, %f725;
	fma.rn.f32 	%f868, %f765, %f777, %f726;
	fma.rn.f32 	%f867, %f765, %f778, %f727;
	fma.rn.f32 	%f862, %f766, %f775, %f728;
	fma.rn.f32 	%f861, %f766, %f776, %f729;
	fma.rn.f32 	%f860, %f766, %f777, %f730;
	fma.rn.f32 	%f859, %f766, %f778, %f731;
	add.f32 	%f858, %f732, 0f7FC00000;
	add.f32 	%f857, %f733, 0f7FC00000;
	add.f32 	%f856, %f734, 0f7FC00000;
	add.f32 	%f855, %f735, 0f7FC00000;
	fma.rn.f32 	%f850, %f768, %f771, %f736;
	fma.rn.f32 	%f849, %f768, %f772, %f737;
	fma.rn.f32 	%f848, %f768, %f773, %f738;
	fma.rn.f32 	%f847, %f768, %f774, %f739;
	fma.rn.f32 	%f891, %f769, %f771, %f740;
	fma.rn.f32 	%f892, %f769, %f772, %f741;
	fma.rn.f32 	%f893, %f769, %f773, %f742;
	fma.rn.f32 	%f894, %f769, %f774, %f743;
	fma.rn.f32 	%f899, %f770, %f771, %f744;
	fma.rn.f32 	%f900, %f770, %f772, %f745;
	fma.rn.f32 	%f901, %f770, %f773, %f746;
	fma.rn.f32 	%f902, %f770, %f774, %f747;
	add.f32 	%f854, %f748, 0f7FC00000;
	add.f32 	%f853, %f749, 0f7FC00000;
	add.f32 	%f852, %f750, 0f7FC00000;
	add.f32 	%f851, %f751, 0f7FC00000;
	fma.rn.f32 	%f846, %f768, %f775, %f752;
	fma.rn.f32 	%f845, %f768, %f776, %f753;
	fma.rn.f32 	%f844, %f768, %f777, %f754;
	fma.rn.f32 	%f843, %f768, %f778, %f755;
	fma.rn.f32 	%f895, %f769, %f775, %f756;
	fma.rn.f32 	%f896, %f769, %f776, %f757;
	fma.rn.f32 	%f897, %f769, %f777, %f758;
	fma.rn.f32 	%f898, %f769, %f778, %f759;
	fma.rn.f32 	%f903, %f770, %f775, %f760;
	fma.rn.f32 	%f904, %f770, %f776, %f761;
	fma.rn.f32 	%f905, %f770, %f777, %f762;
	fma.rn.f32 	%f906, %f770, %f778, %f763;
	shl.b32 	%r64, %r90, 3;
	add.s32 	%r101, %r101, %r64;
	add.s32 	%r100, %r100, %r64;
	add.s32 	%r99, %r99, %r64;
	add.s32 	%r98, %r98, %r64;
	add.s32 	%r97, %r97, %r64;
	add.s32 	%r96, %r96, %r64;
	add.s32 	%r95, %r95, %r64;
	add.s32 	%r94, %r94, %r64;
	add.s32 	%r93, %r93, 1;
	setp.ne.s32 	%p3, %r93, 0;
	add.s32 	%r92, %r92, 8;
	@%p3 bra 	$L__BB3_2;
$L__BB3_6:
	ld.param.u32 	%r91, [_Z14sgemmTillingV3PfS_S_iii_param_5];
	ld.param.u64 	%rd77, [_Z14sgemmTillingV3PfS_S_iii_param_2];
	cvta.to.global.u64 	%rd41, %rd77;
	mov.u32 	%r65, %ctaid.x;
	shl.b32 	%r66, %r65, 7;
	mov.u32 	%r67, %tid.x;
	shr.u32 	%r68, %r67, 1;
	and.b32  	%r69, %r68, 480;
	add.s32 	%r70, %r69, %r66;
	and.b32  	%r71, %r68, 12;
	or.b32  	%r72, %r70, %r71;
	mov.u32 	%r73, %ctaid.y;
	shl.b32 	%r74, %r73, 7;
	shl.b32 	%r75, %r67, 1;
	and.b32  	%r76, %r75, 64;
	shl.b32 	%r77, %r67, 2;
	and.b32  	%r78, %r77, 28;
	or.b32  	%r79, %r78, %r74;
	or.b32  	%r80, %r79, %r76;
	mul.lo.s32 	%r81, %r91, %r72;
	cvt.s64.s32 	%rd42, %r81;
	cvt.u64.u32 	%rd43, %r80;
	add.s64 	%rd44, %rd42, %rd43;
	shl.b64 	%rd45, %rd44, 2;
	add.s64 	%rd46, %rd41, %rd45;
	st.global.v4.f32 	[%rd46], {%f890, %f889, %f888, %f887};
	st.global.v4.f32 	[%rd46+128], {%f886, %f885, %f884, %f883};
	add.s32 	%r82, %r81, %r91;
	cvt.s64.s32 	%rd47, %r82;
	add.s64 	%rd48, %rd47, %rd43;
	shl.b64 	%rd49, %rd48, 2;
	add.s64 	%rd50, %rd41, %rd49;
	st.global.v4.f32 	[%rd50], {%f882, %f881, %f880, %f879};
	st.global.v4.f32 	[%rd50+128], {%f878, %f877, %f876, %f875};
	add.s32 	%r83, %r82, %r91;
	cvt.s64.s32 	%rd51, %r83;
	add.s64 	%rd52, %rd51, %rd43;
	shl.b64 	%rd53, %rd52, 2;
	add.s64 	%rd54, %rd41, %rd53;
	st.global.v4.f32 	[%rd54], {%f874, %f873, %f872, %f871};
	st.global.v4.f32 	[%rd54+128], {%f870, %f869, %f868, %f867};
	add.s32 	%r84, %r83, %r91;
	cvt.s64.s32 	%rd55, %r84;
	add.s64 	%rd56, %rd55, %rd43;
	shl.b64 	%rd57, %rd56, 2;
	add.s64 	%rd58, %rd41, %rd57;
	st.global.v4.f32 	[%rd58], {%f866, %f865, %f864, %f863};
	st.global.v4.f32 	[%rd58+128], {%f862, %f861, %f860, %f859};
	add.s32 	%r85, %r84, %r91;
	cvt.s64.s32 	%rd59, %r85;
	add.s64 	%rd60, %rd59, %rd43;
	shl.b64 	%rd61, %rd60, 2;
	add.s64 	%rd62, %rd41, %rd61;
	st.global.v4.f32 	[%rd62], {%f858, %f857, %f856, %f855};
	st.global.v4.f32 	[%rd62+128], {%f854, %f853, %f852, %f851};
	add.s32 	%r86, %r85, %r91;
	cvt.s64.s32 	%rd63, %r86;
	add.s64 	%rd64, %rd63, %rd43;
	shl.b64 	%rd65, %rd64, 2;
	add.s64 	%rd66, %rd41, %rd65;
	st.global.v4.f32 	[%rd66], {%f850, %f849, %f848, %f847};
	st.global.v4.f32 	[%rd66+128], {%f846, %f845, %f844, %f843};
	add.s32 	%r87, %r86, %r91;
	cvt.s64.s32 	%rd67, %r87;
	add.s64 	%rd68, %rd67, %rd43;
	shl.b64 	%rd69, %rd68, 2;
	add.s64 	%rd70, %rd41, %rd69;
	st.global.v4.f32 	[%rd70], {%f891, %f892, %f893, %f894};
	st.global.v4.f32 	[%rd70+128], {%f895, %f896, %f897, %f898};
	add.s32 	%r88, %r87, %r91;
	cvt.s64.s32 	%rd71, %r88;
	add.s64 	%rd72, %rd71, %rd43;
	shl.b64 	%rd73, %rd72, 2;
	add.s64 	%rd74, %rd41, %rd73;
	st.global.v4.f32 	[%rd74], {%f899, %f900, %f901, %f902};
	st.global.v4.f32 	[%rd74+128], {%f903, %f904, %f905, %f906};
	ret;

}
	// .globl	_Z16sgemmTillingV3_5PfS_S_iii
.visible .entry _Z16sgemmTillingV3_5PfS_S_iii(
	.param .u64 .ptr .align 1 _Z16sgemmTillingV3_5PfS_S_iii_param_0,
	.param .u64 .ptr .align 1 _Z16sgemmTillingV3_5PfS_S_iii_param_1,
	.param .u64 .ptr .align 1 _Z16sgemmTillingV3_5PfS_S_iii_param_2,
	.param .u32 _Z16sgemmTillingV3_5PfS_S_iii_param_3,
	.param .u32 _Z16sgemmTillingV3_5PfS_S_iii_param_4,
	.param .u32 _Z16sgemmTillingV3_5PfS_S_iii_param_5
)
{
	.reg .pred 	%p<4>;
	.reg .b32 	%r<104>;
	.reg .b32 	%f<907>;
	.reg .b64 	%rd<78>;
	// demoted variable
	.shared .align 4 .b8 _ZZ16sgemmTillingV3_5PfS_S_iiiE5tempA[4096];
	// demoted variable
	.shared .align 4 .b8 _ZZ16sgemmTillingV3_5PfS_S_iiiE5tempB[4096];
	ld.param.u32 	%r31, [_Z16sgemmTillingV3_5PfS_S_iii_param_4];
	mov.u32 	%r1, %ctaid.x;
	mov.u32 	%r2, %tid.x;
	setp.lt.s32 	%p1, %r31, 8;
	mov.f32 	%f843, 0f00000000;
	mov.f32 	%f844, %f843;
	mov.f32 	%f845, %f843;
	mov.f32 	%f846, %f843;
	mov.f32 	%f847, %f843;
	mov.f32 	%f848, %f843;
	mov.f32 	%f849, %f843;
	mov.f32 	%f850, %f843;
	mov.f32 	%f851, %f843;
	mov.f32 	%f852, %f843;
	mov.f32 	%f853, %f843;
	mov.f32 	%f854, %f843;
	mov.f32 	%f855, %f843;
	mov.f32 	%f856, %f843;
	mov.f32 	%f857, %f843;
	mov.f32 	%f858, %f843;
	mov.f32 	%f859, %f843;
	mov.f32 	%f860, %f843;
	mov.f32 	%f861, %f843;
	mov.f32 	%f862, %f843;
	mov.f32 	%f863, %f843;
	mov.f32 	%f864, %f843;
	mov.f32 	%f865, %f843;
	mov.f32 	%f866, %f843;
	mov.f32 	%f867, %f843;
	mov.f32 	%f868, %f843;
	mov.f32 	%f869, %f843;
	mov.f32 	%f870, %f843;
	mov.f32 	%f871, %f843;
	mov.f32 	%f872, %f843;
	mov.f32 	%f873, %f843;
	mov.f32 	%f874, %f843;
	mov.f32 	%f875, %f843;
	mov.f32 	%f876, %f843;
	mov.f32 	%f877, %f843;
	mov.f32 	%f878, %f843;
	mov.f32 	%f879, %f843;
	mov.f32 	%f880, %f843;
	mov.f32 	%f881, %f843;
	mov.f32 	%f882, %f843;
	mov.f32 	%f883, %f843;
	mov.f32 	%f884, %f843;
	mov.f32 	%f885, %f843;
	mov.f32 	%f886, %f843;
	mov.f32 	%f887, %f843;
	mov.f32 	%f888, %f843;
	mov.f32 	%f889, %f843;
	mov.f32 	%f890, %f843;
	mov.f32 	%f891, %f843;
	mov.f32 	%f892, %f843;
	mov.f32 	%f893, %f843;
	mov.f32 	%f894, %f843;
	mov.f32 	%f895, %f843;
	mov.f32 	%f896, %f843;
	mov.f32 	%f897, %f843;
	mov.f32 	%f898, %f843;
	mov.f32 	%f899, %f843;
	mov.f32 	%f900, %f843;
	mov.f32 	%f901, %f843;
	mov.f32 	%f902, %f843;
	mov.f32 	%f903, %f843;
	mov.f32 	%f904, %f843;
	mov.f32 	%f905, %f843;
	mov.f32 	%f906, %f843;
	@%p1 bra 	$L__BB4_6;
	ld.param.u32 	%r103, [_Z16sgemmTillingV3_5PfS_S_iii_param_5];
	shl.b32 	%r34, %r1, 7;
	add.s32 	%r35, %r34, %r2;
	mul.lo.s32 	%r94, %r31, %r35;
	shl.b32 	%r102, %r103, 1;
	mul.lo.s32 	%r101, %r103, 3;
	shl.b32 	%r100, %r103, 2;
	mul.lo.s32 	%r99, %r103, 5;
	mul.lo.s32 	%r98, %r103, 6;
	mul.lo.s32 	%r97, %r103, 7;
	shr.s32 	%r36, %r31, 31;
	shr.u32 	%r37, %r36, 29;
	add.s32 	%r38, %r31, %r37;
	shr.s32 	%r39, %r38, 3;
	neg.s32 	%r95, %r39;
	mov.f32 	%f906, 0f00000000;
	mov.b32 	%r96, 0;
	mov.f32 	%f905, %f906;
	mov.f32 	%f904, %f906;
	mov.f32 	%f903, %f906;
	mov.f32 	%f902, %f906;
	mov.f32 	%f901, %f906;
	mov.f32 	%f900, %f906;
	mov.f32 	%f899, %f906;
	mov.f32 	%f898, %f906;
	mov.f32 	%f897, %f906;
	mov.f32 	%f896, %f906;
	mov.f32 	%f895, %f906;
	mov.f32 	%f894, %f906;
	mov.f32 	%f893, %f906;
	mov.f32 	%f892, %f906;
	mov.f32 	%f891, %f906;
	mov.f32 	%f890, %f906;
	mov.f32 	%f889, %f906;
	mov.f32 	%f888, %f906;
	mov.f32 	%f887, %f906;
	mov.f32 	%f886, %f906;
	mov.f32 	%f885, %f906;
	mov.f32 	%f884, %f906;
	mov.f32 	%f883, %f906;
	mov.f32 	%f882, %f906;
	mov.f32 	%f881, %f906;
	mov.f32 	%f880, %f906;
	mov.f32 	%f879, %f906;
	mov.f32 	%f878, %f906;
	mov.f32 	%f877, %f906;
	mov.f32 	%f876, %f906;
	mov.f32 	%f875, %f906;
	mov.f32 	%f874, %f906;
	mov.f32 	%f873, %f906;
	mov.f32 	%f872, %f906;
	mov.f32 	%f871, %f906;
	mov.f32 	%f870, %f906;
	mov.f32 	%f869, %f906;
	mov.f32 	%f868, %f906;
	mov.f32 	%f867, %f906;
	mov.f32 	%f866, %f906;
	mov.f32 	%f865, %f906;
	mov.f32 	%f864, %f906;
	mov.f32 	%f863, %f906;
	mov.f32 	%f862, %f906;
	mov.f32 	%f861, %f906;
	mov.f32 	%f860, %f906;
	mov.f32 	%f859, %f906;
	mov.f32 	%f858, %f906;
	mov.f32 	%f857, %f906;
	mov.f32 	%f856, %f906;
	mov.f32 	%f855, %f906;
	mov.f32 	%f854, %f906;
	mov.f32 	%f853, %f906;
	mov.f32 	%f852, %f906;
	mov.f32 	%f851, %f906;
	mov.f32 	%f850, %f906;
	mov.f32 	%f849, %f906;
	mov.f32 	%f848, %f906;
	mov.f32 	%f847, %f906;
	mov.f32 	%f846, %f906;
	mov.f32 	%f845, %f906;
	mov.f32 	%f844, %f906;
	mov.f32 	%f843, %f906;
$L__BB4_2:
	mov.u32 	%r40, %tid.x;
	setp.gt.u32 	%p2, %r40, 127;
	@%p2 bra 	$L__BB4_4;
	ld.param.u64 	%rd75, [_Z16sgemmTillingV3_5PfS_S_iii_param_0];
	cvta.to.global.u64 	%rd38, %rd75;
	mul.wide.u32 	%rd39, %r94, 4;
	add.s64 	%rd40, %rd38, %rd39;
	ld.global.v4.f32 	{%f203, %f204, %f205, %f206}, [%rd40];
	mov.u32 	%r49, %tid.x;
	shl.b32 	%r50, %r49, 5;
	mov.u32 	%r51, _ZZ16sgemmTillingV3_5PfS_S_iiiE5tempA;
	add.s32 	%r52, %r51, %r50;
	st.shared.v4.f32 	[%r52], {%f203, %f204, %f205, %f206};
	ld.global.v4.f32 	{%f207, %f208, %f209, %f210}, [%rd40+16];
	st.shared.v4.f32 	[%r52+16], {%f207, %f208, %f209, %f210};
	bra.uni 	$L__BB4_5;
$L__BB4_4:
	ld.param.u64 	%rd76, [_Z16sgemmTillingV3_5PfS_S_iii_param_1];
	cvt.s64.s32 	%rd4, %r96;
	mov.u32 	%r41, %tid.x;
	mov.u32 	%r42, %ctaid.y;
	shl.b32 	%r43, %r42, 7;
	add.s32 	%r44, %r41, %r43;
	add.s32 	%r45, %r44, -128;
	cvt.u64.u32 	%rd5, %r45;
	add.s64 	%rd6, %rd4, %rd5;
	cvta.to.global.u64 	%rd7, %rd76;
	shl.b64 	%rd8, %rd6, 2;
	add.s64 	%rd9, %rd7, %rd8;
	ld.global.f32 	%f195, [%rd9];
	shl.b32 	%r46, %r41, 2;
	mov.u32 	%r47, _ZZ16sgemmTillingV3_5PfS_S_iiiE5tempB;
	add.s32 	%r48, %r47, %r46;
	st.shared.f32 	[%r48+-512], %f195;
	cvt.s64.s32 	%rd10, %r103;
	add.s64 	%rd11, %rd10, %rd5;
	shl.b64 	%rd12, %rd11, 2;
	add.s64 	%rd13, %rd7, %rd12;
	ld.global.f32 	%f196, [%rd13];
	st.shared.f32 	[%r48], %f196;
	cvt.s64.s32 	%rd14, %r102;
	add.s64 	%rd15, %rd14, %rd5;
	shl.b64 	%rd16, %rd15, 2;
	add.s64 	%rd17, %rd7, %rd16;
	ld.global.f32 	%f197, [%rd17];
	st.shared.f32 	[%r48+512], %f197;
	cvt.s64.s32 	%rd18, %r101;
	add.s64 	%rd19, %rd18, %rd5;
	shl.b64 	%rd20, %rd19, 2;
	add.s64 	%rd21, %rd7, %rd20;
	ld.global.f32 	%f198, [%rd21];
	st.shared.f32 	[%r48+1024], %f198;
	cvt.s64.s32 	%rd22, %r100;
	add.s64 	%rd23, %rd22, %rd5;
	shl.b64 	%rd24, %rd23, 2;
	add.s64 	%rd25, %rd7, %rd24;
	ld.global.f32 	%f199, [%rd25];
	st.shared.f32 	[%r48+1536], %f199;
	cvt.s64.s32 	%rd26, %r99;
	add.s64 	%rd27, %rd26, %rd5;
	shl.b64 	%rd28, %rd27, 2;
	add.s64 	%rd29, %rd7, %rd28;
	ld.global.f32 	%f200, [%rd29];
	st.shared.f32 	[%r48+2048], %f200;
	cvt.s64.s32 	%rd30, %r98;
	add.s64 	%rd31, %rd30, %rd5;
	shl.b64 	%rd32, %rd31, 2;
	add.s64 	%rd33, %rd7, %rd32;
	ld.global.f32 	%f201, [%rd33];
	st.shared.f32 	[%r48+2560], %f201;
	cvt.s64.s32 	%rd34, %r97;
	add.s64 	%rd35, %rd34, %rd5;
	shl.b64 	%rd36, %rd35, 2;
	add.s64 	%rd37, %rd7, %rd36;
	ld.global.f32 	%f202, [%rd37];
	st.shared.f32 	[%r48+3072], %f202;
$L__BB4_5:
	ld.param.u32 	%r92, [_Z16sgemmTillingV3_5PfS_S_iii_param_5];
	bar.sync 	0;
	mov.u32 	%r53, %tid.x;
	shl.b32 	%r54, %r53, 4;
	and.b32  	%r55, %r54, 15744;
	mov.u32 	%r56, _ZZ16sgemmTillingV3_5PfS_S_iiiE5tempA;
	add.s32 	%r57, %r56, %r55;
	ld.shared.f32 	%f211, [%r57+32];
	ld.shared.f32 	%f212, [%r57+64];
	ld.shared.f32 	%f213, [%r57+96];
	ld.shared.f32 	%f214, [%r57+128];
	ld.shared.f32 	%f215, [%r57+160];
	ld.shared.f32 	%f216, [%r57+192];
	ld.shared.f32 	%f217, [%r57+224];
	shl.b32 	%r58, %r53, 2;
	and.b32  	%r59, %r58, 28;
	shl.b32 	%r60, %r53, 1;
	and.b32  	%r61, %r60, 64;
	or.b32  	%r62, %r61, %r59;
	shl.b32 	%r63, %r62, 2;
	mov.u32 	%r64, _ZZ16sgemmTillingV3_5PfS_S_iiiE5tempB;
	add.s32 	%r65, %r64, %r63;
	ld.shared.f32 	%f218, [%r65];
	ld.shared.f32 	%f219, [%r65+4];
	ld.shared.f32 	%f220, [%r65+8];
	ld.shared.f32 	%f221, [%r65+12];
	ld.shared.f32 	%f222, [%r65+32];
	ld.shared.f32 	%f223, [%r65+36];
	ld.shared.f32 	%f224, [%r65+40];
	ld.shared.f32 	%f225, [%r65+44];
	fma.rn.f32 	%f226, %f214, %f218, %f890;
	fma.rn.f32 	%f227, %f214, %f219, %f889;
	fma.rn.f32 	%f228, %f214, %f220, %f888;
	fma.rn.f32 	%f229, %f214, %f221, %f887;
	fma.rn.f32 	%f230, %f211, %f218, %f882;
	fma.rn.f32 	%f231, %f211, %f219, %f881;
	fma.rn.f32 	%f232, %f211, %f220, %f880;
	fma.rn.f32 	%f233, %f211, %f221, %f879;
	fma.rn.f32 	%f234, %f212, %f218, %f874;
	fma.rn.f32 	%f235, %f212, %f219, %f873;
	fma.rn.f32 	%f236, %f212, %f220, %f872;
	fma.rn.f32 	%f237, %f212, %f221, %f871;
	fma.rn.f32 	%f238, %f213, %f218, %f866;
	fma.rn.f32 	%f239, %f213, %f219, %f865;
	fma.rn.f32 	%f240, %f213, %f220, %f864;
	fma.rn.f32 	%f241, %f213, %f221, %f863;
	fma.rn.f32 	%f242, %f214, %f222, %f886;
	fma.rn.f32 	%f243, %f214, %f223, %f885;
	fma.rn.f32 	%f244, %f214, %f224, %f884;
	fma.rn.f32 	%f245, %f214, %f225, %f883;
	fma.rn.f32 	%f246, %f211, %f222, %f878;
	fma.rn.f32 	%f247, %f211, %f223, %f877;
	fma.rn.f32 	%f248, %f211, %f224, %f876;
	fma.rn.f32 	%f249, %f211, %f225, %f875;
	fma.rn.f32 	%f250, %f212, %f222, %f870;
	fma.rn.f32 	%f251, %f212, %f223, %f869;
	fma.rn.f32 	%f252, %f212, %f224, %f868;
	fma.rn.f32 	%f253, %f212, %f225, %f867;
	fma.rn.f32 	%f254, %f213, %f222, %f862;
	fma.rn.f32 	%f255, %f213, %f223, %f861;
	fma.rn.f32 	%f256, %f213, %f224, %f860;
	fma.rn.f32 	%f257, %f213, %f225, %f859;
	add.f32 	%f258, %f858, 0f7FC00000;
	add.f32 	%f259, %f857, 0f7FC00000;
	add.f32 	%f260, %f856, 0f7FC00000;
	add.f32 	%f261, %f855, 0f7FC00000;
	fma.rn.f32 	%f262, %f215, %f218, %f850;
	fma.rn.f32 	%f263, %f215, %f219, %f849;
	fma.rn.f32 	%f264, %f215, %f220, %f848;
	fma.rn.f32 	%f265, %f215, %f221, %f847;
	fma.rn.f32 	%f266, %f216, %f218, %f891;
	fma.rn.f32 	%f267, %f216, %f219, %f892;
	fma.rn.f32 	%f268, %f216, %f220, %f893;
	fma.rn.f32 	%f269, %f216, %f221, %f894;
	fma.rn.f32 	%f270, %f217, %f218, %f899;
	fma.rn.f32 	%f271, %f217, %f219, %f900;
	fma.rn.f32 	%f272, %f217, %f220, %f901;
	fma.rn.f32 	%f273, %f217, %f221, %f902;
	add.f32 	%f274, %f854, 0f7FC00000;
	add.f32 	%f275, %f853, 0f7FC00000;
	add.f32 	%f276, %f852, 0f7FC00000;
	add.f32 	%f277, %f851, 0f7FC00000;
	fma.rn.f32 	%f278, %f215, %f222, %f846;
	fma.rn.f32 	%f279, %f215, %f223, %f845;
	fma.rn.f32 	%f280, %f215, %f224, %f844;
	fma.rn.f32 	%f281, %f215, %f225, %f843;
	fma.rn.f32 	%f282, %f216, %f222, %f895;
	fma.rn.f32 	%f283, %f216, %f223, %f896;
	fma.rn.f32 	%f284, %f216, %f224, %f897;
	fma.rn.f32 	%f285, %f216, %f225, %f898;
	fma.rn.f32 	%f286, %f217, %f222, %f903;
	fma.rn.f32 	%f287, %f217, %f223, %f904;
	fma.rn.f32 	%f288, %f217, %f224, %f905;
	fma.rn.f32 	%f289, %f217, %f225, %f906;
	ld.shared.f32 	%f290, [%r57+36];
	ld.shared.f32 	%f291, [%r57+68];
	ld.shared.f32 	%f292, [%r57+100];
	ld.shared.f32 	%f293, [%r57+132];
	ld.shared.f32 	%f294, [%r57+164];
	ld.shared.f32 	%f295, [%r57+196];
	ld.shared.f32 	%f296, [%r57+228];
	ld.shared.f32 	%f297, [%r65+512];
	ld.shared.f32 	%f298, [%r65+516];
	ld.shared.f32 	%f299, [%r65+520];
	ld.shared.f32 	%f300, [%r65+524];
	ld.shared.f32 	%f301, [%r65+544];
	ld.shared.f32 	%f302, [%r65+548];
	ld.shared.f32 	%f303, [%r65+552];
	ld.shared.f32 	%f304, [%r65+556];
	fma.rn.f32 	%f305, %f293, %f297, %f226;
	fma.rn.f32 	%f306, %f293, %f298, %f227;
	fma.rn.f32 	%f307, %f293, %f299, %f228;
	fma.rn.f32 	%f308, %f293, %f300, %f229;
	fma.rn.f32 	%f309, %f290, %f297, %f230;
	fma.rn.f32 	%f310, %f290, %f298, %f231;
	fma.rn.f32 	%f311, %f290, %f299, %f232;
	fma.rn.f32 	%f312, %f290, %f300, %f233;
	fma.rn.f32 	%f313, %f291, %f297, %f234;
	fma.rn.f32 	%f314, %f291, %f298, %f235;
	fma.rn.f32 	%f315, %f291, %f299, %f236;
	fma.rn.f32 	%f316, %f291, %f300, %f237;
	fma.rn.f32 	%f317, %f292, %f297, %f238;
	fma.rn.f32 	%f318, %f292, %f298, %f239;
	fma.rn.f32 	%f319, %f292, %f299, %f240;
	fma.rn.f32 	%f320, %f292, %f300, %f241;
	fma.rn.f32 	%f321, %f293, %f301, %f242;
	fma.rn.f32 	%f322, %f293, %f302, %f243;
	fma.rn.f32 	%f323, %f293, %f303, %f244;
	fma.rn.f32 	%f324, %f293, %f304, %f245;
	fma.rn.f32 	%f325, %f290, %f301, %f246;
	fma.rn.f32 	%f326, %f290, %f302, %f247;
	fma.rn.f32 	%f327, %f290, %f303, %f248;
	fma.rn.f32 	%f328, %f290, %f304, %f249;
	fma.rn.f32 	%f329, %f291, %f301, %f250;
	fma.rn.f32 	%f330, %f291, %f302, %f251;
	fma.rn.f32 	%f331, %f291, %f303, %f252;
	fma.rn.f32 	%f332, %f291, %f304, %f253;
	fma.rn.f32 	%f333, %f292, %f301, %f254;
	fma.rn.f32 	%f334, %f292, %f302, %f255;
	fma.rn.f32 	%f335, %f292, %f303, %f256;
	fma.rn.f32 	%f336, %f292, %f304, %f257;
	add.f32 	%f337, %f258, 0f7FC00000;
	add.f32 	%f338, %f259, 0f7FC00000;
	add.f32 	%f339, %f260, 0f7FC00000;
	add.f32 	%f340, %f261, 0f7FC00000;
	fma.rn.f32 	%f341, %f294, %f297, %f262;
	fma.rn.f32 	%f342, %f294, %f298, %f263;
	fma.rn.f32 	%f343, %f294, %f299, %f264;
	fma.rn.f32 	%f344, %f294, %f300, %f265;
	fma.rn.f32 	%f345, %f295, %f297, %f266;
	fma.rn.f32 	%f346, %f295, %f298, %f267;
	fma.rn.f32 	%f347, %f295, %f299, %f268;
	fma.rn.f32 	%f348, %f295, %f300, %f269;
	fma.rn.f32 	%f349, %f296, %f297, %f270;
	fma.rn.f32 	%f350, %f296, %f298, %f271;
	fma.rn.f32 	%f351, %f296, %f299, %f272;
	fma.rn.f32 	%f352, %f296, %f300, %f273;
	add.f32 	%f353, %f274, 0f7FC00000;
	add.f32 	%f354, %f275, 0f7FC00000;
	add.f32 	%f355, %f276, 0f7FC00000;
	add.f32 	%f356, %f277, 0f7FC00000;
	fma.rn.f32 	%f357, %f294, %f301, %f278;
	fma.rn.f32 	%f358, %f294, %f302, %f279;
	fma.rn.f32 	%f359, %f294, %f303, %f280;
	fma.rn.f32 	%f360, %f294, %f304, %f281;
	fma.rn.f32 	%f361, %f295, %f301, %f282;
	fma.rn.f32 	%f362, %f295, %f302, %f283;
	fma.rn.f32 	%f363, %f295, %f303, %f284;
	fma.rn.f32 	%f364, %f295, %f304, %f285;
	fma.rn.f32 	%f365, %f296, %f301, %f286;
	fma.rn.f32 	%f366, %f296, %f302, %f287;
	fma.rn.f32 	%f367, %f296, %f303, %f288;
	fma.rn.f32 	%f368, %f296, %f304, %f289;
	ld.shared.f32 	%f369, [%r57+40];
	ld.shared.f32 	%f370, [%r57+72];
	ld.shared.f32 	%f371, [%r57+104];
	ld.shared.f32 	%f372, [%r57+136];
	ld.shared.f32 	%f373, [%r57+168];
	ld.shared.f32 	%f374, [%r57+200];
	ld.shared.f32 	%f375, [%r57+232];
	ld.shared.f32 	%f376, [%r65+1024];
	ld.shared.f32 	%f377, [%r65+1028];
	ld.shared.f32 	%f378, [%r65+1032];
	ld.shared.f32 	%f379, [%r65+1036];
	ld.shared.f32 	%f380, [%r65+1056];
	ld.shared.f32 	%f381, [%r65+1060];
	ld.shared.f32 	%f382, [%r65+1064];
	ld.shared.f32 	%f383, [%r65+1068];
	fma.rn.f32 	%f384, %f372, %f376, %f305;
	fma.rn.f32 	%f385, %f372, %f377, %f306;
	fma.rn.f32 	%f386, %f372, %f378, %f307;
	fma.rn.f32 	%f387, %f372, %f379, %f308;
	fma.rn.f32 	%f388, %f369, %f376, %f309;
	fma.rn.f32 	%f389, %f369, %f377, %f310;
	fma.rn.f32 	%f390, %f369, %f378, %f311;
	fma.rn.f32 	%f391, %f369, %f379, %f312;
	fma.rn.f32 	%f392, %f370, %f376, %f313;
	fma.rn.f32 	%f393, %f370, %f377, %f314;
	fma.rn.f32 	%f394, %f370, %f378, %f315;
	fma.rn.f32 	%f395, %f370, %f379, %f316;
	fma.rn.f32 	%f396, %f371, %f376, %f317;
	fma.rn.f32 	%f397, %f371, %f377, %f318;
	fma.rn.f32 	%f398, %f371, %f378, %f319;
	fma.rn.f32 	%f399, %f371, %f379, %f320;
	fma.rn.f32 	%f400, %f372, %f380, %f321;
	fma.rn.f32 	%f401, %f372, %f381, %f322;
	fma.rn.f32 	%f402, %f372, %f382, %f323;
	fma.rn.f32 	%f403, %f372, %f383, %f324;
	fma.rn.f32 	%f404, %f369, %f380, %f325;
	fma.rn.f32 	%f405, %f369, %f381, %f326;
	fma.rn.f32 	%f406, %f369, %f382, %f327;
	fma.rn.f32 	%f407, %f369, %f383, %f328;
	fma.rn.f32 	%f408, %f370, %f380, %f329;
	fma.rn.f32 	%f409, %f370, %f381, %f330;
	fma.rn.f32 	%f410, %f370, %f382, %f331;
	fma.rn.f32 	%f411, %f370, %f383, %f332;
	fma.rn.f32 	%f412, %f371, %f380, %f333;
	fma.rn.f32 	%f413, %f371, %f381, %f334;
	fma.rn.f32 	%f414, %f371, %f382, %f335;
	fma.rn.f32 	%f415, %f371, %f383, %f336;
	add.f32 	%f416, %f337, 0f7FC00000;
	add.f32 	%f417, %f338, 0f7FC00000;
	add.f32 	%f418, %f339, 0f7FC00000;
	add.f32 	%f419, %f340, 0f7FC00000;
	fma.rn.f32 	%f420, %f373, %f376, %f341;
	fma.rn.f32 	%f421, %f373, %f377, %f342;
	fma.rn.f32 	%f422, %f373, %f378, %f343;
	fma.rn.f32 	%f423, %f373, %f379, %f344;
	fma.rn.f32 	%f424, %f374, %f376, %f345;
	fma.rn.f32 	%f425, %f374, %f377, %f346;
	fma.rn.f32 	%f426, %f374, %f378, %f347;
	fma.rn.f32 	%f427, %f374, %f379, %f348;
	fma.rn.f32 	%f428, %f375, %f376, %f349;
	fma.rn.f32 	%f429, %f375, %f377, %f350;
	fma.rn.f32 	%f430, %f375, %f378, %f351;
	fma.rn.f32 	%f431, %f375, %f379, %f352;
	add.f32 	%f432, %f353, 0f7FC00000;
	add.f32 	%f433, %f354, 0f7FC00000;
	add.f32 	%f434, %f355, 0f7FC00000;
	add.f32 	%f435, %f356, 0f7FC00000;
	fma.rn.f32 	%f436, %f373, %f380, %f357;
	fma.rn.f32 	%f437, %f373, %f381, %f358;
	fma.rn.f32 	%f438, %f373, %f382, %f359;
	fma.rn.f32 	%f439, %f373, %f383, %f360;
	fma.rn.f32 	%f440, %f374, %f380, %f361;
	fma.rn.f32 	%f441, %f374, %f381, %f362;
	fma.rn.f32 	%f442, %f374, %f382, %f363;
	fma.rn.f32 	%f443, %f374, %f383, %f364;
	fma.rn.f32 	%f444, %f375, %f380, %f365;
	fma.rn.f32 	%f445, %f375, %f381, %f366;
	fma.rn.f32 	%f446, %f375, %f382, %f367;
	fma.rn.f32 	%f447, %f375, %f383, %f368;
	ld.shared.f32 	%f448, [%r57+44];
	ld.shared.f32 	%f449, [%r57+76];
	ld.shared.f32 	%f450, [%r57+108];
	ld.shared.f32 	%f451, [%r57+140];
	ld.shared.f32 	%f452, [%r57+172];
	ld.shared.f32 	%f453, [%r57+204];
	ld.shared.f32 	%f454, [%r57+236];
	ld.shared.f32 	%f455, [%r65+1536];
	ld.shared.f32 	%f456, [%r65+1540];
	ld.shared.f32 	%f457, [%r65+1544];
	ld.shared.f32 	%f458, [%r65+1548];
	ld.shared.f32 	%f459, [%r65+1568];
	ld.shared.f32 	%f460, [%r65+1572];
	ld.shared.f32 	%f461, [%r65+1576];
	ld.shared.f32 	%f462, [%r65+1580];
	fma.rn.f32 	%f463, %f451, %f455, %f384;
	fma.rn.f32 	%f464, %f451, %f456, %f385;
	fma.rn.f32 	%f465, %f451, %f457, %f386;
	fma.rn.f32 	%f466, %f451, %f458, %f387;
	fma.rn.f32 	%f467, %f448, %f455, %f388;
	fma.rn.f32 	%f468, %f448, %f456, %f389;
	fma.rn.f32 	%f469, %f448, %f457, %f390;
	fma.rn.f32 	%f470, %f448, %f458, %f391;
	fma.rn.f32 	%f471, %f449, %f455, %f392;
	fma.rn.f32 	%f472, %f449, %f456, %f393;
	fma.rn.f32 	%f473, %f449, %f457, %f394;
	fma.rn.f32 	%f474, %f449, %f458, %f395;
	fma.rn.f32 	%f475, %f450, %f455, %f396;
	fma.rn.f32 	%f476, %f450, %f456, %f397;
	fma.rn.f32 	%f477, %f450, %f457, %f398;
	fma.rn.f32 	%f478, %f450, %f458, %f399;
	fma.rn.f32 	%f479, %f451, %f459, %f400;
	fma.rn.f32 	%f480, %f451, %f460, %f401;
	fma.rn.f32 	%f481, %f451, %f461, %f402;
	fma.rn.f32 	%f482, %f451, %f462, %f403;
	fma.rn.f32 	%f483, %f448, %f459, %f404;
	fma.rn.f32 	%f484, %f448, %f460, %f405;
	fma.rn.f32 	%f485, %f448, %f461, %f406;
	fma.rn.f32 	%f486, %f448, %f462, %f407;
	fma.rn.f32 	%f487, %f449, %f459, %f408;
	fma.rn.f32 	%f488, %f449, %f460, %f409;
	fma.rn.f32 	%f489, %f449, %f461, %f410;
	fma.rn.f32 	%f490, %f449, %f462, %f411;
	fma.rn.f32 	%f491, %f450, %f459, %f412;
	fma.rn.f32 	%f492, %f450, %f460, %f413;
	fma.rn.f32 	%f493, %f450, %f461, %f414;
	fma.rn.f32 	%f494, %f450, %f462, %f415;
	add.f32 	%f495, %f416, 0f7FC00000;
	add.f32 	%f496, %f417, 0f7FC00000;
	add.f32 	%f497, %f418, 0f7FC00000;
	add.f32 	%f498, %f419, 0f7FC00000;
	fma.rn.f32 	%f499, %f452, %f455, %f420;
	fma.rn.f32 	%f500, %f452, %f456, %f421;
	fma.rn.f32 	%f501, %f452, %f457, %f422;
	fma.rn.f32 	%f502, %f452, %f458, %f423;
	fma.rn.f32 	%f503, %f453, %f455, %f424;
	fma.rn.f32 	%f504, %f453, %f456, %f425;
	fma.rn.f32 	%f505, %f453, %f457, %f426;
	fma.rn.f32 	%f506, %f453, %f458, %f427;
	fma.rn.f32 	%f507, %f454, %f455, %f428;
	fma.rn.f32 	%f508, %f454, %f456, %f429;
	fma.rn.f32 	%f509, %f454, %f457, %f430;
	fma.rn.f32 	%f510, %f454, %f458, %f431;
	add.f32 	%f511, %f432, 0f7FC00000;
	add.f32 	%f512, %f433, 0f7FC00000;
	add.f32 	%f513, %f434, 0f7FC00000;
	add.f32 	%f514, %f435, 0f7FC00000;
	fma.rn.f32 	%f515, %f452, %f459, %f436;
	fma.rn.f32 	%f516, %f452, %f460, %f437;
	fma.rn.f32 	%f517, %f452, %f461, %f438;
	fma.rn.f32 	%f518, %f452, %f462, %f439;
	fma.rn.f32 	%f519, %f453, %f459, %f440;
	fma.rn.f32 	%f520, %f453, %f460, %f441;
	fma.rn.f32 	%f521, %f453, %f461, %f442;
	fma.rn.f32 	%f522, %f453, %f462, %f443;
	fma.rn.f32 	%f523, %f454, %f459, %f444;
	fma.rn.f32 	%f524, %f454, %f460, %f445;
	fma.rn.f32 	%f525, %f454, %f461, %f446;
	fma.rn.f32 	%f526, %f454, %f462, %f447;
	ld.shared.f32 	%f527, [%r57+48];
	ld.shared.f32 	%f528, [%r57+80];
	ld.shared.f32 	%f529, [%r57+112];
	ld.shared.f32 	%f530, [%r57+144];
	ld.shared.f32 	%f531, [%r57+176];
	ld.shared.f32 	%f532, [%r57+208];
	ld.shared.f32 	%f533, [%r57+240];
	ld.shared.f32 	%f534, [%r65+2048];
	ld.shared.f32 	%f535, [%r65+2052];
	ld.shared.f32 	%f536, [%r65+2056];
	ld.shared.f32 	%f537, [%r65+2060];
	ld.shared.f32 	%f538, [%r65+2080];
	ld.shared.f32 	%f539, [%r65+2084];
	ld.shared.f32 	%f540, [%r65+2088];
	ld.shared.f32 	%f541, [%r65+2092];
	fma.rn.f32 	%f542, %f530, %f534, %f463;
	fma.rn.f32 	%f543, %f530, %f535, %f464;
	fma.rn.f32 	%f544, %f530, %f536, %f465;
	fma.rn.f32 	%f545, %f530, %f537, %f466;
	fma.rn.f32 	%f546, %f527, %f534, %f467;
	fma.rn.f32 	%f547, %f527, %f535, %f468;
	fma.rn.f32 	%f548, %f527, %f536, %f469;
	fma.rn.f32 	%f549, %f527, %f537, %f470;
	fma.rn.f32 	%f550, %f528, %f534, %f471;
	fma.rn.f32 	%f551, %f528, %f535, %f472;
	fma.rn.f32 	%f552, %f528, %f536, %f473;
	fma.rn.f32 	%f553, %f528, %f537, %f474;
	fma.rn.f32 	%f554, %f529, %f534, %f475;
	fma.rn.f32 	%f555, %f529, %f535, %f476;
	fma.rn.f32 	%f556, %f529, %f536, %f477;
	fma.rn.f32 	%f557, %f529, %f537, %f478;
	fma.rn.f32 	%f558, %f530, %f538, %f479;
	fma.rn.f32 	%f559, %f530, %f539, %f480;
	fma.rn.f32 	%f560, %f530, %f540, %f481;
	fma.rn.f32 	%f561, %f530, %f541, %f482;
	fma.rn.f32 	%f562, %f527, %f538, %f483;
	fma.rn.f32 	%f563, %f527, %f539, %f484;
	fma.rn.f32 	%f564, %f527, %f540, %f485;
	fma.rn.f32 	%f565, %f527, %f541, %f486;
	fma.rn.f32 	%f566, %f528, %f538, %f487;
	fma.rn.f32 	%f567, %f528, %f539, %f488;
	fma.rn.f32 	%f568, %f528, %f540, %f489;
	fma.rn.f32 	%f569, %f528, %f541, %f490;
	fma.rn.f32 	%f570, %f529, %f538, %f491;
	fma.rn.f32 	%f571, %f529, %f539, %f492;
	fma.rn.f32 	%f572, %f529, %f540, %f493;
	fma.rn.f32 	%f573, %f529, %f541, %f494;
	add.f32 	%f574, %f495, 0f7FC00000;
	add.f32 	%f575, %f496, 0f7FC00000;
	add.f32 	%f576, %f497, 0f7FC00000;
	add.f32 	%f577, %f498, 0f7FC00000;
	fma.rn.f32 	%f578, %f531, %f534, %f499;
	fma.rn.f32 	%f579, %f531, %f535, %f500;
	fma.rn.f32 	%f580, %f531, %f536, %f501;
	fma.rn.f32 	%f581, %f531, %f537, %f502;
	fma.rn.f32 	%f582, %f532, %f534, %f503;
	fma.rn.f32 	%f583, %f532, %f535, %f504;
	fma.rn.f32 	%f584, %f532, %f536, %f505;
	fma.rn.f32 	%f585, %f532, %f537, %f506;
	fma.rn.f32 	%f586, %f533, %f534, %f507;
	fma.rn.f32 	%f587, %f533, %f535, %f508;
	fma.rn.f32 	%f588, %f533, %f536, %f509;
	fma.rn.f32 	%f589, %f533, %f537, %f510;
	add.f32 	%f590, %f511, 0f7FC00000;
	add.f32 	%f591, %f512, 0f7FC00000;
	add.f32 	%f592, %f513, 0f7FC00000;
	add.f32 	%f593, %f514, 0f7FC00000;
	fma.rn.f32 	%f594, %f531, %f538, %f515;
	fma.rn.f32 	%f595, %f531, %f539, %f516;
	fma.rn.f32 	%f596, %f531, %f540, %f517;
	fma.rn.f32 	%f597, %f531, %f541, %f518;
	fma.rn.f32 	%f598, %f532, %f538, %f519;
	fma.rn.f32 	%f599, %f532, %f539, %f520;
	fma.rn.f32 	%f600, %f532, %f540, %f521;
	fma.rn.f32 	%f601, %f532, %f541, %f522;
	fma.rn.f32 	%f602, %f533, %f538, %f523;
	fma.rn.f32 	%f603, %f533, %f539, %f524;
	fma.rn.f32 	%f604, %f533, %f540, %f525;
	fma.rn.f32 	%f605, %f533, %f541, %f526;
	ld.shared.f32 	%f606, [%r57+52];
	ld.shared.f32 	%f607, [%r57+84];
	ld.shared.f32 	%f608, [%r57+116];
	ld.shared.f32 	%f609, [%r57+148];
	ld.shared.f32 	%f610, [%r57+180];
	ld.shared.f32 	%f611, [%r57+212];
	ld.shared.f32 	%f612, [%r57+244];
	ld.shared.f32 	%f613, [%r65+2560];
	ld.shared.f32 	%f614, [%r65+2564];
	ld.shared.f32 	%f615, [%r65+2568];
	ld.shared.f32 	%f616, [%r65+2572];
	ld.shared.f32 	%f617, [%r65+2592];
	ld.shared.f32 	%f618, [%r65+2596];
	ld.shared.f32 	%f619, [%r65+2600];
	ld.shared.f32 	%f620, [%r65+2604];
	fma.rn.f32 	%f621, %f609, %f613, %f542;
	fma.rn.f32 	%f622, %f609, %f614, %f543;
	fma.rn.f32 	%f623, %f609, %f615, %f544;
	fma.rn.f32 	%f624, %f609, %f616, %f545;
	fma.rn.f32 	%f625, %f606, %f613, %f546;
	fma.rn.f32 	%f626, %f606, %f614, %f547;
	fma.rn.f32 	%f627, %f606, %f615, %f548;
	fma.rn.f32 	%f628, %f606, %f616, %f549;
	fma.rn.f32 	%f629, %f607, %f613, %f550;
	fma.rn.f32 	%f630, %f607, %f614, %f551;
	fma.rn.f32 	%f631, %f607, %f615, %f552;
	fma.rn.f32 	%f632, %f607, %f616, %f553;
	fma.rn.f32 	%f633, %f608, %f613, %f554;
	fma.rn.f32 	%f634, %f608, %f614, %f555;
	fma.rn.f32 	%f635, %f608, %f615, %f556;
	fma.rn.f32 	%f636, %f608, %f616, %f557;
	fma.rn.f32 	%f637, %f609, %f617, %f558;
	fma.rn.f32 	%f638, %f609, %f618, %f559;
	fma.rn.f32 	%f639, %f609, %f619, %f560;
	fma.rn.f32 	%f640, %f609, %f620, %f561;
	fma.rn.f32 	%f641, %f606, %f617, %f562;
	fma.rn.f32 	%f642, %f606, %f618, %f563;
	fma.rn.f32 	%f643, %f606, %f619, %f564;
	fma.rn.f32 	%f644, %f606, %f620, %f565;
	fma.rn.f32 	%f645, %f607, %f617, %f566;
	fma.rn.f32 	%f646, %f607, %f618, %f567;
	fma.rn.f32 	%f647, %f607, %f619, %f568;
	fma.rn.f32 	%f648, %f607, %f620, %f569;
	fma.rn.f32 	%f649, %f608, %f617, %f570;
	fma.rn.f32 	%f650, %f608, %f618, %f571;
	fma.rn.f32 	%f651, %f608, %f619, %f572;
	fma.rn.f32 	%f652, %f608, %f620, %f573;
	add.f32 	%f653, %f574, 0f7FC00000;
	add.f32 	%f654, %f575, 0f7FC00000;
	add.f32 	%f655, %f576, 0f7FC00000;
	add.f32 	%f656, %f577, 0f7FC00000;
	fma.rn.f32 	%f657, %f610, %f613, %f578;
	fma.rn.f32 	%f658, %f610, %f614, %f579;
	fma.rn.f32 	%f659, %f610, %f615, %f580;
	fma.rn.f32 	%f660, %f610, %f616, %f581;
	fma.rn.f32 	%f661, %f611, %f613, %f582;
	fma.rn.f32 	%f662, %f611, %f614, %f583;
	fma.rn.f32 	%f663, %f611, %f615, %f584;
	fma.rn.f32 	%f664, %f611, %f616, %f585;
	fma.rn.f32 	%f665, %f612, %f613, %f586;
	fma.rn.f32 	%f666, %f612, %f614, %f587;
	fma.rn.f32 	%f667, %f612, %f615, %f588;
	fma.rn.f32 	%f668, %f612, %f616, %f589;
	add.f32 	%f669, %f590, 0f7FC00000;
	add.f32 	%f670, %f591, 0f7FC00000;
	add.f32 	%f671, %f592, 0f7FC00000;
	add.f32 	%f672, %f593, 0f7FC00000;
	fma.rn.f32 	%f673, %f610, %f617, %f594;
	fma.rn.f32 	%f674, %f610, %f618, %f595;
	fma.rn.f32 	%f675, %f610, %f619, %f596;
	fma.rn.f32 	%f676, %f610, %f620, %f597;
	fma.rn.f32 	%f677, %f611, %f617, %f598;
	fma.rn.f32 	%f678, %f611, %f618, %f599;
	fma.rn.f32 	%f679, %f611, %f619, %f600;
	fma.rn.f32 	%f680, %f611, %f620, %f601;
	fma.rn.f32 	%f681, %f612, %f617, %f602;
	fma.rn.f32 	%f682, %f612, %f618, %f603;
	fma.rn.f32 	%f683, %f612, %f619, %f604;
	fma.rn.f32 	%f684, %f612, %f620, %f605;
	ld.shared.f32 	%f685, [%r57+56];
	ld.shared.f32 	%f686, [%r57+88];
	ld.shared.f32 	%f687, [%r57+120];
	ld.shared.f32 	%f688, [%r57+152];
	ld.shared.f32 	%f689, [%r57+184];
	ld.shared.f32 	%f690, [%r57+216];
	ld.shared.f32 	%f691, [%r57+248];
	ld.shared.f32 	%f692, [%r65+3072];
	ld.shared.f32 	%f693, [%r65+3076];
	ld.shared.f32 	%f694, [%r65+3080];
	ld.shared.f32 	%f695, [%r65+3084];
	ld.shared.f32 	%f696, [%r65+3104];
	ld.shared.f32 	%f697, [%r65+3108];
	ld.shared.f32 	%f698, [%r65+3112];
	ld.shared.f32 	%f699, [%r65+3116];
	fma.rn.f32 	%f700, %f688, %f692, %f621;
	fma.rn.f32 	%f701, %f688, %f693, %f622;
	fma.rn.f32 	%f702, %f688, %f694, %f623;
	fma.rn.f32 	%f703, %f688, %f695, %f624;
	fma.rn.f32 	%f704, %f685, %f692, %f625;
	fma.rn.f32 	%f705, %f685, %f693, %f626;
	fma.rn.f32 	%f706, %f685, %f694, %f627;
	fma.rn.f32 	%f707, %f685, %f695, %f628;
	fma.rn.f32 	%f708, %f686, %f692, %f629;
	fma.rn.f32 	%f709, %f686, %f693, %f630;
	fma.rn.f32 	%f710, %f686, %f694, %f631;
	fma.rn.f32 	%f711, %f686, %f695, %f632;
	fma.rn.f32 	%f712, %f687, %f692, %f633;
	fma.rn.f32 	%f713, %f687, %f693, %f634;
	fma.rn.f32 	%f714, %f687, %f694, %f635;
	fma.rn.f32 	%f715, %f687, %f695, %f636;
	fma.rn.f32 	%f716, %f688, %f696, %f637;
	fma.rn.f32 	%f717, %f688, %f697, %f638;
	fma.rn.f32 	%f718, %f688, %f698, %f639;
	fma.rn.f32 	%f719, %f688, %f699, %f640;
	fma.rn.f32 	%f720, %f685, %f696, %f641;
	fma.rn.f32 	%f721, %f685, %f697, %f642;
	fma.rn.f32 	%f722, %f685, %f698, %f643;
	fma.rn.f32 	%f723, %f685, %f699, %f644;
	fma.rn.f32 	%f724, %f686, %f696, %f645;
	fma.rn.f32 	%f725, %f686, %f697, %f646;
	fma.rn.f32 	%f726, %f686, %f698, %f647;
	fma.rn.f32 	%f727, %f686, %f699, %f648;
	fma.rn.f32 	%f728, %f687, %f696, %f649;
	fma.rn.f32 	%f729, %f687, %f697, %f650;
	fma.rn.f32 	%f730, %f687, %f698, %f651;
	fma.rn.f32 	%f731, %f687, %f699, %f652;
	add.f32 	%f732, %f653, 0f7FC00000;
	add.f32 	%f733, %f654, 0f7FC00000;
	add.f32 	%f734, %f655, 0f7FC00000;
	add.f32 	%f735, %f656, 0f7FC00000;
	fma.rn.f32 	%f736, %f689, %f692, %f657;
	fma.rn.f32 	%f737, %f689, %f693, %f658;
	fma.rn.f32 	%f738, %f689, %f694, %f659;
	fma.rn.f32 	%f739, %f689, %f695, %f660;
	fma.rn.f32 	%f740, %f690, %f692, %f661;
	fma.rn.f32 	%f741, %f690, %f693, %f662;
	fma.rn.f32 	%f742, %f690, %f694, %f663;
	fma.rn.f32 	%f743, %f690, %f695, %f664;
	fma.rn.f32 	%f744, %f691, %f692, %f665;
	fma.rn.f32 	%f745, %f691, %f693, %f666;
	fma.rn.f32 	%f746, %f691, %f694, %f667;
	fma.rn.f32 	%f747, %f691, %f695, %f668;
	add.f32 	%f748, %f669, 0f7FC00000;
	add.f32 	%f749, %f670, 0f7FC00000;
	add.f32 	%f750, %f671, 0f7FC00000;
	add.f32 	%f751, %f672, 0f7FC00000;
	fma.rn.f32 	%f752, %f689, %f696, %f673;
	fma.rn.f32 	%f753, %f689, %f697, %f674;
	fma.rn.f32 	%f754, %f689, %f698, %f675;
	fma.rn.f32 	%f755, %f689, %f699, %f676;
	fma.rn.f32 	%f756, %f690, %f696, %f677;
	fma.rn.f32 	%f757, %f690, %f697, %f678;
	fma.rn.f32 	%f758, %f690, %f698, %f679;
	fma.rn.f32 	%f759, %f690, %f699, %f680;
	fma.rn.f32 	%f760, %f691, %f696, %f681;
	fma.rn.f32 	%f761, %f691, %f697, %f682;
	fma.rn.f32 	%f762, %f691, %f698, %f683;
	fma.rn.f32 	%f763, %f691, %f699, %f684;
	ld.shared.f32 	%f764, [%r57+60];
	ld.shared.f32 	%f765, [%r57+92];
	ld.shared.f32 	%f766, [%r57+124];
	ld.shared.f32 	%f767, [%r57+156];
	ld.shared.f32 	%f768, [%r57+188];
	ld.shared.f32 	%f769, [%r57+220];
	ld.shared.f32 	%f770, [%r57+252];
	ld.shared.f32 	%f771, [%r65+3584];
	ld.shared.f32 	%f772, [%r65+3588];
	ld.shared.f32 	%f773, [%r65+3592];
	ld.shared.f32 	%f774, [%r65+3596];
	ld.shared.f32 	%f775, [%r65+3616];
	ld.shared.f32 	%f776, [%r65+3620];
	ld.shared.f32 	%f777, [%r65+3624];
	ld.shared.f32 	%f778, [%r65+3628];
	fma.rn.f32 	%f890, %f767, %f771, %f700;
	fma.rn.f32 	%f889, %f767, %f772, %f701;
	fma.rn.f32 	%f888, %f767, %f773, %f702;
	fma.rn.f32 	%f887, %f767, %f774, %f703;
	fma.rn.f32 	%f882, %f764, %f771, %f704;
	fma.rn.f32 	%f881, %f764, %f772, %f705;
	fma.rn.f32 	%f880, %f764, %f773, %f706;
	fma.rn.f32 	%f879, %f764, %f774, %f707;
	fma.rn.f32 	%f874, %f765, %f771, %f708;
	fma.rn.f32 	%f873, %f765, %f772, %f709;
	fma.rn.f32 	%f872, %f765, %f773, %f710;
	fma.rn.f32 	%f871, %f765, %f774, %f711;
	fma.rn.f32 	%f866, %f766, %f771, %f712;
	fma.rn.f32 	%f865, %f766, %f772, %f713;
	fma.rn.f32 	%f864, %f766, %f773, %f714;
	fma.rn.f32 	%f863, %f766, %f774, %f715;
	fma.rn.f32 	%f886, %f767, %f775, %f716;
	fma.rn.f32 	%f885, %f767, %f776, %f717;
	fma.rn.f32 	%f884, %f767, %f777, %f718;
	fma.rn.f32 	%f883, %f767, %f778, %f719;
	fma.rn.f32 	%f878, %f764, %f775, %f720;
	fma.rn.f32 	%f877, %f764, %f776, %f721;
	fma.rn.f32 	%f876, %f764, %f777, %f722;
	fma.rn.f32 	%f875, %f764, %f778, %f723;
	fma.rn.f32 	%f870, %f765, %f775, %f724;
	fma.rn.f32 	%f869, %f765, %f776, %f725;
	fma.rn.f32 	%f868, %f765, %f777, %f726;
	fma.rn.f32 	%f867, %f765, %f778, %f727;
	fma.rn.f32 	%f862, %f766, %f775, %f728;
	fma.rn.f32 	%f861, %f766, %f776, %f729;
	fma.rn.f32 	%f860, %f766, %f777, %f730;
	fma.rn.f32 	%f859, %f766, %f778, %f731;
	add.f32 	%f858, %f732, 0f7FC00000;
	add.f32 	%f857, %f733, 0f7FC00000;
	add.f32 	%f856, %f734, 0f7FC00000;
	add.f32 	%f855, %f735, 0f7FC00000;
	fma.rn.f32 	%f850, %f768, %f771, %f736;
	fma.rn.f32 	%f849, %f768, %f772, %f737;
	fma.rn.f32 	%f848, %f768, %f773, %f738;
	fma.rn.f32 	%f847, %f768, %f774, %f739;
	fma.rn.f32 	%f891, %f769, %f771, %f740;
	fma.rn.f32 	%f892, %f769, %f772, %f741;
	fma.rn.f32 	%f893, %f769, %f773, %f742;
	fma.rn.f32 	%f894, %f769, %f774, %f743;
	fma.rn.f32 	%f899, %f770, %f771, %f744;
	fma.rn.f32 	%f900, %f770, %f772, %f745;
	fma.rn.f32 	%f901, %f770, %f773, %f746;
	fma.rn.f32 	%f902, %f770, %f774, %f747;
	add.f32 	%f854, %f748, 0f7FC00000;
	add.f32 	%f853, %f749, 0f7FC00000;
	add.f32 	%f852, %f750, 0f7FC00000;
	add.f32 	%f851, %f751, 0f7FC00000;
	fma.rn.f32 	%f846, %f768, %f775, %f752;
	fma.rn.f32 	%f845, %f768, %f776, %f753;
	fma.rn.f32 	%f844, %f768, %f777, %f754;
	fma.rn.f32 	%f843, %f768, %f778, %f755;
	fma.rn.f32 	%f895, %f769, %f775, %f756;
	fma.rn.f32 	%f896, %f769, %f776, %f757;
	fma.rn.f32 	%f897, %f769, %f777, %f758;
	fma.rn.f32 	%f898, %f769, %f778, %f759;
	fma.rn.f32 	%f903, %f770, %f775, %f760;
	fma.rn.f32 	%f904, %f770, %f776, %f761;
	fma.rn.f32 	%f905, %f770, %f777, %f762;
	fma.rn.f32 	%f906, %f770, %f778, %f763;
	shl.b32 	%r66, %r92, 3;
	add.s32 	%r103, %r103, %r66;
	add.s32 	%r102, %r102, %r66;
	add.s32 	%r101, %r101, %r66;
	add.s32 	%r100, %r100, %r66;
	add.s32 	%r99, %r99, %r66;
	add.s32 	%r98, %r98, %r66;
	add.s32 	%r97, %r97, %r66;
	add.s32 	%r96, %r96, %r66;
	add.s32 	%r95, %r95, 1;
	setp.ne.s32 	%p3, %r95, 0;
	add.s32 	%r94, %r94, 8;
	@%p3 bra 	$L__BB4_2;
$L__BB4_6:
	ld.param.u32 	%r93, [_Z16sgemmTillingV3_5PfS_S_iii_param_5];
	ld.param.u64 	%rd77, [_Z16sgemmTillingV3_5PfS_S_iii_param_2];
	cvta.to.global.u64 	%rd41, %rd77;
	mov.u32 	%r67, %ctaid.x;
	shl.b32 	%r68, %r67, 7;
	mov.u32 	%r69, %tid.x;
	shr.u32 	%r70, %r69, 1;
	and.b32  	%r71, %r70, 480;
	add.s32 	%r72, %r71, %r68;
	and.b32  	%r73, %r70, 12;
	or.b32  	%r74, %r72, %r73;
	mov.u32 	%r75, %ctaid.y;
	shl.b32 	%r76, %r75, 7;
	shl.b32 	%r77, %r69, 1;
	and.b32  	%r78, %r77, 64;
	or.b32  	%r79, %r78, %r76;
	shl.b32 	%r80, %r69, 2;
	and.b32  	%r81, %r80, 28;
	or.b32  	%r82, %r79, %r81;
	mul.lo.s32 	%r83, %r93, %r74;
	cvt.s64.s32 	%rd42, %r83;
	cvt.u64.u32 	%rd43, %r82;
	add.s64 	%rd44, %rd42, %rd43;
	shl.b64 	%rd45, %rd44, 2;
	add.s64 	%rd46, %rd41, %rd45;
	st.global.v4.f32 	[%rd46], {%f890, %f889, %f888, %f887};
	st.global.v4.f32 	[%rd46+128], {%f886, %f885, %f884, %f883};
	add.s32 	%r84, %r83, %r93;
	cvt.s64.s32 	%rd47, %r84;
	add.s64 	%rd48, %rd47, %rd43;
	shl.b64 	%rd49, %rd48, 2;
	add.s64 	%rd50, %rd41, %rd49;
	st.global.v4.f32 	[%rd50], {%f882, %f881, %f880, %f879};
	st.global.v4.f32 	[%rd50+128], {%f878, %f877, %f876, %f875};
	add.s32 	%r85, %r84, %r93;
	cvt.s64.s32 	%rd51, %r85;
	add.s64 	%rd52, %rd51, %rd43;
	shl.b64 	%rd53, %rd52, 2;
	add.s64 	%rd54, %rd41, %rd53;
	st.global.v4.f32 	[%rd54], {%f874, %f873, %f872, %f871};
	st.global.v4.f32 	[%rd54+128], {%f870, %f869, %f868, %f867};
	add.s32 	%r86, %r85, %r93;
	cvt.s64.s32 	%rd55, %r86;
	add.s64 	%rd56, %rd55, %rd43;
	shl.b64 	%rd57, %rd56, 2;
	add.s64 	%rd58, %rd41, %rd57;
	st.global.v4.f32 	[%rd58], {%f866, %f865, %f864, %f863};
	st.global.v4.f32 	[%rd58+128], {%f862, %f861, %f860, %f859};
	add.s32 	%r87, %r86, %r93;
	cvt.s64.s32 	%rd59, %r87;
	add.s64 	%rd60, %rd59, %rd43;
	shl.b64 	%rd61, %rd60, 2;
	add.s64 	%rd62, %rd41, %rd61;
	st.global.v4.f32 	[%rd62], {%f858, %f857, %f856, %f855};
	st.global.v4.f32 	[%rd62+128], {%f854, %f853, %f852, %f851};
	add.s32 	%r88, %r87, %r93;
	cvt.s64.s32 	%rd63, %r88;
	add.s64 	%rd64, %rd63, %rd43;
	shl.b64 	%rd65, %rd64, 2;
	add.s64 	%rd66, %rd41, %rd65;
	st.global.v4.f32 	[%rd66], {%f850, %f849, %f848, %f847};
	st.global.v4.f32 	[%rd66+128], {%f846, %f845, %f844, %f843};
	add.s32 	%r89, %r88, %r93;
	cvt.s64.s32 	%rd67, %r89;
	add.s64 	%rd68, %rd67, %rd43;
	shl.b64 	%rd69, %rd68, 2;
	add.s64 	%rd70, %rd41, %rd69;
	st.global.v4.f32 	[%rd70], {%f891, %f892, %f893, %f894};
	st.global.v4.f32 	[%rd70+128], {%f895, %f896, %f897, %f898};
	add.s32 	%r90, %r89, %r93;
	cvt.s64.s32 	%rd71, %r90;
	add.s64 	%rd72, %rd71, %rd43;
	shl.b64 	%rd73, %rd72, 2;
	add.s64 	%rd74, %rd41, %rd73;
	st.global.v4.f32 	[%rd74], {%f899, %f900, %f901, %f902};
	st.global.v4.f32 	[%rd74+128], {%f903, %f904, %f905, %f906};
	ret;

}
	// .globl	_Z14sgemmTillingV4PfS_S_iii
.visible .entry _Z14sgemmTillingV4PfS_S_iii(
	.param .u64 .ptr .align 1 _Z14sgemmTillingV4PfS_S_iii_param_0,
	.param .u64 .ptr .align 1 _Z14sgemmTillingV4PfS_S_iii_param_1,
	.param .u64 .ptr .align 1 _Z14sgemmTillingV4PfS_S_iii_param_2,
	.param .u32 _Z14sgemmTillingV4PfS_S_iii_param_3,
	.param .u32 _Z14sgemmTillingV4PfS_S_iii_param_4,
	.param .u32 _Z14sgemmTillingV4PfS_S_iii_param_5
)
{
	.reg .pred 	%p<8>;
	.reg .b32 	%r<133>;
	.reg .b32 	%f<1008>;
	.reg .b64 	%rd<101>;
	// demoted variable
	.shared .align 4 .b8 _ZZ14sgemmTillingV4PfS_S_iiiE5tempA[4096];
	// demoted variable
	.shared .align 4 .b8 _ZZ14sgemmTillingV4PfS_S_iiiE5tempB[4096];
	ld.param.u64 	%rd3, [_Z14sgemmTillingV4PfS_S_iii_param_0];
	ld.param.u64 	%rd4, [_Z14sgemmTillingV4PfS_S_iii_param_1];
	cvta.to.global.u64 	%rd1, %rd3;
	cvta.to.global.u64 	%rd2, %rd4;
	mov.u32 	%r1, %ctaid.x;
	mov.u32 	%r2, %ctaid.y;
	mov.u32 	%r3, %tid.x;
	setp.gt.u32 	%p1, %r3, 127;
	shl.b32 	%r42, %r3, 5;
	mov.u32 	%r43, _ZZ14sgemmTillingV4PfS_S_iiiE5tempA;
	add.s32 	%r4, %r43, %r42;
	shl.b32 	%r44, %r3, 2;
	mov.u32 	%r45, _ZZ14sgemmTillingV4PfS_S_iiiE5tempB;
	add.s32 	%r5, %r45, %r44;
	@%p1 bra 	$L__BB5_2;
	ld.param.u32 	%r114, [_Z14sgemmTillingV4PfS_S_iii_param_4];
	shl.b32 	%r55, %r1, 7;
	add.s32 	%r56, %r55, %r3;
	mul.lo.s32 	%r57, %r114, %r56;
	mul.wide.s32 	%rd22, %r57, 4;
	add.s64 	%rd23, %rd1, %rd22;
	ld.global.v4.f32 	{%f257, %f258, %f259, %f260}, [%rd23];
	st.shared.v4.f32 	[%r4], {%f257, %f258, %f259, %f260};
	ld.global.v4.f32 	{%f261, %f262, %f263, %f264}, [%rd23+16];
	st.shared.v4.f32 	[%r4+16], {%f261, %f262, %f263, %f264};
	bra.uni 	$L__BB5_3;
$L__BB5_2:
	ld.param.u32 	%r118, [_Z14sgemmTillingV4PfS_S_iii_param_5];
	shl.b32 	%r46, %r2, 7;
	add.s32 	%r47, %r3, %r46;
	add.s32 	%r48, %r47, -128;
	mul.wide.u32 	%rd6, %r48, 4;
	add.s64 	%rd7, %rd2, %rd6;
	ld.global.f32 	%f249, [%rd7];
	st.shared.f32 	[%r5+-512], %f249;
	mul.wide.s32 	%rd8, %r118, 4;
	add.s64 	%rd9, %rd7, %rd8;
	ld.global.f32 	%f250, [%rd9];
	st.shared.f32 	[%r5], %f250;
	shl.b32 	%r49, %r118, 1;
	mul.wide.s32 	%rd10, %r49, 4;
	add.s64 	%rd11, %rd7, %rd10;
	ld.global.f32 	%f251, [%rd11];
	st.shared.f32 	[%r5+512], %f251;
	mul.lo.s32 	%r50, %r118, 3;
	mul.wide.s32 	%rd12, %r50, 4;
	add.s64 	%rd13, %rd7, %rd12;
	ld.global.f32 	%f252, [%rd13];
	st.shared.f32 	[%r5+1024], %f252;
	shl.b32 	%r51, %r118, 2;
	mul.wide.s32 	%rd14, %r51, 4;
	add.s64 	%rd15, %rd7, %rd14;
	ld.global.f32 	%f253, [%rd15];
	st.shared.f32 	[%r5+1536], %f253;
	mul.lo.s32 	%r52, %r118, 5;
	mul.wide.s32 	%rd16, %r52, 4;
	add.s64 	%rd17, %rd7, %rd16;
	ld.global.f32 	%f254, [%rd17];
	st.shared.f32 	[%r5+2048], %f254;
	mul.lo.s32 	%r53, %r118, 6;
	mul.wide.s32 	%rd18, %r53, 4;
	add.s64 	%rd19, %rd7, %rd18;
	ld.global.f32 	%f255, [%rd19];
	st.shared.f32 	[%r5+2560], %f255;
	mul.lo.s32 	%r54, %r118, 7;
	mul.wide.s32 	%rd20, %r54, 4;
	add.s64 	%rd21, %rd7, %rd20;
	ld.global.f32 	%f256, [%rd21];
	st.shared.f32 	[%r5+3072], %f256;
$L__BB5_3:
	ld.param.u32 	%r115, [_Z14sgemmTillingV4PfS_S_iii_param_4];
	bar.sync 	0;
	setp.lt.s32 	%p2, %r115, 8;
	mov.f32 	%f944, 0f00000000;
	mov.f32 	%f945, %f944;
	mov.f32 	%f946, %f944;
	mov.f32 	%f947, %f944;
	mov.f32 	%f948, %f944;
	mov.f32 	%f949, %f944;
	mov.f32 	%f950, %f944;
	mov.f32 	%f951, %f944;
	mov.f32 	%f952, %f944;
	mov.f32 	%f953, %f944;
	mov.f32 	%f954, %f944;
	mov.f32 	%f955, %f944;
	mov.f32 	%f956, %f944;
	mov.f32 	%f957, %f944;
	mov.f32 	%f958, %f944;
	mov.f32 	%f959, %f944;
	mov.f32 	%f960, %f944;
	mov.f32 	%f961, %f944;
	mov.f32 	%f962, %f944;
	mov.f32 	%f963, %f944;
	mov.f32 	%f964, %f944;
	mov.f32 	%f965, %f944;
	mov.f32 	%f966, %f944;
	mov.f32 	%f967, %f944;
	mov.f32 	%f968, %f944;
	mov.f32 	%f969, %f944;
	mov.f32 	%f970, %f944;
	mov.f32 	%f971, %f944;
	mov.f32 	%f972, %f944;
	mov.f32 	%f973, %f944;
	mov.f32 	%f974, %f944;
	mov.f32 	%f975, %f944;
	mov.f32 	%f976, %f944;
	mov.f32 	%f977, %f944;
	mov.f32 	%f978, %f944;
	mov.f32 	%f979, %f944;
	mov.f32 	%f980, %f944;
	mov.f32 	%f981, %f944;
	mov.f32 	%f982, %f944;
	mov.f32 	%f983, %f944;
	mov.f32 	%f984, %f944;
	mov.f32 	%f985, %f944;
	mov.f32 	%f986, %f944;
	mov.f32 	%f987, %f944;
	mov.f32 	%f988, %f944;
	mov.f32 	%f989, %f944;
	mov.f32 	%f990, %f944;
	mov.f32 	%f991, %f944;
	mov.f32 	%f992, %f944;
	mov.f32 	%f993, %f944;
	mov.f32 	%f994, %f944;
	mov.f32 	%f995, %f944;
	mov.f32 	%f996, %f944;
	mov.f32 	%f997, %f944;
	mov.f32 	%f998, %f944;
	mov.f32 	%f999, %f944;
	mov.f32 	%f1000, %f944;
	mov.f32 	%f1001, %f944;
	mov.f32 	%f1002, %f944;
	mov.f32 	%f1003, %f944;
	mov.f32 	%f1004, %f944;
	mov.f32 	%f1005, %f944;
	mov.f32 	%f1006, %f944;
	mov.f32 	%f1007, %f944;
	@%p2 bra 	$L__BB5_14;
	ld.param.u32 	%r119, [_Z14sgemmTillingV4PfS_S_iii_param_5];
	ld.param.u32 	%r116, [_Z14sgemmTillingV4PfS_S_iii_param_4];
	shr.s32 	%r59, %r116, 31;
	shr.u32 	%r60, %r59, 29;
	add.s32 	%r61, %r116, %r60;
	shr.s32 	%r62, %r61, 3;
	neg.s32 	%r123, %r62;
	add.s32 	%r6, %r62, -1;
	mul.lo.s32 	%r131, %r119, 9;
	shl.b32 	%r124, %r119, 3;
	mul.lo.s32 	%r130, %r119, 10;
	mul.lo.s32 	%r129, %r119, 11;
	mul.lo.s32 	%r128, %r119, 12;
	mul.lo.s32 	%r127, %r119, 13;
	mul.lo.s32 	%r126, %r119, 14;
	mul.lo.s32 	%r125, %r119, 15;
	mov.f32 	%f1007, 0f00000000;
	mov.b32 	%r122, 0;
	mov.u32 	%r132, %r122;
	mov.f32 	%f1006, %f1007;
	mov.f32 	%f1005, %f1007;
	mov.f32 	%f1004, %f1007;
	mov.f32 	%f1003, %f1007;
	mov.f32 	%f1002, %f1007;
	mov.f32 	%f1001, %f1007;
	mov.f32 	%f1000, %f1007;
	mov.f32 	%f999, %f1007;
	mov.f32 	%f998, %f1007;
	mov.f32 	%f997, %f1007;
	mov.f32 	%f996, %f1007;
	mov.f32 	%f995, %f1007;
	mov.f32 	%f994, %f1007;
	mov.f32 	%f993, %f1007;
	mov.f32 	%f992, %f1007;
	mov.f32 	%f991, %f1007;
	mov.f32 	%f990, %f1007;
	mov.f32 	%f989, %f1007;
	mov.f32 	%f988, %f1007;
	mov.f32 	%f987, %f1007;
	mov.f32 	%f986, %f1007;
	mov.f32 	%f985, %f1007;
	mov.f32 	%f984, %f1007;
	mov.f32 	%f983, %f1007;
	mov.f32 	%f982, %f1007;
	mov.f32 	%f981, %f1007;
	mov.f32 	%f980, %f1007;
	mov.f32 	%f979, %f1007;
	mov.f32 	%f978, %f1007;
	mov.f32 	%f977, %f1007;
	mov.f32 	%f976, %f1007;
	mov.f32 	%f975, %f1007;
	mov.f32 	%f974, %f1007;
	mov.f32 	%f973, %f1007;
	mov.f32 	%f972, %f1007;
	mov.f32 	%f971, %f1007;
	mov.f32 	%f970, %f1007;
	mov.f32 	%f969, %f1007;
	mov.f32 	%f968, %f1007;
	mov.f32 	%f967, %f1007;
	mov.f32 	%f966, %f1007;
	mov.f32 	%f965, %f1007;
	mov.f32 	%f964, %f1007;
	mov.f32 	%f963, %f1007;
	mov.f32 	%f962, %f1007;
	mov.f32 	%f961, %f1007;
	mov.f32 	%f960, %f1007;
	mov.f32 	%f959, %f1007;
	mov.f32 	%f958, %f1007;
	mov.f32 	%f957, %f1007;
	mov.f32 	%f956, %f1007;
	mov.f32 	%f955, %f1007;
	mov.f32 	%f954, %f1007;
	mov.f32 	%f953, %f1007;
	mov.f32 	%f952, %f1007;
	mov.f32 	%f951, %f1007;
	mov.f32 	%f950, %f1007;
	mov.f32 	%f949, %f1007;
	mov.f32 	%f948, %f1007;
	mov.f32 	%f947, %f1007;
	mov.f32 	%f946, %f1007;
	mov.f32 	%f945, %f1007;
	mov.f32 	%f944, %f1007;
$L__BB5_5:
	setp.ge.s32 	%p3, %r132, %r6;
	@%p3 bra 	$L__BB5_9;
	mov.u32 	%r27, %tid.x;
	setp.gt.u32 	%p4, %r27, 127;
	@%p4 bra 	$L__BB5_8;
	ld.param.u32 	%r117, [_Z14sgemmTillingV4PfS_S_iii_param_4];
	ld.param.u64 	%rd98, [_Z14sgemmTillingV4PfS_S_iii_param_0];
	cvt.s64.s32 	%rd58, %r122;
	mov.u32 	%r67, %ctaid.x;
	shl.b32 	%r68, %r67, 7;
	add.s32 	%r69, %r68, %r27;
	mul.lo.s32 	%r70, %r117, %r69;
	cvt.u64.u32 	%rd59, %r70;
	add.s64 	%rd60, %rd58, %rd59;
	cvta.to.global.u64 	%rd61, %rd98;
	shl.b64 	%rd62, %rd60, 2;
	add.s64 	%rd63, %rd61, %rd62;
	ld.global.v4.f32 	{%f936, %f937, %f938, %f939}, [%rd63+32];
	ld.global.v4.f32 	{%f940, %f941, %f942, %f943}, [%rd63+48];
	bra.uni 	$L__BB5_9;
$L__BB5_8:
	ld.param.u64 	%rd99, [_Z14sgemmTillingV4PfS_S_iii_param_1];
	cvt.s64.s32 	%rd24, %r124;
	mov.u32 	%r63, %ctaid.y;
	shl.b32 	%r64, %r63, 7;
	add.s32 	%r65, %r27, %r64;
	add.s32 	%r66, %r65, -128;
	cvt.u64.u32 	%rd25, %r66;
	add.s64 	%rd26, %rd24, %rd25;
	cvta.to.global.u64 	%rd27, %rd99;
	shl.b64 	%rd28, %rd26, 2;
	add.s64 	%rd29, %rd27, %rd28;
	ld.global.f32 	%f931, [%rd29];
	cvt.s64.s32 	%rd30, %r131;
	add.s64 	%rd31, %rd30, %rd25;
	shl.b64 	%rd32, %rd31, 2;
	add.s64 	%rd33, %rd27, %rd32;
	ld.global.f32 	%f930, [%rd33];
	cvt.s64.s32 	%rd34, %r130;
	add.s64 	%rd35, %rd34, %rd25;
	shl.b64 	%rd36, %rd35, 2;
	add.s64 	%rd37, %rd27, %rd36;
	ld.global.f32 	%f929, [%rd37];
	cvt.s64.s32 	%rd38, %r129;
	add.s64 	%rd39, %rd38, %rd25;
	shl.b64 	%rd40, %rd39, 2;
	add.s64 	%rd41, %rd27, %rd40;
	ld.global.f32 	%f928, [%rd41];
	cvt.s64.s32 	%rd42, %r128;
	add.s64 	%rd43, %rd42, %rd25;
	shl.b64 	%rd44, %rd43, 2;
	add.s64 	%rd45, %rd27, %rd44;
	ld.global.f32 	%f935, [%rd45];
	cvt.s64.s32 	%rd46, %r127;
	add.s64 	%rd47, %rd46, %rd25;
	shl.b64 	%rd48, %rd47, 2;
	add.s64 	%rd49, %rd27, %rd48;
	ld.global.f32 	%f934, [%rd49];
	cvt.s64.s32 	%rd50, %r126;
	add.s64 	%rd51, %rd50, %rd25;
	shl.b64 	%rd52, %rd51, 2;
	add.s64 	%rd53, %rd27, %rd52;
	ld.global.f32 	%f933, [%rd53];
	cvt.s64.s32 	%rd54, %r125;
	add.s64 	%rd55, %rd54, %rd25;
	shl.b64 	%rd56, %rd55, 2;
	add.s64 	%rd57, %rd27, %rd56;
	ld.global.f32 	%f932, [%rd57];
$L__BB5_9:
	mov.u32 	%r28, %tid.x;
	shl.b32 	%r71, %r28, 4;
	and.b32  	%r72, %r71, 15744;
	mov.u32 	%r73, _ZZ14sgemmTillingV4PfS_S_iiiE5tempA;
	add.s32 	%r74, %r73, %r72;
	ld.shared.f32 	%f272, [%r74];
	ld.shared.f32 	%f273, [%r74+32];
	ld.shared.f32 	%f274, [%r74+64];
	ld.shared.f32 	%f275, [%r74+96];
	ld.shared.f32 	%f276, [%r74+128];
	ld.shared.f32 	%f277, [%r74+160];
	ld.shared.f32 	%f278, [%r74+192];
	ld.shared.f32 	%f279, [%r74+224];
	shl.b32 	%r75, %r28, 1;
	and.b32  	%r76, %r75, 64;
	shl.b32 	%r77, %r28, 2;
	and.b32  	%r78, %r77, 28;
	or.b32  	%r79, %r76, %r78;
	shl.b32 	%r80, %r79, 2;
	mov.u32 	%r81, _ZZ14sgemmTillingV4PfS_S_iiiE5tempB;
	add.s32 	%r82, %r81, %r80;
	ld.shared.f32 	%f280, [%r82];
	ld.shared.f32 	%f281, [%r82+4];
	ld.shared.f32 	%f282, [%r82+8];
	ld.shared.f32 	%f283, [%r82+12];
	ld.shared.f32 	%f284, [%r82+32];
	ld.shared.f32 	%f285, [%r82+36];
	ld.shared.f32 	%f286, [%r82+40];
	ld.shared.f32 	%f287, [%r82+44];
	ld.shared.f32 	%f288, [%r74+4];
	ld.shared.f32 	%f289, [%r74+36];
	ld.shared.f32 	%f290, [%r74+68];
	ld.shared.f32 	%f291, [%r74+100];
	ld.shared.f32 	%f292, [%r74+132];
	ld.shared.f32 	%f293, [%r74+164];
	ld.shared.f32 	%f294, [%r74+196];
	ld.shared.f32 	%f295, [%r74+228];
	ld.shared.f32 	%f296, [%r82+512];
	ld.shared.f32 	%f297, [%r82+516];
	ld.shared.f32 	%f298, [%r82+520];
	ld.shared.f32 	%f299, [%r82+524];
	ld.shared.f32 	%f300, [%r82+544];
	ld.shared.f32 	%f301, [%r82+548];
	ld.shared.f32 	%f302, [%r82+552];
	ld.shared.f32 	%f303, [%r82+556];
	bar.sync 	0;
	fma.rn.f32 	%f304, %f272, %f280, %f1007;
	fma.rn.f32 	%f305, %f272, %f281, %f1006;
	fma.rn.f32 	%f306, %f272, %f282, %f1005;
	fma.rn.f32 	%f307, %f272, %f283, %f1004;
	fma.rn.f32 	%f308, %f273, %f280, %f999;
	fma.rn.f32 	%f309, %f273, %f281, %f998;
	fma.rn.f32 	%f310, %f273, %f282, %f997;
	fma.rn.f32 	%f311, %f273, %f283, %f996;
	fma.rn.f32 	%f312, %f274, %f280, %f991;
	fma.rn.f32 	%f313, %f274, %f281, %f990;
	fma.rn.f32 	%f314, %f274, %f282, %f989;
	fma.rn.f32 	%f315, %f274, %f283, %f988;
	fma.rn.f32 	%f316, %f275, %f280, %f983;
	fma.rn.f32 	%f317, %f275, %f281, %f982;
	fma.rn.f32 	%f318, %f275, %f282, %f981;
	fma.rn.f32 	%f319, %f275, %f283, %f980;
	fma.rn.f32 	%f320, %f272, %f284, %f1003;
	fma.rn.f32 	%f321, %f272, %f285, %f1002;
	fma.rn.f32 	%f322, %f272, %f286, %f1001;
	fma.rn.f32 	%f323, %f272, %f287, %f1000;
	fma.rn.f32 	%f324, %f273, %f284, %f995;
	fma.rn.f32 	%f325, %f273, %f285, %f994;
	fma.rn.f32 	%f326, %f273, %f286, %f993;
	fma.rn.f32 	%f327, %f273, %f287, %f992;
	fma.rn.f32 	%f328, %f274, %f284, %f987;
	fma.rn.f32 	%f329, %f274, %f285, %f986;
	fma.rn.f32 	%f330, %f274, %f286, %f985;
	fma.rn.f32 	%f331, %f274, %f287, %f984;
	fma.rn.f32 	%f332, %f275, %f284, %f979;
	fma.rn.f32 	%f333, %f275, %f285, %f978;
	fma.rn.f32 	%f334, %f275, %f286, %f977;
	fma.rn.f32 	%f335, %f275, %f287, %f976;
	fma.rn.f32 	%f336, %f276, %f280, %f975;
	fma.rn.f32 	%f337, %f276, %f281, %f974;
	fma.rn.f32 	%f338, %f276, %f282, %f973;
	fma.rn.f32 	%f339, %f276, %f283, %f972;
	fma.rn.f32 	%f340, %f277, %f280, %f967;
	fma.rn.f32 	%f341, %f277, %f281, %f966;
	fma.rn.f32 	%f342, %f277, %f282, %f965;
	fma.rn.f32 	%f343, %f277, %f283, %f964;
	fma.rn.f32 	%f344, %f278, %f280, %f959;
	fma.rn.f32 	%f345, %f278, %f281, %f958;
	fma.rn.f32 	%f346, %f278, %f282, %f957;
	fma.rn.f32 	%f347, %f278, %f283, %f956;
	fma.rn.f32 	%f348, %f279, %f280, %f951;
	fma.rn.f32 	%f349, %f279, %f281, %f950;
	fma.rn.f32 	%f350, %f279, %f282, %f949;
	fma.rn.f32 	%f351, %f279, %f283, %f948;
	fma.rn.f32 	%f352, %f276, %f284, %f971;
	fma.rn.f32 	%f353, %f276, %f285, %f970;
	fma.rn.f32 	%f354, %f276, %f286, %f969;
	fma.rn.f32 	%f355, %f276, %f287, %f968;
	fma.rn.f32 	%f356, %f277, %f284, %f963;
	fma.rn.f32 	%f357, %f277, %f285, %f962;
	fma.rn.f32 	%f358, %f277, %f286, %f961;
	fma.rn.f32 	%f359, %f277, %f287, %f960;
	fma.rn.f32 	%f360, %f278, %f284, %f955;
	fma.rn.f32 	%f361, %f278, %f285, %f954;
	fma.rn.f32 	%f362, %f278, %f286, %f953;
	fma.rn.f32 	%f363, %f278, %f287, %f952;
	fma.rn.f32 	%f364, %f279, %f284, %f947;
	fma.rn.f32 	%f365, %f279, %f285, %f946;
	fma.rn.f32 	%f366, %f279, %f286, %f945;
	fma.rn.f32 	%f367, %f279, %f287, %f944;
	ld.shared.f32 	%f368, [%r74+8];
	ld.shared.f32 	%f369, [%r74+40];
	ld.shared.f32 	%f370, [%r74+72];
	ld.shared.f32 	%f371, [%r74+104];
	ld.shared.f32 	%f372, [%r74+136];
	ld.shared.f32 	%f373, [%r74+168];
	ld.shared.f32 	%f374, [%r74+200];
	ld.shared.f32 	%f375, [%r74+232];
	ld.shared.f32 	%f376, [%r82+1024];
	ld.shared.f32 	%f377, [%r82+1028];
	ld.shared.f32 	%f378, [%r82+1032];
	ld.shared.f32 	%f379, [%r82+1036];
	ld.shared.f32 	%f380, [%r82+1056];
	ld.shared.f32 	%f381, [%r82+1060];
	ld.shared.f32 	%f382, [%r82+1064];
	ld.shared.f32 	%f383, [%r82+1068];
	bar.sync 	0;
	fma.rn.f32 	%f384, %f288, %f296, %f304;
	fma.rn.f32 	%f385, %f288, %f297, %f305;
	fma.rn.f32 	%f386, %f288, %f298, %f306;
	fma.rn.f32 	%f387, %f288, %f299, %f307;
	fma.rn.f32 	%f388, %f289, %f296, %f308;
	fma.rn.f32 	%f389, %f289, %f297, %f309;
	fma.rn.f32 	%f390, %f289, %f298, %f310;
	fma.rn.f32 	%f391, %f289, %f299, %f311;
	fma.rn.f32 	%f392, %f290, %f296, %f312;
	fma.rn.f32 	%f393, %f290, %f297, %f313;
	fma.rn.f32 	%f394, %f290, %f298, %f314;
	fma.rn.f32 	%f395, %f290, %f299, %f315;
	fma.rn.f32 	%f396, %f291, %f296, %f316;
	fma.rn.f32 	%f397, %f291, %f297, %f317;
	fma.rn.f32 	%f398, %f291, %f298, %f318;
	fma.rn.f32 	%f399, %f291, %f299, %f319;
	fma.rn.f32 	%f400, %f288, %f300, %f320;
	fma.rn.f32 	%f401, %f288, %f301, %f321;
	fma.rn.f32 	%f402, %f288, %f302, %f322;
	fma.rn.f32 	%f403, %f288, %f303, %f323;
	fma.rn.f32 	%f404, %f289, %f300, %f324;
	fma.rn.f32 	%f405, %f289, %f301, %f325;
	fma.rn.f32 	%f406, %f289, %f302, %f326;
	fma.rn.f32 	%f407, %f289, %f303, %f327;
	fma.rn.f32 	%f408, %f290, %f300, %f328;
	fma.rn.f32 	%f409, %f290, %f301, %f329;
	fma.rn.f32 	%f410, %f290, %f302, %f330;
	fma.rn.f32 	%f411, %f290, %f303, %f331;
	fma.rn.f32 	%f412, %f291, %f300, %f332;
	fma.rn.f32 	%f413, %f291, %f301, %f333;
	fma.rn.f32 	%f414, %f291, %f302, %f334;
	fma.rn.f32 	%f415, %f291, %f303, %f335;
	fma.rn.f32 	%f416, %f292, %f296, %f336;
	fma.rn.f32 	%f417, %f292, %f297, %f337;
	fma.rn.f32 	%f418, %f292, %f298, %f338;
	fma.rn.f32 	%f419, %f292, %f299, %f339;
	fma.rn.f32 	%f420, %f293, %f296, %f340;
	fma.rn.f32 	%f421, %f293, %f297, %f341;
	fma.rn.f32 	%f422, %f293, %f298, %f342;
	fma.rn.f32 	%f423, %f293, %f299, %f343;
	fma.rn.f32 	%f424, %f294, %f296, %f344;
	fma.rn.f32 	%f425, %f294, %f297, %f345;
	fma.rn.f32 	%f426, %f294, %f298, %f346;
	fma.rn.f32 	%f427, %f294, %f299, %f347;
	fma.rn.f32 	%f428, %f295, %f296, %f348;
	fma.rn.f32 	%f429, %f295, %f297, %f349;
	fma.rn.f32 	%f430, %f295, %f298, %f350;
	fma.rn.f32 	%f431, %f295, %f299, %f351;
	fma.rn.f32 	%f432, %f292, %f300, %f352;
	fma.rn.f32 	%f433, %f292, %f301, %f353;
	fma.rn.f32 	%f434, %f292, %f302, %f354;
	fma.rn.f32 	%f435, %f292, %f303, %f355;
	fma.rn.f32 	%f436, %f293, %f300, %f356;
	fma.rn.f32 	%f437, %f293, %f301, %f357;
	fma.rn.f32 	%f438, %f293, %f302, %f358;
	fma.rn.f32 	%f439, %f293, %f303, %f359;
	fma.rn.f32 	%f440, %f294, %f300, %f360;
	fma.rn.f32 	%f441, %f294, %f301, %f361;
	fma.rn.f32 	%f442, %f294, %f302, %f362;
	fma.rn.f32 	%f443, %f294, %f303, %f363;
	fma.rn.f32 	%f444, %f295, %f300, %f364;
	fma.rn.f32 	%f445, %f295, %f301, %f365;
	fma.rn.f32 	%f446, %f295, %f302, %f366;
	fma.rn.f32 	%f447, %f295, %f303, %f367;
	ld.shared.f32 	%f448, [%r74+12];
	ld.shared.f32 	%f449, [%r74+44];
	ld.shared.f32 	%f450, [%r74+76];
	ld.shared.f32 	%f451, [%r74+108];
	ld.shared.f32 	%f452, [%r74+140];
	ld.shared.f32 	%f453, [%r74+172];
	ld.shared.f32 	%f454, [%r74+204];
	ld.shared.f32 	%f455, [%r74+236];
	ld.shared.f32 	%f456, [%r82+1536];
	ld.shared.f32 	%f457, [%r82+1540];
	ld.shared.f32 	%f458, [%r82+1544];
	ld.shared.f32 	%f459, [%r82+1548];
	ld.shared.f32 	%f460, [%r82+1568];
	ld.shared.f32 	%f461, [%r82+1572];
	ld.shared.f32 	%f462, [%r82+1576];
	ld.shared.f32 	%f463, [%r82+1580];
	bar.sync 	0;
	fma.rn.f32 	%f464, %f368, %f376, %f384;
	fma.rn.f32 	%f465, %f368, %f377, %f385;
	fma.rn.f32 	%f466, %f368, %f378, %f386;
	fma.rn.f32 	%f467, %f368, %f379, %f387;
	fma.rn.f32 	%f468, %f369, %f376, %f388;
	fma.rn.f32 	%f469, %f369, %f377, %f389;
	fma.rn.f32 	%f470, %f369, %f378, %f390;
	fma.rn.f32 	%f471, %f369, %f379, %f391;
	fma.rn.f32 	%f472, %f370, %f376, %f392;
	fma.rn.f32 	%f473, %f370, %f377, %f393;
	fma.rn.f32 	%f474, %f370, %f378, %f394;
	fma.rn.f32 	%f475, %f370, %f379, %f395;
	fma.rn.f32 	%f476, %f371, %f376, %f396;
	fma.rn.f32 	%f477, %f371, %f377, %f397;
	fma.rn.f32 	%f478, %f371, %f378, %f398;
	fma.rn.f32 	%f479, %f371, %f379, %f399;
	fma.rn.f32 	%f480, %f368, %f380, %f400;
	fma.rn.f32 	%f481, %f368, %f381, %f401;
	fma.rn.f32 	%f482, %f368, %f382, %f402;
	fma.rn.f32 	%f483, %f368, %f383, %f403;
	fma.rn.f32 	%f484, %f369, %f380, %f404;
	fma.rn.f32 	%f485, %f369, %f381, %f405;
	fma.rn.f32 	%f486, %f369, %f382, %f406;
	fma.rn.f32 	%f487, %f369, %f383, %f407;
	fma.rn.f32 	%f488, %f370, %f380, %f408;
	fma.rn.f32 	%f489, %f370, %f381, %f409;
	fma.rn.f32 	%f490, %f370, %f382, %f410;
	fma.rn.f32 	%f491, %f370, %f383, %f411;
	fma.rn.f32 	%f492, %f371, %f380, %f412;
	fma.rn.f32 	%f493, %f371, %f381, %f413;
	fma.rn.f32 	%f494, %f371, %f382, %f414;
	fma.rn.f32 	%f495, %f371, %f383, %f415;
	fma.rn.f32 	%f496, %f372, %f376, %f416;
	fma.rn.f32 	%f497, %f372, %f377, %f417;
	fma.rn.f32 	%f498, %f372, %f378, %f418;
	fma.rn.f32 	%f499, %f372, %f379, %f419;
	fma.rn.f32 	%f500, %f373, %f376, %f420;
	fma.rn.f32 	%f501, %f373, %f377, %f421;
	fma.rn.f32 	%f502, %f373, %f378, %f422;
	fma.rn.f32 	%f503, %f373, %f379, %f423;
	fma.rn.f32 	%f504, %f374, %f376, %f424;
	fma.rn.f32 	%f505, %f374, %f377, %f425;
	fma.rn.f32 	%f506, %f374, %f378, %f426;
	fma.rn.f32 	%f507, %f374, %f379, %f427;
	fma.rn.f32 	%f508, %f375, %f376, %f428;
	fma.rn.f32 	%f509, %f375, %f377, %f429;
	fma.rn.f32 	%f510, %f375, %f378, %f430;
	fma.rn.f32 	%f511, %f375, %f379, %f431;
	fma.rn.f32 	%f512, %f372, %f380, %f432;
	fma.rn.f32 	%f513, %f372, %f381, %f433;
	fma.rn.f32 	%f514, %f372, %f382, %f434;
	fma.rn.f32 	%f515, %f372, %f383, %f435;
	fma.rn.f32 	%f516, %f373, %f380, %f436;
	fma.rn.f32 	%f517, %f373, %f381, %f437;
	fma.rn.f32 	%f518, %f373, %f382, %f438;
	fma.rn.f32 	%f519, %f373, %f383, %f439;
	fma.rn.f32 	%f520, %f374, %f380, %f440;
	fma.rn.f32 	%f521, %f374, %f381, %f441;
	fma.rn.f32 	%f522, %f374, %f382, %f442;
	fma.rn.f32 	%f523, %f374, %f383, %f443;
	fma.rn.f32 	%f524, %f375, %f380, %f444;
	fma.rn.f32 	%f525, %f375, %f381, %f445;
	fma.rn.f32 	%f526, %f375, %f382, %f446;
	fma.rn.f32 	%f527, %f375, %f383, %f447;
	ld.shared.f32 	%f528, [%r74+16];
	ld.shared.f32 	%f529, [%r74+48];
	ld.shared.f32 	%f530, [%r74+80];
	ld.shared.f32 	%f531, [%r74+112];
	ld.shared.f32 	%f532, [%r74+144];
	ld.shared.f32 	%f533, [%r74+176];
	ld.shared.f32 	%f534, [%r74+208];
	ld.shared.f32 	%f535, [%r74+240];
	ld.shared.f32 	%f536, [%r82+2048];
	ld.shared.f32 	%f537, [%r82+2052];
	ld.shared.f32 	%f538, [%r82+2056];
	ld.shared.f32 	%f539, [%r82+2060];
	ld.shared.f32 	%f540, [%r82+2080];
	ld.shared.f32 	%f541, [%r82+2084];
	ld.shared.f32 	%f542, [%r82+2088];
	ld.shared.f32 	%f543, [%r82+2092];
	bar.sync 	0;
	fma.rn.f32 	%f544, %f448, %f456, %f464;
	fma.rn.f32 	%f545, %f448, %f457, %f465;
	fma.rn.f32 	%f546, %f448, %f458, %f466;
	fma.rn.f32 	%f547, %f448, %f459, %f467;
	fma.rn.f32 	%f548, %f449, %f456, %f468;
	fma.rn.f32 	%f549, %f449, %f457, %f469;
	fma.rn.f32 	%f550, %f449, %f458, %f470;
	fma.rn.f32 	%f551, %f449, %f459, %f471;
	fma.rn.f32 	%f552, %f450, %f456, %f472;
	fma.rn.f32 	%f553, %f450, %f457, %f473;
	fma.rn.f32 	%f554, %f450, %f458, %f474;
	fma.rn.f32 	%f555, %f450, %f459, %f475;
	fma.rn.f32 	%f556, %f451, %f456, %f476;
	fma.rn.f32 	%f557, %f451, %f457, %f477;
	fma.rn.f32 	%f558, %f451, %f458, %f478;
	fma.rn.f32 	%f559, %f451, %f459, %f479;
	fma.rn.f32 	%f560, %f448, %f460, %f480;
	fma.rn.f32 	%f561, %f448, %f461, %f481;
	fma.rn.f32 	%f562, %f448, %f462, %f482;
	fma.rn.f32 	%f563, %f448, %f463, %f483;
	fma.rn.f32 	%f564, %f449, %f460, %f484;
	fma.rn.f32 	%f565, %f449, %f461, %f485;
	fma.rn.f32 	%f566, %f449, %f462, %f486;
	fma.rn.f32 	%f567, %f449, %f463, %f487;
	fma.rn.f32 	%f568, %f450, %f460, %f488;
	fma.rn.f32 	%f569, %f450, %f461, %f489;
	fma.rn.f32 	%f570, %f450, %f462, %f490;
	fma.rn.f32 	%f571, %f450, %f463, %f491;
	fma.rn.f32 	%f572, %f451, %f460, %f492;
	fma.rn.f32 	%f573, %f451, %f461, %f493;
	fma.rn.f32 	%f574, %f451, %f462, %f494;
	fma.rn.f32 	%f575, %f451, %f463, %f495;
	fma.rn.f32 	%f576, %f452, %f456, %f496;
	fma.rn.f32 	%f577, %f452, %f457, %f497;
	fma.rn.f32 	%f578, %f452, %f458, %f498;
	fma.rn.f32 	%f579, %f452, %f459, %f499;
	fma.rn.f32 	%f580, %f453, %f456, %f500;
	fma.rn.f32 	%f581, %f453, %f457, %f501;
	fma.rn.f32 	%f582, %f453, %f458, %f502;
	fma.rn.f32 	%f583, %f453, %f459, %f503;
	fma.rn.f32 	%f584, %f454, %f456, %f504;
	fma.rn.f32 	%f585, %f454, %f457, %f505;
	fma.rn.f32 	%f586, %f454, %f458, %f506;
	fma.rn.f32 	%f587, %f454, %f459, %f507;
	fma.rn.f32 	%f588, %f455, %f456, %f508;
	fma.rn.f32 	%f589, %f455, %f457, %f509;
	fma.rn.f32 	%f590, %f455, %f458, %f510;
	fma.rn.f32 	%f591, %f455, %f459, %f511;
	fma.rn.f32 	%f592, %f452, %f460, %f512;
	fma.rn.f32 	%f593, %f452, %f461, %f513;
	fma.rn.f32 	%f594, %f452, %f462, %f514;
	fma.rn.f32 	%f595, %f452, %f463, %f515;
	fma.rn.f32 	%f596, %f453, %f460, %f516;
	fma.rn.f32 	%f597, %f453, %f461, %f517;
	fma.rn.f32 	%f598, %f453, %f462, %f518;
	fma.rn.f32 	%f599, %f453, %f463, %f519;
	fma.rn.f32 	%f600, %f454, %f460, %f520;
	fma.rn.f32 	%f601, %f454, %f461, %f521;
	fma.rn.f32 	%f602, %f454, %f462, %f522;
	fma.rn.f32 	%f603, %f454, %f463, %f523;
	fma.rn.f32 	%f604, %f455, %f460, %f524;
	fma.rn.f32 	%f605, %f455, %f461, %f525;
	fma.rn.f32 	%f606, %f455, %f462, %f526;
	fma.rn.f32 	%f607, %f455, %f463, %f527;
	ld.shared.f32 	%f608, [%r74+20];
	ld.shared.f32 	%f609, [%r74+52];
	ld.shared.f32 	%f610, [%r74+84];
	ld.shared.f32 	%f611, [%r74+116];
	ld.shared.f32 	%f612, [%r74+148];
	ld.shared.f32 	%f613, [%r74+180];
	ld.shared.f32 	%f614, [%r74+212];
	ld.shared.f32 	%f615, [%r74+244];
	ld.shared.f32 	%f616, [%r82+2560];
	ld.shared.f32 	%f617, [%r82+2564];
	ld.shared.f32 	%f618, [%r82+2568];
	ld.shared.f32 	%f619, [%r82+2572];
	ld.shared.f32 	%f620, [%r82+2592];
	ld.shared.f32 	%f621, [%r82+2596];
	ld.shared.f32 	%f622, [%r82+2600];
	ld.shared.f32 	%f623, [%r82+2604];
	bar.sync 	0;
	fma.rn.f32 	%f624, %f528, %f536, %f544;
	fma.rn.f32 	%f625, %f528, %f537, %f545;
	fma.rn.f32 	%f626, %f528, %f538, %f546;
	fma.rn.f32 	%f627, %f528, %f539, %f547;
	fma.rn.f32 	%f628, %f529, %f536, %f548;
	fma.rn.f32 	%f629, %f529, %f537, %f549;
	fma.rn.f32 	%f630, %f529, %f538, %f550;
	fma.rn.f32 	%f631, %f529, %f539, %f551;
	fma.rn.f32 	%f632, %f530, %f536, %f552;
	fma.rn.f32 	%f633, %f530, %f537, %f553;
	fma.rn.f32 	%f634, %f530, %f538, %f554;
	fma.rn.f32 	%f635, %f530, %f539, %f555;
	fma.rn.f32 	%f636, %f531, %f536, %f556;
	fma.rn.f32 	%f637, %f531, %f537, %f557;
	fma.rn.f32 	%f638, %f531, %f538, %f558;
	fma.rn.f32 	%f639, %f531, %f539, %f559;
	fma.rn.f32 	%f640, %f528, %f540, %f560;
	fma.rn.f32 	%f641, %f528, %f541, %f561;
	fma.rn.f32 	%f642, %f528, %f542, %f562;
	fma.rn.f32 	%f643, %f528, %f543, %f563;
	fma.rn.f32 	%f644, %f529, %f540, %f564;
	fma.rn.f32 	%f645, %f529, %f541, %f565;
	fma.rn.f32 	%f646, %f529, %f542, %f566;
	fma.rn.f32 	%f647, %f529, %f543, %f567;
	fma.rn.f32 	%f648, %f530, %f540, %f568;
	fma.rn.f32 	%f649, %f530, %f541, %f569;
	fma.rn.f32 	%f650, %f530, %f542, %f570;
	fma.rn.f32 	%f651, %f530, %f543, %f571;
	fma.rn.f32 	%f652, %f531, %f540, %f572;
	fma.rn.f32 	%f653, %f531, %f541, %f573;
	fma.rn.f32 	%f654, %f531, %f542, %f574;
	fma.rn.f32 	%f655, %f531, %f543, %f575;
	fma.rn.f32 	%f656, %f532, %f536, %f576;
	fma.rn.f32 	%f657, %f532, %f537, %f577;
	fma.rn.f32 	%f658, %f532, %f538, %f578;
	fma.rn.f32 	%f659, %f532, %f539, %f579;
	fma.rn.f32 	%f660, %f533, %f536, %f580;
	fma.rn.f32 	%f661, %f533, %f537, %f581;
	fma.rn.f32 	%f662, %f533, %f538, %f582;
	fma.rn.f32 	%f663, %f533, %f539, %f583;
	fma.rn.f32 	%f664, %f534, %f536, %f584;
	fma.rn.f32 	%f665, %f534, %f537, %f585;
	fma.rn.f32 	%f666, %f534, %f538, %f586;
	fma.rn.f32 	%f667, %f534, %f539, %f587;
	fma.rn.f32 	%f668, %f535, %f536, %f588;
	fma.rn.f32 	%f669, %f535, %f537, %f589;
	fma.rn.f32 	%f670, %f535, %f538, %f590;
	fma.rn.f32 	%f671, %f535, %f539, %f591;
	fma.rn.f32 	%f672, %f532, %f540, %f592;
	fma.rn.f32 	%f673, %f532, %f541, %f593;
	fma.rn.f32 	%f674, %f532, %f542, %f594;
	fma.rn.f32 	%f675, %f532, %f543, %f595;
	fma.rn.f32 	%f676, %f533, %f540, %f596;
	fma.rn.f32 	%f677, %f533, %f541, %f597;
	fma.rn.f32 	%f678, %f533, %f542, %f598;
	fma.rn.f32 	%f679, %f533, %f543, %f599;
	fma.rn.f32 	%f680, %f534, %f540, %f600;
	fma.rn.f32 	%f681, %f534, %f541, %f601;
	fma.rn.f32 	%f682, %f534, %f542, %f602;
	fma.rn.f32 	%f683, %f534, %f543, %f603;
	fma.rn.f32 	%f684, %f535, %f540, %f604;
	fma.rn.f32 	%f685, %f535, %f541, %f605;
	fma.rn.f32 	%f686, %f535, %f542, %f606;
	fma.rn.f32 	%f687, %f535, %f543, %f607;
	ld.shared.f32 	%f688, [%r74+24];
	ld.shared.f32 	%f689, [%r74+56];
	ld.shared.f32 	%f690, [%r74+88];
	ld.shared.f32 	%f691, [%r74+120];
	ld.shared.f32 	%f692, [%r74+152];
	ld.shared.f32 	%f693, [%r74+184];
	ld.shared.f32 	%f694, [%r74+216];
	ld.shared.f32 	%f695, [%r74+248];
	ld.shared.f32 	%f696, [%r82+3072];
	ld.shared.f32 	%f697, [%r82+3076];
	ld.shared.f32 	%f698, [%r82+3080];
	ld.shared.f32 	%f699, [%r82+3084];
	ld.shared.f32 	%f700, [%r82+3104];
	ld.shared.f32 	%f701, [%r82+3108];
	ld.shared.f32 	%f702, [%r82+3112];
	ld.shared.f32 	%f703, [%r82+3116];
	bar.sync 	0;
	fma.rn.f32 	%f704, %f608, %f616, %f624;
	fma.rn.f32 	%f705, %f608, %f617, %f625;
	fma.rn.f32 	%f706, %f608, %f618, %f626;
	fma.rn.f32 	%f707, %f608, %f619, %f627;
	fma.rn.f32 	%f708, %f609, %f616, %f628;
	fma.rn.f32 	%f709, %f609, %f617, %f629;
	fma.rn.f32 	%f710, %f609, %f618, %f630;
	fma.rn.f32 	%f711, %f609, %f619, %f631;
	fma.rn.f32 	%f712, %f610, %f616, %f632;
	fma.rn.f32 	%f713, %f610, %f617, %f633;
	fma.rn.f32 	%f714, %f610, %f618, %f634;
	fma.rn.f32 	%f715, %f610, %f619, %f635;
	fma.rn.f32 	%f716, %f611, %f616, %f636;
	fma.rn.f32 	%f717, %f611, %f617, %f637;
	fma.rn.f32 	%f718, %f611, %f618, %f638;
	fma.rn.f32 	%f719, %f611, %f619, %f639;
	fma.rn.f32 	%f720, %f608, %f620, %f640;
	fma.rn.f32 	%f721, %f608, %f621, %f641;
	fma.rn.f32 	%f722, %f608, %f622, %f642;
	fma.rn.f32 	%f723, %f608, %f623, %f643;
	fma.rn.f32 	%f724, %f609, %f620, %f644;
	fma.rn.f32 	%f725, %f609, %f621, %f645;
	fma.rn.f32 	%f726, %f609, %f622, %f646;
	fma.rn.f32 	%f727, %f609, %f623, %f647;
	fma.rn.f32 	%f728, %f610, %f620, %f648;
	fma.rn.f32 	%f729, %f610, %f621, %f649;
	fma.rn.f32 	%f730, %f610, %f622, %f650;
	fma.rn.f32 	%f731, %f610, %f623, %f651;
	fma.rn.f32 	%f732, %f611, %f620, %f652;
	fma.rn.f32 	%f733, %f611, %f621, %f653;
	fma.rn.f32 	%f734, %f611, %f622, %f654;
	fma.rn.f32 	%f735, %f611, %f623, %f655;
	fma.rn.f32 	%f736, %f612, %f616, %f656;
	fma.rn.f32 	%f737, %f612, %f617, %f657;
	fma.rn.f32 	%f738, %f612, %f618, %f658;
	fma.rn.f32 	%f739, %f612, %f619, %f659;
	fma.rn.f32 	%f740, %f613, %f616, %f660;
	fma.rn.f32 	%f741, %f613, %f617, %f661;
	fma.rn.f32 	%f742, %f613, %f618, %f662;
	fma.rn.f32 	%f743, %f613, %f619, %f663;
	fma.rn.f32 	%f744, %f614, %f616, %f664;
	fma.rn.f32 	%f745, %f614, %f617, %f665;
	fma.rn.f32 	%f746, %f614, %f618, %f666;
	fma.rn.f32 	%f747, %f614, %f619, %f667;
	fma.rn.f32 	%f748, %f615, %f616, %f668;
	fma.rn.f32 	%f749, %f615, %f617, %f669;
	fma.rn.f32 	%f750, %f615, %f618, %f670;
	fma.rn.f32 	%f751, %f615, %f619, %f671;
	fma.rn.f32 	%f752, %f612, %f620, %f672;
	fma.rn.f32 	%f753, %f612, %f621, %f673;
	fma.rn.f32 	%f754, %f612, %f622, %f674;
	fma.rn.f32 	%f755, %f612, %f623, %f675;
	fma.rn.f32 	%f756, %f613, %f620, %f676;
	fma.rn.f32 	%f757, %f613, %f621, %f677;
	fma.rn.f32 	%f758, %f613, %f622, %f678;
	fma.rn.f32 	%f759, %f613, %f623, %f679;
	fma.rn.f32 	%f760, %f614, %f620, %f680;
	fma.rn.f32 	%f761, %f614, %f621, %f681;
	fma.rn.f32 	%f762, %f614, %f622, %f682;
	fma.rn.f32 	%f763, %f614, %f623, %f683;
	fma.rn.f32 	%f764, %f615, %f620, %f684;
	fma.rn.f32 	%f765, %f615, %f621, %f685;
	fma.rn.f32 	%f766, %f615, %f622, %f686;
	fma.rn.f32 	%f767, %f615, %f623, %f687;
	ld.shared.f32 	%f768, [%r74+28];
	ld.shared.f32 	%f769, [%r74+60];
	ld.shared.f32 	%f770, [%r74+92];
	ld.shared.f32 	%f771, [%r74+124];
	ld.shared.f32 	%f772, [%r74+156];
	ld.shared.f32 	%f773, [%r74+188];
	ld.shared.f32 	%f774, [%r74+220];
	ld.shared.f32 	%f775, [%r74+252];
	ld.shared.f32 	%f776, [%r82+3584];
	ld.shared.f32 	%f777, [%r82+3588];
	ld.shared.f32 	%f778, [%r82+3592];
	ld.shared.f32 	%f779, [%r82+3596];
	ld.shared.f32 	%f780, [%r82+3616];
	ld.shared.f32 	%f781, [%r82+3620];
	ld.shared.f32 	%f782, [%r82+3624];
	ld.shared.f32 	%f783, [%r82+3628];
	bar.sync 	0;
	fma.rn.f32 	%f784, %f688, %f696, %f704;
	fma.rn.f32 	%f785, %f688, %f697, %f705;
	fma.rn.f32 	%f786, %f688, %f698, %f706;
	fma.rn.f32 	%f787, %f688, %f699, %f707;
	fma.rn.f32 	%f788, %f689, %f696, %f708;
	fma.rn.f32 	%f789, %f689, %f697, %f709;
	fma.rn.f32 	%f790, %f689, %f698, %f710;
	fma.rn.f32 	%f791, %f689, %f699, %f711;
	fma.rn.f32 	%f792, %f690, %f696, %f712;
	fma.rn.f32 	%f793, %f690, %f697, %f713;
	fma.rn.f32 	%f794, %f690, %f698, %f714;
	fma.rn.f32 	%f795, %f690, %f699, %f715;
	fma.rn.f32 	%f796, %f691, %f696, %f716;
	fma.rn.f32 	%f797, %f691, %f697, %f717;
	fma.rn.f32 	%f798, %f691, %f698, %f718;
	fma.rn.f32 	%f799, %f691, %f699, %f719;
	fma.rn.f32 	%f800, %f688, %f700, %f720;
	fma.rn.f32 	%f801, %f688, %f701, %f721;
	fma.rn.f32 	%f802, %f688, %f702, %f722;
	fma.rn.f32 	%f803, %f688, %f703, %f723;
	fma.rn.f32 	%f804, %f689, %f700, %f724;
	fma.rn.f32 	%f805, %f689, %f701, %f725;
	fma.rn.f32 	%f806, %f689, %f702, %f726;
	fma.rn.f32 	%f807, %f689, %f703, %f727;
	fma.rn.f32 	%f808, %f690, %f700, %f728;
	fma.rn.f32 	%f809, %f690, %f701, %f729;
	fma.rn.f32 	%f810, %f690, %f702, %f730;
	fma.rn.f32 	%f811, %f690, %f703, %f731;
	fma.rn.f32 	%f812, %f691, %f700, %f732;
	fma.rn.f32 	%f813, %f691, %f701, %f733;
	fma.rn.f32 	%f814, %f691, %f702, %f734;
	fma.rn.f32 	%f815, %f691, %f703, %f735;
	fma.rn.f32 	%f816, %f692, %f696, %f736;
	fma.rn.f32 	%f817, %f692, %f697, %f737;
	fma.rn.f32 	%f818, %f692, %f698, %f738;
	fma.rn.f32 	%f819, %f692, %f699, %f739;
	fma.rn.f32 	%f820, %f693, %f696, %f740;
	fma.rn.f32 	%f821, %f693, %f697, %f741;
	fma.rn.f32 	%f822, %f693, %f698, %f742;
	fma.rn.f32 	%f823, %f693, %f699, %f743;
	fma.rn.f32 	%f824, %f694, %f696, %f744;
	fma.rn.f32 	%f825, %f694, %f697, %f745;
	fma.rn.f32 	%f826, %f694, %f698, %f746;
	fma.rn.f32 	%f827, %f694, %f699, %f747;
	fma.rn.f32 	%f828, %f695, %f696, %f748;
	fma.rn.f32 	%f829, %f695, %f697, %f749;
	fma.rn.f32 	%f830, %f695, %f698, %f750;
	fma.rn.f32 	%f831, %f695, %f699, %f751;
	fma.rn.f32 	%f832, %f692, %f700, %f752;
	fma.rn.f32 	%f833, %f692, %f701, %f753;
	fma.rn.f32 	%f834, %f692, %f702, %f754;
	fma.rn.f32 	%f835, %f692, %f703, %f755;
	fma.rn.f32 	%f836, %f693, %f700, %f756;
	fma.rn.f32 	%f837, %f693, %f701, %f757;
	fma.rn.f32 	%f838, %f693, %f702, %f758;
	fma.rn.f32 	%f839, %f693, %f703, %f759;
	fma.rn.f32 	%f840, %f694, %f700, %f760;
	fma.rn.f32 	%f841, %f694, %f701, %f761;
	fma.rn.f32 	%f842, %f694, %f702, %f762;
	fma.rn.f32 	%f843, %f694, %f703, %f763;
	fma.rn.f32 	%f844, %f695, %f700, %f764;
	fma.rn.f32 	%f845, %f695, %f701, %f765;
	fma.rn.f32 	%f846, %f695, %f702, %f766;
	fma.rn.f32 	%f847, %f695, %f703, %f767;
	fma.rn.f32 	%f1007, %f768, %f776, %f784;
	fma.rn.f32 	%f1006, %f768, %f777, %f785;
	fma.rn.f32 	%f1005, %f768, %f778, %f786;
	fma.rn.f32 	%f1004, %f768, %f779, %f787;
	fma.rn.f32 	%f999, %f769, %f776, %f788;
	fma.rn.f32 	%f998, %f769, %f777, %f789;
	fma.rn.f32 	%f997, %f769, %f778, %f790;
	fma.rn.f32 	%f996, %f769, %f779, %f791;
	fma.rn.f32 	%f991, %f770, %f776, %f792;
	fma.rn.f32 	%f990, %f770, %f777, %f793;
	fma.rn.f32 	%f989, %f770, %f778, %f794;
	fma.rn.f32 	%f988, %f770, %f779, %f795;
	fma.rn.f32 	%f983, %f771, %f776, %f796;
	fma.rn.f32 	%f982, %f771, %f777, %f797;
	fma.rn.f32 	%f981, %f771, %f778, %f798;
	fma.rn.f32 	%f980, %f771, %f779, %f799;
	fma.rn.f32 	%f1003, %f768, %f780, %f800;
	fma.rn.f32 	%f1002, %f768, %f781, %f801;
	fma.rn.f32 	%f1001, %f768, %f782, %f802;
	fma.rn.f32 	%f1000, %f768, %f783, %f803;
	fma.rn.f32 	%f995, %f769, %f780, %f804;
	fma.rn.f32 	%f994, %f769, %f781, %f805;
	fma.rn.f32 	%f993, %f769, %f782, %f806;
	fma.rn.f32 	%f992, %f769, %f783, %f807;
	fma.rn.f32 	%f987, %f770, %f780, %f808;
	fma.rn.f32 	%f986, %f770, %f781, %f809;
	fma.rn.f32 	%f985, %f770, %f782, %f810;
	fma.rn.f32 	%f984, %f770, %f783, %f811;
	fma.rn.f32 	%f979, %f771, %f780, %f812;
	fma.rn.f32 	%f978, %f771, %f781, %f813;
	fma.rn.f32 	%f977, %f771, %f782, %f814;
	fma.rn.f32 	%f976, %f771, %f783, %f815;
	fma.rn.f32 	%f975, %f772, %f776, %f816;
	fma.rn.f32 	%f974, %f772, %f777, %f817;
	fma.rn.f32 	%f973, %f772, %f778, %f818;
	fma.rn.f32 	%f972, %f772, %f779, %f819;
	fma.rn.f32 	%f967, %f773, %f776, %f820;
	fma.rn.f32 	%f966, %f773, %f777, %f821;
	fma.rn.f32 	%f965, %f773, %f778, %f822;
	fma.rn.f32 	%f964, %f773, %f779, %f823;
	fma.rn.f32 	%f959, %f774, %f776, %f824;
	fma.rn.f32 	%f958, %f774, %f777, %f825;
	fma.rn.f32 	%f957, %f774, %f778, %f826;
	fma.rn.f32 	%f956, %f774, %f779, %f827;
	fma.rn.f32 	%f951, %f775, %f776, %f828;
	fma.rn.f32 	%f950, %f775, %f777, %f829;
	fma.rn.f32 	%f949, %f775, %f778, %f830;
	fma.rn.f32 	%f948, %f775, %f779, %f831;
	fma.rn.f32 	%f971, %f772, %f780, %f832;
	fma.rn.f32 	%f970, %f772, %f781, %f833;
	fma.rn.f32 	%f969, %f772, %f782, %f834;
	fma.rn.f32 	%f968, %f772, %f783, %f835;
	fma.rn.f32 	%f963, %f773, %f780, %f836;
	fma.rn.f32 	%f962, %f773, %f781, %f837;
	fma.rn.f32 	%f961, %f773, %f782, %f838;
	fma.rn.f32 	%f960, %f773, %f783, %f839;
	fma.rn.f32 	%f955, %f774, %f780, %f840;
	fma.rn.f32 	%f954, %f774, %f781, %f841;
	fma.rn.f32 	%f953, %f774, %f782, %f842;
	fma.rn.f32 	%f952, %f774, %f783, %f843;
	fma.rn.f32 	%f947, %f775, %f780, %f844;
	fma.rn.f32 	%f946, %f775, %f781, %f845;
	fma.rn.f32 	%f945, %f775, %f782, %f846;
	fma.rn.f32 	%f944, %f775, %f783, %f847;
	bar.sync 	0;
	@%p3 bra 	$L__BB5_13;
	setp.gt.u32 	%p6, %r28, 127;
	@%p6 bra 	$L__BB5_12;
	shl.b32 	%r86, %r28, 5;
	mov.u32 	%r87, _ZZ14sgemmTillingV4PfS_S_iiiE5tempA;
	add.s32 	%r88, %r87, %r86;
	st.shared.v4.f32 	[%r88], {%f936, %f937, %f938, %f939};
	st.shared.v4.f32 	[%r88+16], {%f940, %f941, %f942, %f943};
	bra.uni 	$L__BB5_13;
$L__BB5_12:
	shl.b32 	%r83, %r28, 2;
	mov.u32 	%r84, _ZZ14sgemmTillingV4PfS_S_iiiE5tempB;
	add.s32 	%r85, %r84, %r83;
	st.shared.f32 	[%r85+-512], %f931;
	st.shared.f32 	[%r85], %f930;
	st.shared.f32 	[%r85+512], %f929;
	st.shared.f32 	[%r85+1024], %f928;
	st.shared.f32 	[%r85+1536], %f935;
	st.shared.f32 	[%r85+2048], %f934;
	st.shared.f32 	[%r85+2560], %f933;
	st.shared.f32 	[%r85+3072], %f932;
$L__BB5_13:
	ld.param.u32 	%r120, [_Z14sgemmTillingV4PfS_S_iii_param_5];
	add.s32 	%r132, %r132, 1;
	shl.b32 	%r89, %r120, 3;
	add.s32 	%r131, %r131, %r89;
	add.s32 	%r130, %r130, %r89;
	add.s32 	%r129, %r129, %r89;
	add.s32 	%r128, %r128, %r89;
	add.s32 	%r127, %r127, %r89;
	add.s32 	%r126, %r126, %r89;
	add.s32 	%r125, %r125, %r89;
	add.s32 	%r124, %r124, %r89;
	add.s32 	%r123, %r123, 1;
	setp.ne.s32 	%p7, %r123, 0;
	add.s32 	%r122, %r122, 8;
	@%p7 bra 	$L__BB5_5;
$L__BB5_14:
	ld.param.u32 	%r121, [_Z14sgemmTillingV4PfS_S_iii_param_5];
	ld.param.u64 	%rd100, [_Z14sgemmTillingV4PfS_S_iii_param_2];
	cvta.to.global.u64 	%rd64, %rd100;
	mov.u32 	%r90, %ctaid.x;
	shl.b32 	%r91, %r90, 7;
	mov.u32 	%r92, %tid.x;
	shr.u32 	%r93, %r92, 1;
	and.b32  	%r94, %r93, 480;
	add.s32 	%r95, %r94, %r91;
	and.b32  	%r96, %r93, 12;
	or.b32  	%r97, %r95, %r96;
	mov.u32 	%r98, %ctaid.y;
	shl.b32 	%r99, %r98, 7;
	shl.b32 	%r100, %r92, 1;
	and.b32  	%r101, %r100, 64;
	or.b32  	%r102, %r101, %r99;
	shl.b32 	%r103, %r92, 2;
	and.b32  	%r104, %r103, 28;
	or.b32  	%r105, %r102, %r104;
	mul.lo.s32 	%r106, %r121, %r97;
	cvt.s64.s32 	%rd65, %r106;
	cvt.u64.u32 	%rd66, %r105;
	add.s64 	%rd67, %rd65, %rd66;
	shl.b64 	%rd68, %rd67, 2;
	add.s64 	%rd69, %rd64, %rd68;
	st.global.v4.f32 	[%rd69], {%f1007, %f1006, %f1005, %f1004};
	st.global.v4.f32 	[%rd69+128], {%f1003, %f1002, %f1001, %f1000};
	add.s32 	%r107, %r106, %r121;
	cvt.s64.s32 	%rd70, %r107;
	add.s64 	%rd71, %rd70, %rd66;
	shl.b64 	%rd72, %rd71, 2;
	add.s64 	%rd73, %rd64, %rd72;
	st.global.v4.f32 	[%rd73], {%f999, %f998, %f997, %f996};
	st.global.v4.f32 	[%rd73+128], {%f995, %f994, %f993, %f992};
	add.s32 	%r108, %r107, %r121;
	cvt.s64.s32 	%rd74, %r108;
	add.s64 	%rd75, %rd74, %rd66;
	shl.b64 	%rd76, %rd75, 2;
	add.s64 	%rd77, %rd64, %rd76;
	st.global.v4.f32 	[%rd77], {%f991, %f990, %f989, %f988};
	st.global.v4.f32 	[%rd77+128], {%f987, %f986, %f985, %f984};
	add.s32 	%r109, %r108, %r121;
	cvt.s64.s32 	%rd78, %r109;
	add.s64 	%rd79, %rd78, %rd66;
	shl.b64 	%rd80, %rd79, 2;
	add.s64 	%rd81, %rd64, %rd80;
	st.global.v4.f32 	[%rd81], {%f983, %f982, %f981, %f980};
	st.global.v4.f32 	[%rd81+128], {%f979, %f978, %f977, %f976};
	add.s32 	%r110, %r109, %r121;
	cvt.s64.s32 	%rd82, %r110;
	add.s64 	%rd83, %rd82, %rd66;
	shl.b64 	%rd84, %rd83, 2;
	add.s64 	%rd85, %rd64, %rd84;
	st.global.v4.f32 	[%rd85], {%f975, %f974, %f973, %f972};
	st.global.v4.f32 	[%rd85+128], {%f971, %f970, %f969, %f968};
	add.s32 	%r111, %r110, %r121;
	cvt.s64.s32 	%rd86, %r111;
	add.s64 	%rd87, %rd86, %rd66;
	shl.b64 	%rd88, %rd87, 2;
	add.s64 	%rd89, %rd64, %rd88;
	st.global.v4.f32 	[%rd89], {%f967, %f966, %f965, %f964};
	st.global.v4.f32 	[%rd89+128], {%f963, %f962, %f961, %f960};
	add.s32 	%r112, %r111, %r121;
	cvt.s64.s32 	%rd90, %r112;
	add.s64 	%rd91, %rd90, %rd66;
	shl.b64 	%rd92, %rd91, 2;
	add.s64 	%rd93, %rd64, %rd92;
	st.global.v4.f32 	[%rd93], {%f959, %f958, %f957, %f956};
	st.global.v4.f32 	[%rd93+128], {%f955, %f954, %f953, %f952};
	add.s32 	%r113, %r112, %r121;
	cvt.s64.s32 	%rd94, %r113;
	add.s64 	%rd95, %rd94, %rd66;
	shl.b64 	%rd96, %rd95, 2;
	add.s64 	%rd97, %rd64, %rd96;
	st.global.v4.f32 	[%rd97], {%f951, %f950, %f949, %f948};
	st.global.v4.f32 	[%rd97+128], {%f947, %f946, %f945, %f944};
	ret;

}
	// .globl	_Z14sgemmTillingV5PfS_S_iii
.visible .entry _Z14sgemmTillingV5PfS_S_iii(
	.param .u64 .ptr .align 1 _Z14sgemmTillingV5PfS_S_iii_param_0,
	.param .u64 .ptr .align 1 _Z14sgemmTillingV5PfS_S_iii_param_1,
	.param .u64 .ptr .align 1 _Z14sgemmTillingV5PfS_S_iii_param_2,
	.param .u32 _Z14sgemmTillingV5PfS_S_iii_param_3,
	.param .u32 _Z14sgemmTillingV5PfS_S_iii_param_4,
	.param .u32 _Z14sgemmTillingV5PfS_S_iii_param_5
)
{
	.reg .pred 	%p<5>;
	.reg .b32 	%r<89>;
	.reg .b32 	%f<959>;
	.reg .b64 	%rd<53>;
	// demoted variable
	.shared .align 4 .b8 _ZZ14sgemmTillingV5PfS_S_iiiE5tempA[4096];
	// demoted variable
	.shared .align 4 .b8 _ZZ14sgemmTillingV5PfS_S_iiiE5tempB[4096];
	ld.param.u64 	%rd4, [_Z14sgemmTillingV5PfS_S_iii_param_0];
	ld.param.u32 	%r19, [_Z14sgemmTillingV5PfS_S_iii_param_4];
	cvta.to.global.u64 	%rd1, %rd4;
	mov.u32 	%r21, %ctaid.x;
	mov.u32 	%r22, %ctaid.y;
	mov.u32 	%r23, %tid.x;
	shr.u32 	%r24, %r23, 1;
	and.b32  	%r1, %r24, 12;
	shl.b32 	%r25, %r23, 2;
	and.b32  	%r26, %r25, 4;
	shl.b32 	%r27, %r24, 5;
	mov.u32 	%r28, _ZZ14sgemmTillingV5PfS_S_iiiE5tempA;
	add.s32 	%r29, %r28, %r27;
	shl.b32 	%r30, %r23, 4;
	and.b32  	%r31, %r30, 16;
	add.s32 	%r2, %r29, %r31;
	shl.b32 	%r3, %r21, 7;
	add.s32 	%r32, %r24, %r3;
	mul.lo.s32 	%r33, %r19, %r32;
	cvt.s64.s32 	%rd5, %r33;
	cvt.u64.u32 	%rd6, %r26;
	add.s64 	%rd7, %rd5, %rd6;
	shl.b64 	%rd8, %rd7, 2;
	add.s64 	%rd2, %rd1, %rd8;
	ld.global.v4.f32 	{%f226, %f227, %f228, %f229}, [%rd2];
	st.shared.v4.f32 	[%r2], {%f226, %f227, %f228, %f229};
	shr.u32 	%r4, %r23, 5;
	and.b32  	%r5, %r25, 124;
	shl.b32 	%r34, %r4, 9;
	mov.u32 	%r35, _ZZ14sgemmTillingV5PfS_S_iiiE5tempB;
	add.s32 	%r36, %r35, %r34;
	and.b32  	%r37, %r30, 496;
	add.s32 	%r6, %r36, %r37;
	mul.lo.s32 	%r38, %r19, %r4;
	cvt.s64.s32 	%rd9, %r38;
	shl.b32 	%r7, %r22, 7;
	or.b32  	%r39, %r5, %r7;
	cvt.u64.u32 	%rd10, %r39;
	add.s64 	%rd11, %rd10, %rd9;
	shl.b64 	%rd12, %rd11, 2;
	add.s64 	%rd13, %rd1, %rd12;
	ld.global.v4.f32 	{%f230, %f231, %f232, %f233}, [%rd13];
	st.shared.v4.f32 	[%r6], {%f230, %f231, %f232, %f233};
	bar.sync 	0;
	setp.lt.s32 	%p1, %r19, 8;
	mov.f32 	%f895, 0f00000000;
	mov.f32 	%f896, %f895;
	mov.f32 	%f897, %f895;
	mov.f32 	%f898, %f895;
	mov.f32 	%f899, %f895;
	mov.f32 	%f900, %f895;
	mov.f32 	%f901, %f895;
	mov.f32 	%f902, %f895;
	mov.f32 	%f903, %f895;
	mov.f32 	%f904, %f895;
	mov.f32 	%f905, %f895;
	mov.f32 	%f906, %f895;
	mov.f32 	%f907, %f895;
	mov.f32 	%f908, %f895;
	mov.f32 	%f909, %f895;
	mov.f32 	%f910, %f895;
	mov.f32 	%f911, %f895;
	mov.f32 	%f912, %f895;
	mov.f32 	%f913, %f895;
	mov.f32 	%f914, %f895;
	mov.f32 	%f915, %f895;
	mov.f32 	%f916, %f895;
	mov.f32 	%f917, %f895;
	mov.f32 	%f918, %f895;
	mov.f32 	%f919, %f895;
	mov.f32 	%f920, %f895;
	mov.f32 	%f921, %f895;
	mov.f32 	%f922, %f895;
	mov.f32 	%f923, %f895;
	mov.f32 	%f924, %f895;
	mov.f32 	%f925, %f895;
	mov.f32 	%f926, %f895;
	mov.f32 	%f927, %f895;
	mov.f32 	%f928, %f895;
	mov.f32 	%f929, %f895;
	mov.f32 	%f930, %f895;
	mov.f32 	%f931, %f895;
	mov.f32 	%f932, %f895;
	mov.f32 	%f933, %f895;
	mov.f32 	%f934, %f895;
	mov.f32 	%f935, %f895;
	mov.f32 	%f936, %f895;
	mov.f32 	%f937, %f895;
	mov.f32 	%f938, %f895;
	mov.f32 	%f939, %f895;
	mov.f32 	%f940, %f895;
	mov.f32 	%f941, %f895;
	mov.f32 	%f942, %f895;
	mov.f32 	%f943, %f895;
	mov.f32 	%f944, %f895;
	mov.f32 	%f945, %f895;
	mov.f32 	%f946, %f895;
	mov.f32 	%f947, %f895;
	mov.f32 	%f948, %f895;
	mov.f32 	%f949, %f895;
	mov.f32 	%f950, %f895;
	mov.f32 	%f951, %f895;
	mov.f32 	%f952, %f895;
	mov.f32 	%f953, %f895;
	mov.f32 	%f954, %f895;
	mov.f32 	%f955, %f895;
	mov.f32 	%f956, %f895;
	mov.f32 	%f957, %f895;
	mov.f32 	%f958, %f895;
	@%p1 bra 	$L__BB6_7;
	ld.param.u32 	%r82, [_Z14sgemmTillingV5PfS_S_iii_param_4];
	shr.s32 	%r41, %r82, 31;
	shr.u32 	%r42, %r41, 29;
	add.s32 	%r43, %r82, %r42;
	shr.s32 	%r44, %r43, 3;
	neg.s32 	%r87, %r44;
	add.s32 	%r8, %r44, -1;
	add.s32 	%r45, %r4, 8;
	mad.lo.s32 	%r46, %r82, %r45, %r7;
	add.s32 	%r86, %r46, %r5;
	mov.f32 	%f958, 0f00000000;
	mov.b32 	%r85, 0;
	mov.u32 	%r88, %r85;
	mov.f32 	%f957, %f958;
	mov.f32 	%f956, %f958;
	mov.f32 	%f955, %f958;
	mov.f32 	%f954, %f958;
	mov.f32 	%f953, %f958;
	mov.f32 	%f952, %f958;
	mov.f32 	%f951, %f958;
	mov.f32 	%f950, %f958;
	mov.f32 	%f949, %f958;
	mov.f32 	%f948, %f958;
	mov.f32 	%f947, %f958;
	mov.f32 	%f946, %f958;
	mov.f32 	%f945, %f958;
	mov.f32 	%f944, %f958;
	mov.f32 	%f943, %f958;
	mov.f32 	%f942, %f958;
	mov.f32 	%f941, %f958;
	mov.f32 	%f940, %f958;
	mov.f32 	%f939, %f958;
	mov.f32 	%f938, %f958;
	mov.f32 	%f937, %f958;
	mov.f32 	%f936, %f958;
	mov.f32 	%f935, %f958;
	mov.f32 	%f934, %f958;
	mov.f32 	%f933, %f958;
	mov.f32 	%f932, %f958;
	mov.f32 	%f931, %f958;
	mov.f32 	%f930, %f958;
	mov.f32 	%f929, %f958;
	mov.f32 	%f928, %f958;
	mov.f32 	%f927, %f958;
	mov.f32 	%f926, %f958;
	mov.f32 	%f925, %f958;
	mov.f32 	%f924, %f958;
	mov.f32 	%f923, %f958;
	mov.f32 	%f922, %f958;
	mov.f32 	%f921, %f958;
	mov.f32 	%f920, %f958;
	mov.f32 	%f919, %f958;
	mov.f32 	%f918, %f958;
	mov.f32 	%f917, %f958;
	mov.f32 	%f916, %f958;
	mov.f32 	%f915, %f958;
	mov.f32 	%f914, %f958;
	mov.f32 	%f913, %f958;
	mov.f32 	%f912, %f958;
	mov.f32 	%f911, %f958;
	mov.f32 	%f910, %f958;
	mov.f32 	%f909, %f958;
	mov.f32 	%f908, %f958;
	mov.f32 	%f907, %f958;
	mov.f32 	%f906, %f958;
	mov.f32 	%f905, %f958;
	mov.f32 	%f904, %f958;
	mov.f32 	%f903, %f958;
	mov.f32 	%f902, %f958;
	mov.f32 	%f901, %f958;
	mov.f32 	%f900, %f958;
	mov.f32 	%f899, %f958;
	mov.f32 	%f898, %f958;
	mov.f32 	%f897, %f958;
	mov.f32 	%f896, %f958;
	mov.f32 	%f895, %f958;
$L__BB6_2:
	setp.ge.s32 	%p2, %r88, %r8;
	@%p2 bra 	$L__BB6_4;
	mul.wide.s32 	%rd14, %r85, 4;
	add.s64 	%rd15, %rd2, %rd14;
	ld.global.v4.f32 	{%f887, %f888, %f889, %f890}, [%rd15+32];
	mul.wide.u32 	%rd16, %r86, 4;
	add.s64 	%rd17, %rd1, %rd16;
	ld.global.v4.f32 	{%f891, %f892, %f893, %f894}, [%rd17];
$L__BB6_4:
	mov.u32 	%r47, %tid.x;
	shr.u32 	%r48, %r47, 1;
	and.b32  	%r49, %r48, 480;
	or.b32  	%r50, %r49, %r1;
	shl.b32 	%r51, %r50, 5;
	mov.u32 	%r52, _ZZ14sgemmTillingV5PfS_S_iiiE5tempA;
	add.s32 	%r53, %r52, %r51;
	ld.shared.f32 	%f239, [%r53];
	ld.shared.f32 	%f240, [%r53+32];
	ld.shared.f32 	%f241, [%r53+64];
	ld.shared.f32 	%f242, [%r53+96];
	ld.shared.f32 	%f243, [%r53+128];
	ld.shared.f32 	%f244, [%r53+160];
	ld.shared.f32 	%f245, [%r53+192];
	ld.shared.f32 	%f246, [%r53+224];
	shl.b32 	%r54, %r47, 2;
	and.b32  	%r55, %r54, 28;
	shl.b32 	%r56, %r47, 1;
	and.b32  	%r57, %r56, 64;
	or.b32  	%r58, %r57, %r55;
	shl.b32 	%r59, %r58, 2;
	mov.u32 	%r60, _ZZ14sgemmTillingV5PfS_S_iiiE5tempB;
	add.s32 	%r61, %r60, %r59;
	ld.shared.f32 	%f247, [%r61];
	ld.shared.f32 	%f248, [%r61+4];
	ld.shared.f32 	%f249, [%r61+8];
	ld.shared.f32 	%f250, [%r61+12];
	ld.shared.f32 	%f251, [%r61+32];
	ld.shared.f32 	%f252, [%r61+36];
	ld.shared.f32 	%f253, [%r61+40];
	ld.shared.f32 	%f254, [%r61+44];
	ld.shared.f32 	%f255, [%r53+4];
	ld.shared.f32 	%f256, [%r53+36];
	ld.shared.f32 	%f257, [%r53+68];
	ld.shared.f32 	%f258, [%r53+100];
	ld.shared.f32 	%f259, [%r53+132];
	ld.shared.f32 	%f260, [%r53+164];
	ld.shared.f32 	%f261, [%r53+196];
	ld.shared.f32 	%f262, [%r53+228];
	ld.shared.f32 	%f263, [%r61+512];
	ld.shared.f32 	%f264, [%r61+516];
	ld.shared.f32 	%f265, [%r61+520];
	ld.shared.f32 	%f266, [%r61+524];
	ld.shared.f32 	%f267, [%r61+544];
	ld.shared.f32 	%f268, [%r61+548];
	ld.shared.f32 	%f269, [%r61+552];
	ld.shared.f32 	%f270, [%r61+556];
	bar.sync 	0;
	fma.rn.f32 	%f271, %f239, %f247, %f958;
	fma.rn.f32 	%f272, %f239, %f248, %f957;
	fma.rn.f32 	%f273, %f239, %f249, %f956;
	fma.rn.f32 	%f274, %f239, %f250, %f955;
	fma.rn.f32 	%f275, %f240, %f247, %f950;
	fma.rn.f32 	%f276, %f240, %f248, %f949;
	fma.rn.f32 	%f277, %f240, %f249, %f948;
	fma.rn.f32 	%f278, %f240, %f250, %f947;
	fma.rn.f32 	%f279, %f241, %f247, %f942;
	fma.rn.f32 	%f280, %f241, %f248, %f941;
	fma.rn.f32 	%f281, %f241, %f249, %f940;
	fma.rn.f32 	%f282, %f241, %f250, %f939;
	fma.rn.f32 	%f283, %f242, %f247, %f934;
	fma.rn.f32 	%f284, %f242, %f248, %f933;
	fma.rn.f32 	%f285, %f242, %f249, %f932;
	fma.rn.f32 	%f286, %f242, %f250, %f931;
	fma.rn.f32 	%f287, %f239, %f251, %f954;
	fma.rn.f32 	%f288, %f239, %f252, %f953;
	fma.rn.f32 	%f289, %f239, %f253, %f952;
	fma.rn.f32 	%f290, %f239, %f254, %f951;
	fma.rn.f32 	%f291, %f240, %f251, %f946;
	fma.rn.f32 	%f292, %f240, %f252, %f945;
	fma.rn.f32 	%f293, %f240, %f253, %f944;
	fma.rn.f32 	%f294, %f240, %f254, %f943;
	fma.rn.f32 	%f295, %f241, %f251, %f938;
	fma.rn.f32 	%f296, %f241, %f252, %f937;
	fma.rn.f32 	%f297, %f241, %f253, %f936;
	fma.rn.f32 	%f298, %f241, %f254, %f935;
	fma.rn.f32 	%f299, %f242, %f251, %f930;
	fma.rn.f32 	%f300, %f242, %f252, %f929;
	fma.rn.f32 	%f301, %f242, %f253, %f928;
	fma.rn.f32 	%f302, %f242, %f254, %f927;
	fma.rn.f32 	%f303, %f243, %f247, %f926;
	fma.rn.f32 	%f304, %f243, %f248, %f925;
	fma.rn.f32 	%f305, %f243, %f249, %f924;
	fma.rn.f32 	%f306, %f243, %f250, %f923;
	fma.rn.f32 	%f307, %f244, %f247, %f918;
	fma.rn.f32 	%f308, %f244, %f248, %f917;
	fma.rn.f32 	%f309, %f244, %f249, %f916;
	fma.rn.f32 	%f310, %f244, %f250, %f915;
	fma.rn.f32 	%f311, %f245, %f247, %f910;
	fma.rn.f32 	%f312, %f245, %f248, %f909;
	fma.rn.f32 	%f313, %f245, %f249, %f908;
	fma.rn.f32 	%f314, %f245, %f250, %f907;
	fma.rn.f32 	%f315, %f246, %f247, %f902;
	fma.rn.f32 	%f316, %f246, %f248, %f901;
	fma.rn.f32 	%f317, %f246, %f249, %f900;
	fma.rn.f32 	%f318, %f246, %f250, %f899;
	fma.rn.f32 	%f319, %f243, %f251, %f922;
	fma.rn.f32 	%f320, %f243, %f252, %f921;
	fma.rn.f32 	%f321, %f243, %f253, %f920;
	fma.rn.f32 	%f322, %f243, %f254, %f919;
	fma.rn.f32 	%f323, %f244, %f251, %f914;
	fma.rn.f32 	%f324, %f244, %f252, %f913;
	fma.rn.f32 	%f325, %f244, %f253, %f912;
	fma.rn.f32 	%f326, %f244, %f254, %f911;
	fma.rn.f32 	%f327, %f245, %f251, %f906;
	fma.rn.f32 	%f328, %f245, %f252, %f905;
	fma.rn.f32 	%f329, %f245, %f253, %f904;
	fma.rn.f32 	%f330, %f245, %f254, %f903;
	fma.rn.f32 	%f331, %f246, %f251, %f898;
	fma.rn.f32 	%f332, %f246, %f252, %f897;
	fma.rn.f32 	%f333, %f246, %f253, %f896;
	fma.rn.f32 	%f334, %f246, %f254, %f895;
	ld.shared.f32 	%f335, [%r53+8];
	ld.shared.f32 	%f336, [%r53+40];
	ld.shared.f32 	%f337, [%r53+72];
	ld.shared.f32 	%f338, [%r53+104];
	ld.shared.f32 	%f339, [%r53+136];
	ld.shared.f32 	%f340, [%r53+168];
	ld.shared.f32 	%f341, [%r53+200];
	ld.shared.f32 	%f342, [%r53+232];
	ld.shared.f32 	%f343, [%r61+1024];
	ld.shared.f32 	%f344, [%r61+1028];
	ld.shared.f32 	%f345, [%r61+1032];
	ld.shared.f32 	%f346, [%r61+1036];
	ld.shared.f32 	%f347, [%r61+1056];
	ld.shared.f32 	%f348, [%r61+1060];
	ld.shared.f32 	%f349, [%r61+1064];
	ld.shared.f32 	%f350, [%r61+1068];
	bar.sync 	0;
	fma.rn.f32 	%f351, %f255, %f263, %f271;
	fma.rn.f32 	%f352, %f255, %f264, %f272;
	fma.rn.f32 	%f353, %f255, %f265, %f273;
	fma.rn.f32 	%f354, %f255, %f266, %f274;
	fma.rn.f32 	%f355, %f256, %f263, %f275;
	fma.rn.f32 	%f356, %f256, %f264, %f276;
	fma.rn.f32 	%f357, %f256, %f265, %f277;
	fma.rn.f32 	%f358, %f256, %f266, %f278;
	fma.rn.f32 	%f359, %f257, %f263, %f279;
	fma.rn.f32 	%f360, %f257, %f264, %f280;
	fma.rn.f32 	%f361, %f257, %f265, %f281;
	fma.rn.f32 	%f362, %f257, %f266, %f282;
	fma.rn.f32 	%f363, %f258, %f263, %f283;
	fma.rn.f32 	%f364, %f258, %f264, %f284;
	fma.rn.f32 	%f365, %f258, %f265, %f285;
	fma.rn.f32 	%f366, %f258, %f266, %f286;
	fma.rn.f32 	%f367, %f255, %f267, %f287;
	fma.rn.f32 	%f368, %f255, %f268, %f288;
	fma.rn.f32 	%f369, %f255, %f269, %f289;
	fma.rn.f32 	%f370, %f255, %f270, %f290;
	fma.rn.f32 	%f371, %f256, %f267, %f291;
	fma.rn.f32 	%f372, %f256, %f268, %f292;
	fma.rn.f32 	%f373, %f256, %f269, %f293;
	fma.rn.f32 	%f374, %f256, %f270, %f294;
	fma.rn.f32 	%f375, %f257, %f267, %f295;
	fma.rn.f32 	%f376, %f257, %f268, %f296;
	fma.rn.f32 	%f377, %f257, %f269, %f297;
	fma.rn.f32 	%f378, %f257, %f270, %f298;
	fma.rn.f32 	%f379, %f258, %f267, %f299;
	fma.rn.f32 	%f380, %f258, %f268, %f300;
	fma.rn.f32 	%f381, %f258, %f269, %f301;
	fma.rn.f32 	%f382, %f258, %f270, %f302;
	fma.rn.f32 	%f383, %f259, %f263, %f303;
	fma.rn.f32 	%f384, %f259, %f264, %f304;
	fma.rn.f32 	%f385, %f259, %f265, %f305;
	fma.rn.f32 	%f386, %f259, %f266, %f306;
	fma.rn.f32 	%f387, %f260, %f263, %f307;
	fma.rn.f32 	%f388, %f260, %f264, %f308;
	fma.rn.f32 	%f389, %f260, %f265, %f309;
	fma.rn.f32 	%f390, %f260, %f266, %f310;
	fma.rn.f32 	%f391, %f261, %f263, %f311;
	fma.rn.f32 	%f392, %f261, %f264, %f312;
	fma.rn.f32 	%f393, %f261, %f265, %f313;
	fma.rn.f32 	%f394, %f261, %f266, %f314;
	fma.rn.f32 	%f395, %f262, %f263, %f315;
	fma.rn.f32 	%f396, %f262, %f264, %f316;
	fma.rn.f32 	%f397, %f262, %f265, %f317;
	fma.rn.f32 	%f398, %f262, %f266, %f318;
	fma.rn.f32 	%f399, %f259, %f267, %f319;
	fma.rn.f32 	%f400, %f259, %f268, %f320;
	fma.rn.f32 	%f401, %f259, %f269, %f321;
	fma.rn.f32 	%f402, %f259, %f270, %f322;
	fma.rn.f32 	%f403, %f260, %f267, %f323;
	fma.rn.f32 	%f404, %f260, %f268, %f324;
	fma.rn.f32 	%f405, %f260, %f269, %f325;
	fma.rn.f32 	%f406, %f260, %f270, %f326;
	fma.rn.f32 	%f407, %f261, %f267, %f327;
	fma.rn.f32 	%f408, %f261, %f268, %f328;
	fma.rn.f32 	%f409, %f261, %f269, %f329;
	fma.rn.f32 	%f410, %f261, %f270, %f330;
	fma.rn.f32 	%f411, %f262, %f267, %f331;
	fma.rn.f32 	%f412, %f262, %f268, %f332;
	fma.rn.f32 	%f413, %f262, %f269, %f333;
	fma.rn.f32 	%f414, %f262, %f270, %f334;
	ld.shared.f32 	%f415, [%r53+12];
	ld.shared.f32 	%f416, [%r53+44];
	ld.shared.f32 	%f417, [%r53+76];
	ld.shared.f32 	%f418, [%r53+108];
	ld.shared.f32 	%f419, [%r53+140];
	ld.shared.f32 	%f420, [%r53+172];
	ld.shared.f32 	%f421, [%r53+204];
	ld.shared.f32 	%f422, [%r53+236];
	ld.shared.f32 	%f423, [%r61+1536];
	ld.shared.f32 	%f424, [%r61+1540];
	ld.shared.f32 	%f425, [%r61+1544];
	ld.shared.f32 	%f426, [%r61+1548];
	ld.shared.f32 	%f427, [%r61+1568];
	ld.shared.f32 	%f428, [%r61+1572];
	ld.shared.f32 	%f429, [%r61+1576];
	ld.shared.f32 	%f430, [%r61+1580];
	bar.sync 	0;
	fma.rn.f32 	%f431, %f335, %f343, %f351;
	fma.rn.f32 	%f432, %f335, %f344, %f352;
	fma.rn.f32 	%f433, %f335, %f345, %f353;
	fma.rn.f32 	%f434, %f335, %f346, %f354;
	fma.rn.f32 	%f435, %f336, %f343, %f355;
	fma.rn.f32 	%f436, %f336, %f344, %f356;
	fma.rn.f32 	%f437, %f336, %f345, %f357;
	fma.rn.f32 	%f438, %f336, %f346, %f358;
	fma.rn.f32 	%f439, %f337, %f343, %f359;
	fma.rn.f32 	%f440, %f337, %f344, %f360;
	fma.rn.f32 	%f441, %f337, %f345, %f361;
	fma.rn.f32 	%f442, %f337, %f346, %f362;
	fma.rn.f32 	%f443, %f338, %f343, %f363;
	fma.rn.f32 	%f444, %f338, %f344, %f364;
	fma.rn.f32 	%f445, %f338, %f345, %f365;
	fma.rn.f32 	%f446, %f338, %f346, %f366;
	fma.rn.f32 	%f447, %f335, %f347, %f367;
	fma.rn.f32 	%f448, %f335, %f348, %f368;
	fma.rn.f32 	%f449, %f335, %f349, %f369;
	fma.rn.f32 	%f450, %f335, %f350, %f370;
	fma.rn.f32 	%f451, %f336, %f347, %f371;
	fma.rn.f32 	%f452, %f336, %f348, %f372;
	fma.rn.f32 	%f453, %f336, %f349, %f373;
	fma.rn.f32 	%f454, %f336, %f350, %f374;
	fma.rn.f32 	%f455, %f337, %f347, %f375;
	fma.rn.f32 	%f456, %f337, %f348, %f376;
	fma.rn.f32 	%f457, %f337, %f349, %f377;
	fma.rn.f32 	%f458, %f337, %f350, %f378;
	fma.rn.f32 	%f459, %f338, %f347, %f379;
	fma.rn.f32 	%f460, %f338, %f348, %f380;
	fma.rn.f32 	%f461, %f338, %f349, %f381;
	fma.rn.f32 	%f462, %f338, %f350, %f382;
	fma.rn.f32 	%f463, %f339, %f343, %f383;
	fma.rn.f32 	%f464, %f339, %f344, %f384;
	fma.rn.f32 	%f465, %f339, %f345, %f385;
	fma.rn.f32 	%f466, %f339, %f346, %f386;
	fma.rn.f32 	%f467, %f340, %f343, %f387;
	fma.rn.f32 	%f468, %f340, %f344, %f388;
	fma.rn.f32 	%f469, %f340, %f345, %f389;
	fma.rn.f32 	%f470, %f340, %f346, %f390;
	fma.rn.f32 	%f471, %f341, %f343, %f391;
	fma.rn.f32 	%f472, %f341, %f344, %f392;
	fma.rn.f32 	%f473, %f341, %f345, %f393;
	fma.rn.f32 	%f474, %f341, %f346, %f394;
	fma.rn.f32 	%f475, %f342, %f343, %f395;
	fma.rn.f32 	%f476, %f342, %f344, %f396;
	fma.rn.f32 	%f477, %f342, %f345, %f397;
	fma.rn.f32 	%f478, %f342, %f346, %f398;
	fma.rn.f32 	%f479, %f339, %f347, %f399;
	fma.rn.f32 	%f480, %f339, %f348, %f400;
	fma.rn.f32 	%f481, %f339, %f349, %f401;
	fma.rn.f32 	%f482, %f339, %f350, %f402;
	fma.rn.f32 	%f483, %f340, %f347, %f403;
	fma.rn.f32 	%f484, %f340, %f348, %f404;
	fma.rn.f32 	%f485, %f340, %f349, %f405;
	fma.rn.f32 	%f486, %f340, %f350, %f406;
	fma.rn.f32 	%f487, %f341, %f347, %f407;
	fma.rn.f32 	%f488, %f341, %f348, %f408;
	fma.rn.f32 	%f489, %f341, %f349, %f409;
	fma.rn.f32 	%f490, %f341, %f350, %f410;
	fma.rn.f32 	%f491, %f342, %f347, %f411;
	fma.rn.f32 	%f492, %f342, %f348, %f412;
	fma.rn.f32 	%f493, %f342, %f349, %f413;
	fma.rn.f32 	%f494, %f342, %f350, %f414;
	ld.shared.f32 	%f495, [%r53+16];
	ld.shared.f32 	%f496, [%r53+48];
	ld.shared.f32 	%f497, [%r53+80];
	ld.shared.f32 	%f498, [%r53+112];
	ld.shared.f32 	%f499, [%r53+144];
	ld.shared.f32 	%f500, [%r53+176];
	ld.shared.f32 	%f501, [%r53+208];
	ld.shared.f32 	%f502, [%r53+240];
	ld.shared.f32 	%f503, [%r61+2048];
	ld.shared.f32 	%f504, [%r61+2052];
	ld.shared.f32 	%f505, [%r61+2056];
	ld.shared.f32 	%f506, [%r61+2060];
	ld.shared.f32 	%f507, [%r61+2080];
	ld.shared.f32 	%f508, [%r61+2084];
	ld.shared.f32 	%f509, [%r61+2088];
	ld.shared.f32 	%f510, [%r61+2092];
	bar.sync 	0;
	fma.rn.f32 	%f511, %f415, %f423, %f431;
	fma.rn.f32 	%f512, %f415, %f424, %f432;
	fma.rn.f32 	%f513, %f415, %f425, %f433;
	fma.rn.f32 	%f514, %f415, %f426, %f434;
	fma.rn.f32 	%f515, %f416, %f423, %f435;
	fma.rn.f32 	%f516, %f416, %f424, %f436;
	fma.rn.f32 	%f517, %f416, %f425, %f437;
	fma.rn.f32 	%f518, %f416, %f426, %f438;
	fma.rn.f32 	%f519, %f417, %f423, %f439;
	fma.rn.f32 	%f520, %f417, %f424, %f440;
	fma.rn.f32 	%f521, %f417, %f425, %f441;
	fma.rn.f32 	%f522, %f417, %f426, %f442;
	fma.rn.f32 	%f523, %f418, %f423, %f443;
	fma.rn.f32 	%f524, %f418, %f424, %f444;
	fma.rn.f32 	%f525, %f418, %f425, %f445;
	fma.rn.f32 	%f526, %f418, %f426, %f446;
	fma.rn.f32 	%f527, %f415, %f427, %f447;
	fma.rn.f32 	%f528, %f415, %f428, %f448;
	fma.rn.f32 	%f529, %f415, %f429, %f449;
	fma.rn.f32 	%f530, %f415, %f430, %f450;
	fma.rn.f32 	%f531, %f416, %f427, %f451;
	fma.rn.f32 	%f532, %f416, %f428, %f452;
	fma.rn.f32 	%f533, %f416, %f429, %f453;
	fma.rn.f32 	%f534, %f416, %f430, %f454;
	fma.rn.f32 	%f535, %f417, %f427, %f455;
	fma.rn.f32 	%f536, %f417, %f428, %f456;
	fma.rn.f32 	%f537, %f417, %f429, %f457;
	fma.rn.f32 	%f538, %f417, %f430, %f458;
	fma.rn.f32 	%f539, %f418, %f427, %f459;
	fma.rn.f32 	%f540, %f418, %f428, %f460;
	fma.rn.f32 	%f541, %f418, %f429, %f461;
	fma.rn.f32 	%f542, %f418, %f430, %f462;
	fma.rn.f32 	%f543, %f419, %f423, %f463;
	fma.rn.f32 	%f544, %f419, %f424, %f464;
	fma.rn.f32 	%f545, %f419, %f425, %f465;
	fma.rn.f32 	%f546, %f419, %f426, %f466;
	fma.rn.f32 	%f547, %f420, %f423, %f467;
	fma.rn.f32 	%f548, %f420, %f424, %f468;
	fma.rn.f32 	%f549, %f420, %f425, %f469;
	fma.rn.f32 	%f550, %f420, %f426, %f470;
	fma.rn.f32 	%f551, %f421, %f423, %f471;
	fma.rn.f32 	%f552, %f421, %f424, %f472;
	fma.rn.f32 	%f553, %f421, %f425, %f473;
	fma.rn.f32 	%f554, %f421, %f426, %f474;
	fma.rn.f32 	%f555, %f422, %f423, %f475;
	fma.rn.f32 	%f556, %f422, %f424, %f476;
	fma.rn.f32 	%f557, %f422, %f425, %f477;
	fma.rn.f32 	%f558, %f422, %f426, %f478;
	fma.rn.f32 	%f559, %f419, %f427, %f479;
	fma.rn.f32 	%f560, %f419, %f428, %f480;
	fma.rn.f32 	%f561, %f419, %f429, %f481;
	fma.rn.f32 	%f562, %f419, %f430, %f482;
	fma.rn.f32 	%f563, %f420, %f427, %f483;
	fma.rn.f32 	%f564, %f420, %f428, %f484;
	fma.rn.f32 	%f565, %f420, %f429, %f485;
	fma.rn.f32 	%f566, %f420, %f430, %f486;
	fma.rn.f32 	%f567, %f421, %f427, %f487;
	fma.rn.f32 	%f568, %f421, %f428, %f488;
	fma.rn.f32 	%f569, %f421, %f429, %f489;
	fma.rn.f32 	%f570, %f421, %f430, %f490;
	fma.rn.f32 	%f571, %f422, %f427, %f491;
	fma.rn.f32 	%f572, %f422, %f428, %f492;
	fma.rn.f32 	%f573, %f422, %f429, %f493;
	fma.rn.f32 	%f574, %f422, %f430, %f494;
	ld.shared.f32 	%f575, [%r53+20];
	ld.shared.f32 	%f576, [%r53+52];
	ld.shared.f32 	%f577, [%r53+84];
	ld.shared.f32 	%f578, [%r53+116];
	ld.shared.f32 	%f579, [%r53+148];
	ld.shared.f32 	%f580, [%r53+180];
	ld.shared.f32 	%f581, [%r53+212];
	ld.shared.f32 	%f582, [%r53+244];
	ld.shared.f32 	%f583, [%r61+2560];
	ld.shared.f32 	%f584, [%r61+2564];
	ld.shared.f32 	%f585, [%r61+2568];
	ld.shared.f32 	%f586, [%r61+2572];
	ld.shared.f32 	%f587, [%r61+2592];
	ld.shared.f32 	%f588, [%r61+2596];
	ld.shared.f32 	%f589, [%r61+2600];
	ld.shared.f32 	%f590, [%r61+2604];
	bar.sync 	0;
	fma.rn.f32 	%f591, %f495, %f503, %f511;
	fma.rn.f32 	%f592, %f495, %f504, %f512;
	fma.rn.f32 	%f593, %f495, %f505, %f513;
	fma.rn.f32 	%f594, %f495, %f506, %f514;
	fma.rn.f32 	%f595, %f496, %f503, %f515;
	fma.rn.f32 	%f596, %f496, %f504, %f516;
	fma.rn.f32 	%f597, %f496, %f505, %f517;
	fma.rn.f32 	%f598, %f496, %f506, %f518;
	fma.rn.f32 	%f599, %f497, %f503, %f519;
	fma.rn.f32 	%f600, %f497, %f504, %f520;
	fma.rn.f32 	%f601, %f497, %f505, %f521;
	fma.rn.f32 	%f602, %f497, %f506, %f522;
	fma.rn.f32 	%f603, %f498, %f503, %f523;
	fma.rn.f32 	%f604, %f498, %f504, %f524;
	fma.rn.f32 	%f605, %f498, %f505, %f525;
	fma.rn.f32 	%f606, %f498, %f506, %f526;
	fma.rn.f32 	%f607, %f495, %f507, %f527;
	fma.rn.f32 	%f608, %f495, %f508, %f528;
	fma.rn.f32 	%f609, %f495, %f509, %f529;
	fma.rn.f32 	%f610, %f495, %f510, %f530;
	fma.rn.f32 	%f611, %f496, %f507, %f531;
	fma.rn.f32 	%f612, %f496, %f508, %f532;
	fma.rn.f32 	%f613, %f496, %f509, %f533;
	fma.rn.f32 	%f614, %f496, %f510, %f534;
	fma.rn.f32 	%f615, %f497, %f507, %f535;
	fma.rn.f32 	%f616, %f497, %f508, %f536;
	fma.rn.f32 	%f617, %f497, %f509, %f537;
	fma.rn.f32 	%f618, %f497, %f510, %f538;
	fma.rn.f32 	%f619, %f498, %f507, %f539;
	fma.rn.f32 	%f620, %f498, %f508, %f540;
	fma.rn.f32 	%f621, %f498, %f509, %f541;
	fma.rn.f32 	%f622, %f498, %f510, %f542;
	fma.rn.f32 	%f623, %f499, %f503, %f543;
	fma.rn.f32 	%f624, %f499, %f504, %f544;
	fma.rn.f32 	%f625, %f499, %f505, %f545;
	fma.rn.f32 	%f626, %f499, %f506, %f546;
	fma.rn.f32 	%f627, %f500, %f503, %f547;
	fma.rn.f32 	%f628, %f500, %f504, %f548;
	fma.rn.f32 	%f629, %f500, %f505, %f549;
	fma.rn.f32 	%f630, %f500, %f506, %f550;
	fma.rn.f32 	%f631, %f501, %f503, %f551;
	fma.rn.f32 	%f632, %f501, %f504, %f552;
	fma.rn.f32 	%f633, %f501, %f505, %f553;
	fma.rn.f32 	%f634, %f501, %f506, %f554;
	fma.rn.f32 	%f635, %f502, %f503, %f555;
	fma.rn.f32 	%f636, %f502, %f504, %f556;
	fma.rn.f32 	%f637, %f502, %f505, %f557;
	fma.rn.f32 	%f638, %f502, %f506, %f558;
	fma.rn.f32 	%f639, %f499, %f507, %f559;
	fma.rn.f32 	%f640, %f499, %f508, %f560;
	fma.rn.f32 	%f641, %f499, %f509, %f561;
	fma.rn.f32 	%f642, %f499, %f510, %f562;
	fma.rn.f32 	%f643, %f500, %f507, %f563;
	fma.rn.f32 	%f644, %f500, %f508, %f564;
	fma.rn.f32 	%f645, %f500, %f509, %f565;
	fma.rn.f32 	%f646, %f500, %f510, %f566;
	fma.rn.f32 	%f647, %f501, %f507, %f567;
	fma.rn.f32 	%f648, %f501, %f508, %f568;
	fma.rn.f32 	%f649, %f501, %f509, %f569;
	fma.rn.f32 	%f650, %f501, %f510, %f570;
	fma.rn.f32 	%f651, %f502, %f507, %f571;
	fma.rn.f32 	%f652, %f502, %f508, %f572;
	fma.rn.f32 	%f653, %f502, %f509, %f573;
	fma.rn.f32 	%f654, %f502, %f510, %f574;
	ld.shared.f32 	%f655, [%r53+24];
	ld.shared.f32 	%f656, [%r53+56];
	ld.shared.f32 	%f657, [%r53+88];
	ld.shared.f32 	%f658, [%r53+120];
	ld.shared.f32 	%f659, [%r53+152];
	ld.shared.f32 	%f660, [%r53+184];
	ld.shared.f32 	%f661, [%r53+216];
	ld.shared.f32 	%f662, [%r53+248];
	ld.shared.f32 	%f663, [%r61+3072];
	ld.shared.f32 	%f664, [%r61+3076];
	ld.shared.f32 	%f665, [%r61+3080];
	ld.shared.f32 	%f666, [%r61+3084];
	ld.shared.f32 	%f667, [%r61+3104];
	ld.shared.f32 	%f668, [%r61+3108];
	ld.shared.f32 	%f669, [%r61+3112];
	ld.shared.f32 	%f670, [%r61+3116];
	bar.sync 	0;
	fma.rn.f32 	%f671, %f575, %f583, %f591;
	fma.rn.f32 	%f672, %f575, %f584, %f592;
	fma.rn.f32 	%f673, %f575, %f585, %f593;
	fma.rn.f32 	%f674, %f575, %f586, %f594;
	fma.rn.f32 	%f675, %f576, %f583, %f595;
	fma.rn.f32 	%f676, %f576, %f584, %f596;
	fma.rn.f32 	%f677, %f576, %f585, %f597;
	fma.rn.f32 	%f678, %f576, %f586, %f598;
	fma.rn.f32 	%f679, %f577, %f583, %f599;
	fma.rn.f32 	%f680, %f577, %f584, %f600;
	fma.rn.f32 	%f681, %f577, %f585, %f601;
	fma.rn.f32 	%f682, %f577, %f586, %f602;
	fma.rn.f32 	%f683, %f578, %f583, %f603;
	fma.rn.f32 	%f684, %f578, %f584, %f604;
	fma.rn.f32 	%f685, %f578, %f585, %f605;
	fma.rn.f32 	%f686, %f578, %f586, %f606;
	fma.rn.f32 	%f687, %f575, %f587, %f607;
	fma.rn.f32 	%f688, %f575, %f588, %f608;
	fma.rn.f32 	%f689, %f575, %f589, %f609;
	fma.rn.f32 	%f690, %f575, %f590, %f610;
	fma.rn.f32 	%f691, %f576, %f587, %f611;
	fma.rn.f32 	%f692, %f576, %f588, %f612;
	fma.rn.f32 	%f693, %f576, %f589, %f613;
	fma.rn.f32 	%f694, %f576, %f590, %f614;
	fma.rn.f32 	%f695, %f577, %f587, %f615;
	fma.rn.f32 	%f696, %f577, %f588, %f616;
	fma.rn.f32 	%f697, %f577, %f589, %f617;
	fma.rn.f32 	%f698, %f577, %f590, %f618;
	fma.rn.f32 	%f699, %f578, %f587, %f619;
	fma.rn.f32 	%f700, %f578, %f588, %f620;
	fma.rn.f32 	%f701, %f578, %f589, %f621;
	fma.rn.f32 	%f702, %f578, %f590, %f622;
	fma.rn.f32 	%f703, %f579, %f583, %f623;
	fma.rn.f32 	%f704, %f579, %f584, %f624;
	fma.rn.f32 	%f705, %f579, %f585, %f625;
	fma.rn.f32 	%f706, %f579, %f586, %f626;
	fma.rn.f32 	%f707, %f580, %f583, %f627;
	fma.rn.f32 	%f708, %f580, %f584, %f628;
	fma.rn.f32 	%f709, %f580, %f585, %f629;
	fma.rn.f32 	%f710, %f580, %f586, %f630;
	fma.rn.f32 	%f711, %f581, %f583, %f631;
	fma.rn.f32 	%f712, %f581, %f584, %f632;
	fma.rn.f32 	%f713, %f581, %f585, %f633;
	fma.rn.f32 	%f714, %f581, %f586, %f634;
	fma.rn.f32 	%f715, %f582, %f583, %f635;
	fma.rn.f32 	%f716, %f582, %f584, %f636;
	fma.rn.f32 	%f717, %f582, %f585, %f637;
	fma.rn.f32 	%f718, %f582, %f586, %f638;
	fma.rn.f32 	%f719, %f579, %f587, %f639;
	fma.rn.f32 	%f720, %f579, %f588, %f640;
	fma.rn.f32 	%f721, %f579, %f589, %f641;
	fma.rn.f32 	%f722, %f579, %f590, %f642;
	fma.rn.f32 	%f723, %f580, %f587, %f643;
	fma.rn.f32 	%f724, %f580, %f588, %f644;
	fma.rn.f32 	%f725, %f580, %f589, %f645;
	fma.rn.f32 	%f726, %f580, %f590, %f646;
	fma.rn.f32 	%f727, %f581, %f587, %f647;
	fma.rn.f32 	%f728, %f581, %f588, %f648;
	fma.rn.f32 	%f729, %f581, %f589, %f649;
	fma.rn.f32 	%f730, %f581, %f590, %f650;
	fma.rn.f32 	%f731, %f582, %f587, %f651;
	fma.rn.f32 	%f732, %f582, %f588, %f652;
	fma.rn.f32 	%f733, %f582, %f589, %f653;
	fma.rn.f32 	%f734, %f582, %f590, %f654;
	ld.shared.f32 	%f735, [%r53+28];
	ld.shared.f32 	%f736, [%r53+60];
	ld.shared.f32 	%f737, [%r53+92];
	ld.shared.f32 	%f738, [%r53+124];
	ld.shared.f32 	%f739, [%r53+156];
	ld.shared.f32 	%f740, [%r53+188];
	ld.shared.f32 	%f741, [%r53+220];
	ld.shared.f32 	%f742, [%r53+252];
	ld.shared.f32 	%f743, [%r61+3584];
	ld.shared.f32 	%f744, [%r61+3588];
	ld.shared.f32 	%f745, [%r61+3592];
	ld.shared.f32 	%f746, [%r61+3596];
	ld.shared.f32 	%f747, [%r61+3616];
	ld.shared.f32 	%f748, [%r61+3620];
	ld.shared.f32 	%f749, [%r61+3624];
	ld.shared.f32 	%f750, [%r61+3628];
	bar.sync 	0;
	fma.rn.f32 	%f751, %f655, %f663, %f671;
	fma.rn.f32 	%f752, %f655, %f664, %f672;
	fma.rn.f32 	%f753, %f655, %f665, %f673;
	fma.rn.f32 	%f754, %f655, %f666, %f674;
	fma.rn.f32 	%f755, %f656, %f663, %f675;
	fma.rn.f32 	%f756, %f656, %f664, %f676;
	fma.rn.f32 	%f757, %f656, %f665, %f677;
	fma.rn.f32 	%f758, %f656, %f666, %f678;
	fma.rn.f32 	%f759, %f657, %f663, %f679;
	fma.rn.f32 	%f760, %f657, %f664, %f680;
	fma.rn.f32 	%f761, %f657, %f665, %f681;
	fma.rn.f32 	%f762, %f657, %f666, %f682;
	fma.rn.f32 	%f763, %f658, %f663, %f683;
	fma.rn.f32 	%f764, %f658, %f664, %f684;
	fma.rn.f32 	%f765, %f658, %f665, %f685;
	fma.rn.f32 	%f766, %f658, %f666, %f686;
	fma.rn.f32 	%f767, %f655, %f667, %f687;
	fma.rn.f32 	%f768, %f655, %f668, %f688;
	fma.rn.f32 	%f769, %f655, %f669, %f689;
	fma.rn.f32 	%f770, %f655, %f670, %f690;
	fma.rn.f32 	%f771, %f656, %f667, %f691;
	fma.rn.f32 	%f772, %f656, %f668, %f692;
	fma.rn.f32 	%f773, %f656, %f669, %f693;
	fma.rn.f32 	%f774, %f656, %f670, %f694;
	fma.rn.f32 	%f775, %f657, %f667, %f695;
	fma.rn.f32 	%f776, %f657, %f668, %f696;
	fma.rn.f32 	%f777, %f657, %f669, %f697;
	fma.rn.f32 	%f778, %f657, %f670, %f698;
	fma.rn.f32 	%f779, %f658, %f667, %f699;
	fma.rn.f32 	%f780, %f658, %f668, %f700;
	fma.rn.f32 	%f781, %f658, %f669, %f701;
	fma.rn.f32 	%f782, %f658, %f670, %f702;
	fma.rn.f32 	%f783, %f659, %f663, %f703;
	fma.rn.f32 	%f784, %f659, %f664, %f704;
	fma.rn.f32 	%f785, %f659, %f665, %f705;
	fma.rn.f32 	%f786, %f659, %f666, %f706;
	fma.rn.f32 	%f787, %f660, %f663, %f707;
	fma.rn.f32 	%f788, %f660, %f664, %f708;
	fma.rn.f32 	%f789, %f660, %f665, %f709;
	fma.rn.f32 	%f790, %f660, %f666, %f710;
	fma.rn.f32 	%f791, %f661, %f663, %f711;
	fma.rn.f32 	%f792, %f661, %f664, %f712;
	fma.rn.f32 	%f793, %f661, %f665, %f713;
	fma.rn.f32 	%f794, %f661, %f666, %f714;
	fma.rn.f32 	%f795, %f662, %f663, %f715;
	fma.rn.f32 	%f796, %f662, %f664, %f716;
	fma.rn.f32 	%f797, %f662, %f665, %f717;
	fma.rn.f32 	%f798, %f662, %f666, %f718;
	fma.rn.f32 	%f799, %f659, %f667, %f719;
	fma.rn.f32 	%f800, %f659, %f668, %f720;
	fma.rn.f32 	%f801, %f659, %f669, %f721;
	fma.rn.f32 	%f802, %f659, %f670, %f722;
	fma.rn.f32 	%f803, %f660, %f667, %f723;
	fma.rn.f32 	%f804, %f660, %f668, %f724;
	fma.rn.f32 	%f805, %f660, %f669, %f725;
	fma.rn.f32 	%f806, %f660, %f670, %f726;
	fma.rn.f32 	%f807, %f661, %f667, %f727;
	fma.rn.f32 	%f808, %f661, %f668, %f728;
	fma.rn.f32 	%f809, %f661, %f669, %f729;
	fma.rn.f32 	%f810, %f661, %f670, %f730;
	fma.rn.f32 	%f811, %f662, %f667, %f731;
	fma.rn.f32 	%f812, %f662, %f668, %f732;
	fma.rn.f32 	%f813, %f662, %f669, %f733;
	fma.rn.f32 	%f814, %f662, %f670, %f734;
	fma.rn.f32 	%f958, %f735, %f743, %f751;
	fma.rn.f32 	%f957, %f735, %f744, %f752;
	fma.rn.f32 	%f956, %f735, %f745, %f753;
	fma.rn.f32 	%f955, %f735, %f746, %f754;
	fma.rn.f32 	%f950, %f736, %f743, %f755;
	fma.rn.f32 	%f949, %f736, %f744, %f756;
	fma.rn.f32 	%f948, %f736, %f745, %f757;
	fma.rn.f32 	%f947, %f736, %f746, %f758;
	fma.rn.f32 	%f942, %f737, %f743, %f759;
	fma.rn.f32 	%f941, %f737, %f744, %f760;
	fma.rn.f32 	%f940, %f737, %f745, %f761;
	fma.rn.f32 	%f939, %f737, %f746, %f762;
	fma.rn.f32 	%f934, %f738, %f743, %f763;
	fma.rn.f32 	%f933, %f738, %f744, %f764;
	fma.rn.f32 	%f932, %f738, %f745, %f765;
	fma.rn.f32 	%f931, %f738, %f746, %f766;
	fma.rn.f32 	%f954, %f735, %f747, %f767;
	fma.rn.f32 	%f953, %f735, %f748, %f768;
	fma.rn.f32 	%f952, %f735, %f749, %f769;
	fma.rn.f32 	%f951, %f735, %f750, %f770;
	fma.rn.f32 	%f946, %f736, %f747, %f771;
	fma.rn.f32 	%f945, %f736, %f748, %f772;
	fma.rn.f32 	%f944, %f736, %f749, %f773;
	fma.rn.f32 	%f943, %f736, %f750, %f774;
	fma.rn.f32 	%f938, %f737, %f747, %f775;
	fma.rn.f32 	%f937, %f737, %f748, %f776;
	fma.rn.f32 	%f936, %f737, %f749, %f777;
	fma.rn.f32 	%f935, %f737, %f750, %f778;
	fma.rn.f32 	%f930, %f738, %f747, %f779;
	fma.rn.f32 	%f929, %f738, %f748, %f780;
	fma.rn.f32 	%f928, %f738, %f749, %f781;
	fma.rn.f32 	%f927, %f738, %f750, %f782;
	fma.rn.f32 	%f926, %f739, %f743, %f783;
	fma.rn.f32 	%f925, %f739, %f744, %f784;
	fma.rn.f32 	%f924, %f739, %f745, %f785;
	fma.rn.f32 	%f923, %f739, %f746, %f786;
	fma.rn.f32 	%f918, %f740, %f743, %f787;
	fma.rn.f32 	%f917, %f740, %f744, %f788;
	fma.rn.f32 	%f916, %f740, %f745, %f789;
	fma.rn.f32 	%f915, %f740, %f746, %f790;
	fma.rn.f32 	%f910, %f741, %f743, %f791;
	fma.rn.f32 	%f909, %f741, %f744, %f792;
	fma.rn.f32 	%f908, %f741, %f745, %f793;
	fma.rn.f32 	%f907, %f741, %f746, %f794;
	fma.rn.f32 	%f902, %f742, %f743, %f795;
	fma.rn.f32 	%f901, %f742, %f744, %f796;
	fma.rn.f32 	%f900, %f742, %f745, %f797;
	fma.rn.f32 	%f899, %f742, %f746, %f798;
	fma.rn.f32 	%f922, %f739, %f747, %f799;
	fma.rn.f32 	%f921, %f739, %f748, %f800;
	fma.rn.f32 	%f920, %f739, %f749, %f801;
	fma.rn.f32 	%f919, %f739, %f750, %f802;
	fma.rn.f32 	%f914, %f740, %f747, %f803;
	fma.rn.f32 	%f913, %f740, %f748, %f804;
	fma.rn.f32 	%f912, %f740, %f749, %f805;
	fma.rn.f32 	%f911, %f740, %f750, %f806;
	fma.rn.f32 	%f906, %f741, %f747, %f807;
	fma.rn.f32 	%f905, %f741, %f748, %f808;
	fma.rn.f32 	%f904, %f741, %f749, %f809;
	fma.rn.f32 	%f903, %f741, %f750, %f810;
	fma.rn.f32 	%f898, %f742, %f747, %f811;
	fma.rn.f32 	%f897, %f742, %f748, %f812;
	fma.rn.f32 	%f896, %f742, %f749, %f813;
	fma.rn.f32 	%f895, %f742, %f750, %f814;
	bar.sync 	0;
	@%p2 bra 	$L__BB6_6;
	st.shared.v4.f32 	[%r2], {%f887, %f888, %f889, %f890};
	st.shared.v4.f32 	[%r6], {%f891, %f892, %f893, %f894};
$L__BB6_6:
	ld.param.u32 	%r83, [_Z14sgemmTillingV5PfS_S_iii_param_4];
	add.s32 	%r88, %r88, 1;
	add.s32 	%r87, %r87, 1;
	setp.ne.s32 	%p4, %r87, 0;
	shl.b32 	%r62, %r83, 3;
	add.s32 	%r86, %r86, %r62;
	add.s32 	%r85, %r85, 8;
	@%p4 bra 	$L__BB6_2;
$L__BB6_7:
	ld.param.u32 	%r84, [_Z14sgemmTillingV5PfS_S_iii_param_5];
	ld.param.u64 	%rd52, [_Z14sgemmTillingV5PfS_S_iii_param_2];
	cvta.to.global.u64 	%rd18, %rd52;
	mov.u32 	%r63, %tid.x;
	shr.u32 	%r64, %r63, 1;
	and.b32  	%r65, %r64, 480;
	add.s32 	%r66, %r65, %r3;
	add.s32 	%r67, %r66, %r1;
	shl.b32 	%r68, %r63, 1;
	and.b32  	%r69, %r68, 64;
	add.s32 	%r70, %r69, %r7;
	shl.b32 	%r71, %r63, 2;
	and.b32  	%r72, %r71, 28;
	add.s32 	%r73, %r70, %r72;
	mul.lo.s32 	%r74, %r84, %r67;
	cvt.s64.s32 	%rd19, %r74;
	cvt.u64.u32 	%rd20, %r73;
	add.s64 	%rd21, %rd19, %rd20;
	shl.b64 	%rd22, %rd21, 2;
	add.s64 	%rd23, %rd18, %rd22;
	st.global.v4.f32 	[%rd23], {%f958, %f957, %f956, %f955};
	st.global.v4.f32 	[%rd23+128], {%f954, %f953, %f952, %f951};
	add.s32 	%r75, %r74, %r84;
	cvt.s64.s32 	%rd24, %r75;
	add.s64 	%rd25, %rd24, %rd20;
	shl.b64 	%rd26, %rd25, 2;
	add.s64 	%rd27, %rd18, %rd26;
	st.global.v4.f32 	[%rd27], {%f950, %f949, %f948, %f947};
	st.global.v4.f32 	[%rd27+128], {%f946, %f945, %f944, %f943};
	add.s32 	%r76, %r75, %r84;
	cvt.s64.s32 	%rd28, %r76;
	add.s64 	%rd29, %rd28, %rd20;
	shl.b64 	%rd30, %rd29, 2;
	add.s64 	%rd31, %rd18, %rd30;
	st.global.v4.f32 	[%rd31], {%f942, %f941, %f940, %f939};
	st.global.v4.f32 	[%rd31+128], {%f938, %f937, %f936, %f935};
	add.s32 	%r77, %r76, %r84;
	cvt.s64.s32 	%rd32, %r77;
	add.s64 	%rd33, %rd32, %rd20;
	shl.b64 	%rd34, %rd33, 2;
	add.s64 	%rd35, %rd18, %rd34;
	st.global.v4.f32 	[%rd35], {%f934, %f933, %f932, %f931};
	st.global.v4.f32 	[%rd35+128], {%f930, %f929, %f928, %f927};
	add.s32 	%r78, %r77, %r84;
	cvt.s64.s32 	%rd36, %r78;
	add.s64 	%rd37, %rd36, %rd20;
	shl.b64 	%rd38, %rd37, 2;
	add.s64 	%rd39, %rd18, %rd38;
	st.global.v4.f32 	[%rd39], {%f926, %f925, %f924, %f923};
	st.global.v4.f32 	[%rd39+128], {%f922, %f921, %f920, %f919};
	add.s32 	%r79, %r78, %r84;
	cvt.s64.s32 	%rd40, %r79;
	add.s64 	%rd41, %rd40, %rd20;
	shl.b64 	%rd42, %rd41, 2;
	add.s64 	%rd43, %rd18, %rd42;
	st.global.v4.f32 	[%rd43], {%f918, %f917, %f916, %f915};
	st.global.v4.f32 	[%rd43+128], {%f914, %f913, %f912, %f911};
	add.s32 	%r80, %r79, %r84;
	cvt.s64.s32 	%rd44, %r80;
	add.s64 	%rd45, %rd44, %rd20;
	shl.b64 	%rd46, %rd45, 2;
	add.s64 	%rd47, %rd18, %rd46;
	st.global.v4.f32 	[%rd47], {%f910, %f909, %f908, %f907};
	st.global.v4.f32 	[%rd47+128], {%f906, %f905, %f904, %f903};
	add.s32 	%r81, %r80, %r84;
	cvt.s64.s32 	%rd48, %r81;
	add.s64 	%rd49, %rd48, %rd20;
	shl.b64 	%rd50, %rd49, 2;
	add.s64 	%rd51, %rd18, %rd50;
	st.global.v4.f32 	[%rd51], {%f902, %f901, %f900, %f899};
	st.global.v4.f32 	[%rd51+128], {%f898, %f897, %f896, %f895};
	ret;

}
	// .globl	_Z14sgemmTillingV6PfS_S_iii
.visible .entry _Z14sgemmTillingV6PfS_S_iii(
	.param .u64 .ptr .align 1 _Z14sgemmTillingV6PfS_S_iii_param_0,
	.param .u64 .ptr .align 1 _Z14sgemmTillingV6PfS_S_iii_param_1,
	.param .u64 .ptr .align 1 _Z14sgemmTillingV6PfS_S_iii_param_2,
	.param .u32 _Z14sgemmTillingV6PfS_S_iii_param_3,
	.param .u32 _Z14sgemmTillingV6PfS_S_iii_param_4,
	.param .u32 _Z14sgemmTillingV6PfS_S_iii_param_5
)
{
	.reg .pred 	%p<5>;
	.reg .b32 	%r<89>;
	.reg .b32 	%f<955>;
	.reg .b64 	%rd<55>;
	// demoted variable
	.shared .align 4 .b8 _ZZ14sgemmTillingV6PfS_S_iiiE5tempA[4096];
	// demoted variable
	.shared .align 4 .b8 _ZZ14sgemmTillingV6PfS_S_iiiE5tempB[4096];
	ld.param.u64 	%rd2, [_Z14sgemmTillingV6PfS_S_iii_param_0];
	ld.param.u32 	%r17, [_Z14sgemmTillingV6PfS_S_iii_param_4];
	cvta.to.global.u64 	%rd4, %rd2;
	mov.u32 	%r19, %ctaid.x;
	mov.u32 	%r20, %ctaid.y;
	mov.u32 	%r21, %tid.x;
	shr.u32 	%r22, %r21, 1;
	shl.b32 	%r23, %r21, 2;
	and.b32  	%r24, %r23, 4;
	shl.b32 	%r25, %r22, 9;
	mov.u32 	%r26, _ZZ14sgemmTillingV6PfS_S_iiiE5tempA;
	add.s32 	%r27, %r26, %r25;
	shl.b32 	%r28, %r21, 4;
	and.b32  	%r29, %r28, 16;
	add.s32 	%r1, %r27, %r29;
	shl.b32 	%r30, %r19, 7;
	add.s32 	%r31, %r22, %r30;
	mul.lo.s32 	%r32, %r17, %r31;
	cvt.s64.s32 	%rd5, %r32;
	cvt.u64.u32 	%rd6, %r24;
	add.s64 	%rd7, %rd5, %rd6;
	shl.b64 	%rd8, %rd7, 2;
	add.s64 	%rd1, %rd4, %rd8;
	ld.global.v4.f32 	{%f226, %f227, %f228, %f229}, [%rd1];
	st.shared.v4.f32 	[%r1], {%f226, %f227, %f228, %f229};
	shr.u32 	%r2, %r21, 5;
	and.b32  	%r3, %r23, 124;
	and.b32  	%r33, %r21, 992;
	mov.u32 	%r34, _ZZ14sgemmTillingV6PfS_S_iiiE5tempB;
	add.s32 	%r35, %r34, %r33;
	and.b32  	%r36, %r28, 496;
	add.s32 	%r4, %r35, %r36;
	mul.lo.s32 	%r37, %r17, %r2;
	cvt.s64.s32 	%rd9, %r37;
	shl.b32 	%r5, %r20, 7;
	or.b32  	%r38, %r3, %r5;
	cvt.u64.u32 	%rd10, %r38;
	add.s64 	%rd11, %rd10, %rd9;
	shl.b64 	%rd12, %rd11, 2;
	add.s64 	%rd13, %rd4, %rd12;
	ld.global.v4.f32 	{%f230, %f231, %f232, %f233}, [%rd13];
	st.shared.v4.f32 	[%r4], {%f230, %f231, %f232, %f233};
	bar.sync 	0;
	setp.lt.s32 	%p1, %r17, 8;
	mov.f32 	%f891, 0f00000000;
	mov.f32 	%f892, %f891;
	mov.f32 	%f893, %f891;
	mov.f32 	%f894, %f891;
	mov.f32 	%f895, %f891;
	mov.f32 	%f896, %f891;
	mov.f32 	%f897, %f891;
	mov.f32 	%f898, %f891;
	mov.f32 	%f899, %f891;
	mov.f32 	%f900, %f891;
	mov.f32 	%f901, %f891;
	mov.f32 	%f902, %f891;
	mov.f32 	%f903, %f891;
	mov.f32 	%f904, %f891;
	mov.f32 	%f905, %f891;
	mov.f32 	%f906, %f891;
	mov.f32 	%f907, %f891;
	mov.f32 	%f908, %f891;
	mov.f32 	%f909, %f891;
	mov.f32 	%f910, %f891;
	mov.f32 	%f911, %f891;
	mov.f32 	%f912, %f891;
	mov.f32 	%f913, %f891;
	mov.f32 	%f914, %f891;
	mov.f32 	%f915, %f891;
	mov.f32 	%f916, %f891;
	mov.f32 	%f917, %f891;
	mov.f32 	%f918, %f891;
	mov.f32 	%f919, %f891;
	mov.f32 	%f920, %f891;
	mov.f32 	%f921, %f891;
	mov.f32 	%f922, %f891;
	mov.f32 	%f923, %f891;
	mov.f32 	%f924, %f891;
	mov.f32 	%f925, %f891;
	mov.f32 	%f926, %f891;
	mov.f32 	%f927, %f891;
	mov.f32 	%f928, %f891;
	mov.f32 	%f929, %f891;
	mov.f32 	%f930, %f891;
	mov.f32 	%f931, %f891;
	mov.f32 	%f932, %f891;
	mov.f32 	%f933, %f891;
	mov.f32 	%f934, %f891;
	mov.f32 	%f935, %f891;
	mov.f32 	%f936, %f891;
	mov.f32 	%f937, %f891;
	mov.f32 	%f938, %f891;
	mov.f32 	%f939, %f891;
	mov.f32 	%f940, %f891;
	mov.f32 	%f941, %f891;
	mov.f32 	%f942, %f891;
	mov.f32 	%f943, %f891;
	mov.f32 	%f944, %f891;
	mov.f32 	%f945, %f891;
	mov.f32 	%f946, %f891;
	mov.f32 	%f947, %f891;
	mov.f32 	%f948, %f891;
	mov.f32 	%f949, %f891;
	mov.f32 	%f950, %f891;
	mov.f32 	%f951, %f891;
	mov.f32 	%f952, %f891;
	mov.f32 	%f953, %f891;
	mov.f32 	%f954, %f891;
	@%p1 bra 	$L__BB7_7;
	ld.param.u32 	%r82, [_Z14sgemmTillingV6PfS_S_iii_param_4];
	shr.s32 	%r40, %r82, 31;
	shr.u32 	%r41, %r40, 29;
	add.s32 	%r42, %r82, %r41;
	shr.s32 	%r43, %r42, 3;
	neg.s32 	%r87, %r43;
	add.s32 	%r6, %r43, -1;
	add.s32 	%r44, %r2, 8;
	mad.lo.s32 	%r45, %r82, %r44, %r5;
	add.s32 	%r86, %r45, %r3;
	mov.f32 	%f954, 0f00000000;
	mov.b32 	%r85, 0;
	mov.u32 	%r88, %r85;
	mov.f32 	%f953, %f954;
	mov.f32 	%f952, %f954;
	mov.f32 	%f951, %f954;
	mov.f32 	%f950, %f954;
	mov.f32 	%f949, %f954;
	mov.f32 	%f948, %f954;
	mov.f32 	%f947, %f954;
	mov.f32 	%f946, %f954;
	mov.f32 	%f945, %f954;
	mov.f32 	%f944, %f954;
	mov.f32 	%f943, %f954;
	mov.f32 	%f942, %f954;
	mov.f32 	%f941, %f954;
	mov.f32 	%f940, %f954;
	mov.f32 	%f939, %f954;
	mov.f32 	%f938, %f954;
	mov.f32 	%f937, %f954;
	mov.f32 	%f936, %f954;
	mov.f32 	%f935, %f954;
	mov.f32 	%f934, %f954;
	mov.f32 	%f933, %f954;
	mov.f32 	%f932, %f954;
	mov.f32 	%f931, %f954;
	mov.f32 	%f930, %f954;
	mov.f32 	%f929, %f954;
	mov.f32 	%f928, %f954;
	mov.f32 	%f927, %f954;
	mov.f32 	%f926, %f954;
	mov.f32 	%f925, %f954;
	mov.f32 	%f924, %f954;
	mov.f32 	%f923, %f954;
	mov.f32 	%f922, %f954;
	mov.f32 	%f921, %f954;
	mov.f32 	%f920, %f954;
	mov.f32 	%f919, %f954;
	mov.f32 	%f918, %f954;
	mov.f32 	%f917, %f954;
	mov.f32 	%f916, %f954;
	mov.f32 	%f915, %f954;
	mov.f32 	%f914, %f954;
	mov.f32 	%f913, %f954;
	mov.f32 	%f912, %f954;
	mov.f32 	%f911, %f954;
	mov.f32 	%f910, %f954;
	mov.f32 	%f909, %f954;
	mov.f32 	%f908, %f954;
	mov.f32 	%f907, %f954;
	mov.f32 	%f906, %f954;
	mov.f32 	%f905, %f954;
	mov.f32 	%f904, %f954;
	mov.f32 	%f903, %f954;
	mov.f32 	%f902, %f954;
	mov.f32 	%f901, %f954;
	mov.f32 	%f900, %f954;
	mov.f32 	%f899, %f954;
	mov.f32 	%f898, %f954;
	mov.f32 	%f897, %f954;
	mov.f32 	%f896, %f954;
	mov.f32 	%f895, %f954;
	mov.f32 	%f894, %f954;
	mov.f32 	%f893, %f954;
	mov.f32 	%f892, %f954;
	mov.f32 	%f891, %f954;
$L__BB7_2:
	setp.ge.s32 	%p2, %r88, %r6;
	@%p2 bra 	$L__BB7_4;
	ld.param.u64 	%rd53, [_Z14sgemmTillingV6PfS_S_iii_param_0];
	mul.wide.s32 	%rd14, %r85, 4;
	add.s64 	%rd15, %rd1, %rd14;
	ld.global.v4.f32 	{%f883, %f884, %f885, %f886}, [%rd15+32];
	cvta.to.global.u64 	%rd16, %rd53;
	mul.wide.u32 	%rd17, %r86, 4;
	add.s64 	%rd18, %rd16, %rd17;
	ld.global.v4.f32 	{%f887, %f888, %f889, %f890}, [%rd18];
$L__BB7_4:
	mov.u32 	%r46, %tid.x;
	shl.b32 	%r47, %r46, 8;
	and.b32  	%r48, %r47, 251904;
	mov.u32 	%r49, _ZZ14sgemmTillingV6PfS_S_iiiE5tempA;
	add.s32 	%r50, %r49, %r48;
	ld.shared.f32 	%f239, [%r50];
	ld.shared.f32 	%f240, [%r50+512];
	ld.shared.f32 	%f241, [%r50+1024];
	ld.shared.f32 	%f242, [%r50+1536];
	ld.shared.f32 	%f243, [%r50+2048];
	ld.shared.f32 	%f244, [%r50+2560];
	ld.shared.f32 	%f245, [%r50+3072];
	ld.shared.f32 	%f246, [%r50+3584];
	shl.b32 	%r51, %r46, 2;
	and.b32  	%r52, %r51, 28;
	shl.b32 	%r53, %r46, 1;
	and.b32  	%r54, %r53, 64;
	or.b32  	%r55, %r54, %r52;
	shl.b32 	%r56, %r55, 2;
	mov.u32 	%r57, _ZZ14sgemmTillingV6PfS_S_iiiE5tempB;
	add.s32 	%r58, %r57, %r56;
	ld.shared.f32 	%f247, [%r58];
	ld.shared.f32 	%f248, [%r58+4];
	ld.shared.f32 	%f249, [%r58+8];
	ld.shared.f32 	%f250, [%r58+12];
	ld.shared.f32 	%f251, [%r58+32];
	ld.shared.f32 	%f252, [%r58+36];
	ld.shared.f32 	%f253, [%r58+40];
	ld.shared.f32 	%f254, [%r58+44];
	ld.shared.f32 	%f255, [%r50+4];
	ld.shared.f32 	%f256, [%r50+516];
	ld.shared.f32 	%f257, [%r50+1028];
	ld.shared.f32 	%f258, [%r50+1540];
	ld.shared.f32 	%f259, [%r50+2052];
	ld.shared.f32 	%f260, [%r50+2564];
	ld.shared.f32 	%f261, [%r50+3076];
	ld.shared.f32 	%f262, [%r50+3588];
	ld.shared.f32 	%f263, [%r58+64];
	ld.shared.f32 	%f264, [%r58+68];
	ld.shared.f32 	%f265, [%r58+72];
	ld.shared.f32 	%f266, [%r58+76];
	bar.sync 	0;
	fma.rn.f32 	%f267, %f239, %f247, %f954;
	fma.rn.f32 	%f268, %f239, %f248, %f953;
	fma.rn.f32 	%f269, %f239, %f249, %f952;
	fma.rn.f32 	%f270, %f239, %f250, %f951;
	fma.rn.f32 	%f271, %f240, %f247, %f946;
	fma.rn.f32 	%f272, %f240, %f248, %f945;
	fma.rn.f32 	%f273, %f240, %f249, %f944;
	fma.rn.f32 	%f274, %f240, %f250, %f943;
	fma.rn.f32 	%f275, %f241, %f247, %f938;
	fma.rn.f32 	%f276, %f241, %f248, %f937;
	fma.rn.f32 	%f277, %f241, %f249, %f936;
	fma.rn.f32 	%f278, %f241, %f250, %f935;
	fma.rn.f32 	%f279, %f242, %f247, %f930;
	fma.rn.f32 	%f280, %f242, %f248, %f929;
	fma.rn.f32 	%f281, %f242, %f249, %f928;
	fma.rn.f32 	%f282, %f242, %f250, %f927;
	fma.rn.f32 	%f283, %f239, %f251, %f950;
	fma.rn.f32 	%f284, %f239, %f252, %f949;
	fma.rn.f32 	%f285, %f239, %f253, %f948;
	fma.rn.f32 	%f286, %f239, %f254, %f947;
	fma.rn.f32 	%f287, %f240, %f251, %f942;
	fma.rn.f32 	%f288, %f240, %f252, %f941;
	fma.rn.f32 	%f289, %f240, %f253, %f940;
	fma.rn.f32 	%f290, %f240, %f254, %f939;
	fma.rn.f32 	%f291, %f241, %f251, %f934;
	fma.rn.f32 	%f292, %f241, %f252, %f933;
	fma.rn.f32 	%f293, %f241, %f253, %f932;
	fma.rn.f32 	%f294, %f241, %f254, %f931;
	fma.rn.f32 	%f295, %f242, %f251, %f926;
	fma.rn.f32 	%f296, %f242, %f252, %f925;
	fma.rn.f32 	%f297, %f242, %f253, %f924;
	fma.rn.f32 	%f298, %f242, %f254, %f923;
	fma.rn.f32 	%f299, %f243, %f247, %f922;
	fma.rn.f32 	%f300, %f243, %f248, %f921;
	fma.rn.f32 	%f301, %f243, %f249, %f920;
	fma.rn.f32 	%f302, %f243, %f250, %f919;
	fma.rn.f32 	%f303, %f244, %f247, %f914;
	fma.rn.f32 	%f304, %f244, %f248, %f913;
	fma.rn.f32 	%f305, %f244, %f249, %f912;
	fma.rn.f32 	%f306, %f244, %f250, %f911;
	fma.rn.f32 	%f307, %f245, %f247, %f906;
	fma.rn.f32 	%f308, %f245, %f248, %f905;
	fma.rn.f32 	%f309, %f245, %f249, %f904;
	fma.rn.f32 	%f310, %f245, %f250, %f903;
	fma.rn.f32 	%f311, %f246, %f247, %f898;
	fma.rn.f32 	%f312, %f246, %f248, %f897;
	fma.rn.f32 	%f313, %f246, %f249, %f896;
	fma.rn.f32 	%f314, %f246, %f250, %f895;
	fma.rn.f32 	%f315, %f243, %f251, %f918;
	fma.rn.f32 	%f316, %f243, %f252, %f917;
	fma.rn.f32 	%f317, %f243, %f253, %f916;
	fma.rn.f32 	%f318, %f243, %f254, %f915;
	fma.rn.f32 	%f319, %f244, %f251, %f910;
	fma.rn.f32 	%f320, %f244, %f252, %f909;
	fma.rn.f32 	%f321, %f244, %f253, %f908;
	fma.rn.f32 	%f322, %f244, %f254, %f907;
	fma.rn.f32 	%f323, %f245, %f251, %f902;
	fma.rn.f32 	%f324, %f245, %f252, %f901;
	fma.rn.f32 	%f325, %f245, %f253, %f900;
	fma.rn.f32 	%f326, %f245, %f254, %f899;
	fma.rn.f32 	%f327, %f246, %f251, %f894;
	fma.rn.f32 	%f328, %f246, %f252, %f893;
	fma.rn.f32 	%f329, %f246, %f253, %f892;
	fma.rn.f32 	%f330, %f246, %f254, %f891;
	ld.shared.f32 	%f331, [%r50+8];
	ld.shared.f32 	%f332, [%r50+520];
	ld.shared.f32 	%f333, [%r50+1032];
	ld.shared.f32 	%f334, [%r50+1544];
	ld.shared.f32 	%f335, [%r50+2056];
	ld.shared.f32 	%f336, [%r50+2568];
	ld.shared.f32 	%f337, [%r50+3080];
	ld.shared.f32 	%f338, [%r50+3592];
	ld.shared.f32 	%f339, [%r58+64];
	ld.shared.f32 	%f340, [%r58+68];
	ld.shared.f32 	%f341, [%r58+72];
	ld.shared.f32 	%f342, [%r58+76];
	ld.shared.f32 	%f343, [%r58+96];
	ld.shared.f32 	%f344, [%r58+100];
	ld.shared.f32 	%f345, [%r58+104];
	ld.shared.f32 	%f346, [%r58+108];
	bar.sync 	0;
	fma.rn.f32 	%f347, %f255, %f251, %f267;
	fma.rn.f32 	%f348, %f255, %f252, %f268;
	fma.rn.f32 	%f349, %f255, %f253, %f269;
	fma.rn.f32 	%f350, %f255, %f254, %f270;
	fma.rn.f32 	%f351, %f256, %f251, %f271;
	fma.rn.f32 	%f352, %f256, %f252, %f272;
	fma.rn.f32 	%f353, %f256, %f253, %f273;
	fma.rn.f32 	%f354, %f256, %f254, %f274;
	fma.rn.f32 	%f355, %f257, %f251, %f275;
	fma.rn.f32 	%f356, %f257, %f252, %f276;
	fma.rn.f32 	%f357, %f257, %f253, %f277;
	fma.rn.f32 	%f358, %f257, %f254, %f278;
	fma.rn.f32 	%f359, %f258, %f251, %f279;
	fma.rn.f32 	%f360, %f258, %f252, %f280;
	fma.rn.f32 	%f361, %f258, %f253, %f281;
	fma.rn.f32 	%f362, %f258, %f254, %f282;
	fma.rn.f32 	%f363, %f255, %f263, %f283;
	fma.rn.f32 	%f364, %f255, %f264, %f284;
	fma.rn.f32 	%f365, %f255, %f265, %f285;
	fma.rn.f32 	%f366, %f255, %f266, %f286;
	fma.rn.f32 	%f367, %f256, %f263, %f287;
	fma.rn.f32 	%f368, %f256, %f264, %f288;
	fma.rn.f32 	%f369, %f256, %f265, %f289;
	fma.rn.f32 	%f370, %f256, %f266, %f290;
	fma.rn.f32 	%f371, %f257, %f263, %f291;
	fma.rn.f32 	%f372, %f257, %f264, %f292;
	fma.rn.f32 	%f373, %f257, %f265, %f293;
	fma.rn.f32 	%f374, %f257, %f266, %f294;
	fma.rn.f32 	%f375, %f258, %f263, %f295;
	fma.rn.f32 	%f376, %f258, %f264, %f296;
	fma.rn.f32 	%f377, %f258, %f265, %f297;
	fma.rn.f32 	%f378, %f258, %f266, %f298;
	fma.rn.f32 	%f379, %f259, %f251, %f299;
	fma.rn.f32 	%f380, %f259, %f252, %f300;
	fma.rn.f32 	%f381, %f259, %f253, %f301;
	fma.rn.f32 	%f382, %f259, %f254, %f302;
	fma.rn.f32 	%f383, %f260, %f251, %f303;
	fma.rn.f32 	%f384, %f260, %f252, %f304;
	fma.rn.f32 	%f385, %f260, %f253, %f305;
	fma.rn.f32 	%f386, %f260, %f254, %f306;
	fma.rn.f32 	%f387, %f261, %f251, %f307;
	fma.rn.f32 	%f388, %f261, %f252, %f308;
	fma.rn.f32 	%f389, %f261, %f253, %f309;
	fma.rn.f32 	%f390, %f261, %f254, %f310;
	fma.rn.f32 	%f391, %f262, %f251, %f311;
	fma.rn.f32 	%f392, %f262, %f252, %f312;
	fma.rn.f32 	%f393, %f262, %f253, %f313;
	fma.rn.f32 	%f394, %f262, %f254, %f314;
	fma.rn.f32 	%f395, %f259, %f263, %f315;
	fma.rn.f32 	%f396, %f259, %f264, %f316;
	fma.rn.f32 	%f397, %f259, %f265, %f317;
	fma.rn.f32 	%f398, %f259, %f266, %f318;
	fma.rn.f32 	%f399, %f260, %f263, %f319;
	fma.rn.f32 	%f400, %f260, %f264, %f320;
	fma.rn.f32 	%f401, %f260, %f265, %f321;
	fma.rn.f32 	%f402, %f260, %f266, %f322;
	fma.rn.f32 	%f403, %f261, %f263, %f323;
	fma.rn.f32 	%f404, %f261, %f264, %f324;
	fma.rn.f32 	%f405, %f261, %f265, %f325;
	fma.rn.f32 	%f406, %f261, %f266, %f326;
	fma.rn.f32 	%f407, %f262, %f263, %f327;
	fma.rn.f32 	%f408, %f262, %f264, %f328;
	fma.rn.f32 	%f409, %f262, %f265, %f329;
	fma.rn.f32 	%f410, %f262, %f266, %f330;
	ld.shared.f32 	%f411, [%r50+12];
	ld.shared.f32 	%f412, [%r50+524];
	ld.shared.f32 	%f413, [%r50+1036];
	ld.shared.f32 	%f414, [%r50+1548];
	ld.shared.f32 	%f415, [%r50+2060];
	ld.shared.f32 	%f416, [%r50+2572];
	ld.shared.f32 	%f417, [%r50+3084];
	ld.shared.f32 	%f418, [%r50+3596];
	ld.shared.f32 	%f419, [%r58+96];
	ld.shared.f32 	%f420, [%r58+100];
	ld.shared.f32 	%f421, [%r58+104];
	ld.shared.f32 	%f422, [%r58+108];
	ld.shared.f32 	%f423, [%r58+128];
	ld.shared.f32 	%f424, [%r58+132];
	ld.shared.f32 	%f425, [%r58+136];
	ld.shared.f32 	%f426, [%r58+140];
	bar.sync 	0;
	fma.rn.f32 	%f427, %f331, %f339, %f347;
	fma.rn.f32 	%f428, %f331, %f340, %f348;
	fma.rn.f32 	%f429, %f331, %f341, %f349;
	fma.rn.f32 	%f430, %f331, %f342, %f350;
	fma.rn.f32 	%f431, %f332, %f339, %f351;
	fma.rn.f32 	%f432, %f332, %f340, %f352;
	fma.rn.f32 	%f433, %f332, %f341, %f353;
	fma.rn.f32 	%f434, %f332, %f342, %f354;
	fma.rn.f32 	%f435, %f333, %f339, %f355;
	fma.rn.f32 	%f436, %f333, %f340, %f356;
	fma.rn.f32 	%f437, %f333, %f341, %f357;
	fma.rn.f32 	%f438, %f333, %f342, %f358;
	fma.rn.f32 	%f439, %f334, %f339, %f359;
	fma.rn.f32 	%f440, %f334, %f340, %f360;
	fma.rn.f32 	%f441, %f334, %f341, %f361;
	fma.rn.f32 	%f442, %f334, %f342, %f362;
	fma.rn.f32 	%f443, %f331, %f343, %f363;
	fma.rn.f32 	%f444, %f331, %f344, %f364;
	fma.rn.f32 	%f445, %f331, %f345, %f365;
	fma.rn.f32 	%f446, %f331, %f346, %f366;
	fma.rn.f32 	%f447, %f332, %f343, %f367;
	fma.rn.f32 	%f448, %f332, %f344, %f368;
	fma.rn.f32 	%f449, %f332, %f345, %f369;
	fma.rn.f32 	%f450, %f332, %f346, %f370;
	fma.rn.f32 	%f451, %f333, %f343, %f371;
	fma.rn.f32 	%f452, %f333, %f344, %f372;
	fma.rn.f32 	%f453, %f333, %f345, %f373;
	fma.rn.f32 	%f454, %f333, %f346, %f374;
	fma.rn.f32 	%f455, %f334, %f343, %f375;
	fma.rn.f32 	%f456, %f334, %f344, %f376;
	fma.rn.f32 	%f457, %f334, %f345, %f377;
	fma.rn.f32 	%f458, %f334, %f346, %f378;
	fma.rn.f32 	%f459, %f335, %f339, %f379;
	fma.rn.f32 	%f460, %f335, %f340, %f380;
	fma.rn.f32 	%f461, %f335, %f341, %f381;
	fma.rn.f32 	%f462, %f335, %f342, %f382;
	fma.rn.f32 	%f463, %f336, %f339, %f383;
	fma.rn.f32 	%f464, %f336, %f340, %f384;
	fma.rn.f32 	%f465, %f336, %f341, %f385;
	fma.rn.f32 	%f466, %f336, %f342, %f386;
	fma.rn.f32 	%f467, %f337, %f339, %f387;
	fma.rn.f32 	%f468, %f337, %f340, %f388;
	fma.rn.f32 	%f469, %f337, %f341, %f389;
	fma.rn.f32 	%f470, %f337, %f342, %f390;
	fma.rn.f32 	%f471, %f338, %f339, %f391;
	fma.rn.f32 	%f472, %f338, %f340, %f392;
	fma.rn.f32 	%f473, %f338, %f341, %f393;
	fma.rn.f32 	%f474, %f338, %f342, %f394;
	fma.rn.f32 	%f475, %f335, %f343, %f395;
	fma.rn.f32 	%f476, %f335, %f344, %f396;
	fma.rn.f32 	%f477, %f335, %f345, %f397;
	fma.rn.f32 	%f478, %f335, %f346, %f398;
	fma.rn.f32 	%f479, %f336, %f343, %f399;
	fma.rn.f32 	%f480, %f336, %f344, %f400;
	fma.rn.f32 	%f481, %f336, %f345, %f401;
	fma.rn.f32 	%f482, %f336, %f346, %f402;
	fma.rn.f32 	%f483, %f337, %f343, %f403;
	fma.rn.f32 	%f484, %f337, %f344, %f404;
	fma.rn.f32 	%f485, %f337, %f345, %f405;
	fma.rn.f32 	%f486, %f337, %f346, %f406;
	fma.rn.f32 	%f487, %f338, %f343, %f407;
	fma.rn.f32 	%f488, %f338, %f344, %f408;
	fma.rn.f32 	%f489, %f338, %f345, %f409;
	fma.rn.f32 	%f490, %f338, %f346, %f410;
	ld.shared.f32 	%f491, [%r50+16];
	ld.shared.f32 	%f492, [%r50+528];
	ld.shared.f32 	%f493, [%r50+1040];
	ld.shared.f32 	%f494, [%r50+1552];
	ld.shared.f32 	%f495, [%r50+2064];
	ld.shared.f32 	%f496, [%r50+2576];
	ld.shared.f32 	%f497, [%r50+3088];
	ld.shared.f32 	%f498, [%r50+3600];
	ld.shared.f32 	%f499, [%r58+128];
	ld.shared.f32 	%f500, [%r58+132];
	ld.shared.f32 	%f501, [%r58+136];
	ld.shared.f32 	%f502, [%r58+140];
	ld.shared.f32 	%f503, [%r58+160];
	ld.shared.f32 	%f504, [%r58+164];
	ld.shared.f32 	%f505, [%r58+168];
	ld.shared.f32 	%f506, [%r58+172];
	bar.sync 	0;
	fma.rn.f32 	%f507, %f411, %f419, %f427;
	fma.rn.f32 	%f508, %f411, %f420, %f428;
	fma.rn.f32 	%f509, %f411, %f421, %f429;
	fma.rn.f32 	%f510, %f411, %f422, %f430;
	fma.rn.f32 	%f511, %f412, %f419, %f431;
	fma.rn.f32 	%f512, %f412, %f420, %f432;
	fma.rn.f32 	%f513, %f412, %f421, %f433;
	fma.rn.f32 	%f514, %f412, %f422, %f434;
	fma.rn.f32 	%f515, %f413, %f419, %f435;
	fma.rn.f32 	%f516, %f413, %f420, %f436;
	fma.rn.f32 	%f517, %f413, %f421, %f437;
	fma.rn.f32 	%f518, %f413, %f422, %f438;
	fma.rn.f32 	%f519, %f414, %f419, %f439;
	fma.rn.f32 	%f520, %f414, %f420, %f440;
	fma.rn.f32 	%f521, %f414, %f421, %f441;
	fma.rn.f32 	%f522, %f414, %f422, %f442;
	fma.rn.f32 	%f523, %f411, %f423, %f443;
	fma.rn.f32 	%f524, %f411, %f424, %f444;
	fma.rn.f32 	%f525, %f411, %f425, %f445;
	fma.rn.f32 	%f526, %f411, %f426, %f446;
	fma.rn.f32 	%f527, %f412, %f423, %f447;
	fma.rn.f32 	%f528, %f412, %f424, %f448;
	fma.rn.f32 	%f529, %f412, %f425, %f449;
	fma.rn.f32 	%f530, %f412, %f426, %f450;
	fma.rn.f32 	%f531, %f413, %f423, %f451;
	fma.rn.f32 	%f532, %f413, %f424, %f452;
	fma.rn.f32 	%f533, %f413, %f425, %f453;
	fma.rn.f32 	%f534, %f413, %f426, %f454;
	fma.rn.f32 	%f535, %f414, %f423, %f455;
	fma.rn.f32 	%f536, %f414, %f424, %f456;
	fma.rn.f32 	%f537, %f414, %f425, %f457;
	fma.rn.f32 	%f538, %f414, %f426, %f458;
	fma.rn.f32 	%f539, %f415, %f419, %f459;
	fma.rn.f32 	%f540, %f415, %f420, %f460;
	fma.rn.f32 	%f541, %f415, %f421, %f461;
	fma.rn.f32 	%f542, %f415, %f422, %f462;
	fma.rn.f32 	%f543, %f416, %f419, %f463;
	fma.rn.f32 	%f544, %f416, %f420, %f464;
	fma.rn.f32 	%f545, %f416, %f421, %f465;
	fma.rn.f32 	%f546, %f416, %f422, %f466;
	fma.rn.f32 	%f547, %f417, %f419, %f467;
	fma.rn.f32 	%f548, %f417, %f420, %f468;
	fma.rn.f32 	%f549, %f417, %f421, %f469;
	fma.rn.f32 	%f550, %f417, %f422, %f470;
	fma.rn.f32 	%f551, %f418, %f419, %f471;
	fma.rn.f32 	%f552, %f418, %f420, %f472;
	fma.rn.f32 	%f553, %f418, %f421, %f473;
	fma.rn.f32 	%f554, %f418, %f422, %f474;
	fma.rn.f32 	%f555, %f415, %f423, %f475;
	fma.rn.f32 	%f556, %f415, %f424, %f476;
	fma.rn.f32 	%f557, %f415, %f425, %f477;
	fma.rn.f32 	%f558, %f415, %f426, %f478;
	fma.rn.f32 	%f559, %f416, %f423, %f479;
	fma.rn.f32 	%f560, %f416, %f424, %f480;
	fma.rn.f32 	%f561, %f416, %f425, %f481;
	fma.rn.f32 	%f562, %f416, %f426, %f482;
	fma.rn.f32 	%f563, %f417, %f423, %f483;
	fma.rn.f32 	%f564, %f417, %f424, %f484;
	fma.rn.f32 	%f565, %f417, %f425, %f485;
	fma.rn.f32 	%f566, %f417, %f426, %f486;
	fma.rn.f32 	%f567, %f418, %f423, %f487;
	fma.rn.f32 	%f568, %f418, %f424, %f488;
	fma.rn.f32 	%f569, %f418, %f425, %f489;
	fma.rn.f32 	%f570, %f418, %f426, %f490;
	ld.shared.f32 	%f571, [%r50+20];
	ld.shared.f32 	%f572, [%r50+532];
	ld.shared.f32 	%f573, [%r50+1044];
	ld.shared.f32 	%f574, [%r50+1556];
	ld.shared.f32 	%f575, [%r50+2068];
	ld.shared.f32 	%f576, [%r50+2580];
	ld.shared.f32 	%f577, [%r50+3092];
	ld.shared.f32 	%f578, [%r50+3604];
	ld.shared.f32 	%f579, [%r58+160];
	ld.shared.f32 	%f580, [%r58+164];
	ld.shared.f32 	%f581, [%r58+168];
	ld.shared.f32 	%f582, [%r58+172];
	ld.shared.f32 	%f583, [%r58+192];
	ld.shared.f32 	%f584, [%r58+196];
	ld.shared.f32 	%f585, [%r58+200];
	ld.shared.f32 	%f586, [%r58+204];
	bar.sync 	0;
	fma.rn.f32 	%f587, %f491, %f499, %f507;
	fma.rn.f32 	%f588, %f491, %f500, %f508;
	fma.rn.f32 	%f589, %f491, %f501, %f509;
	fma.rn.f32 	%f590, %f491, %f502, %f510;
	fma.rn.f32 	%f591, %f492, %f499, %f511;
	fma.rn.f32 	%f592, %f492, %f500, %f512;
	fma.rn.f32 	%f593, %f492, %f501, %f513;
	fma.rn.f32 	%f594, %f492, %f502, %f514;
	fma.rn.f32 	%f595, %f493, %f499, %f515;
	fma.rn.f32 	%f596, %f493, %f500, %f516;
	fma.rn.f32 	%f597, %f493, %f501, %f517;
	fma.rn.f32 	%f598, %f493, %f502, %f518;
	fma.rn.f32 	%f599, %f494, %f499, %f519;
	fma.rn.f32 	%f600, %f494, %f500, %f520;
	fma.rn.f32 	%f601, %f494, %f501, %f521;
	fma.rn.f32 	%f602, %f494, %f502, %f522;
	fma.rn.f32 	%f603, %f491, %f503, %f523;
	fma.rn.f32 	%f604, %f491, %f504, %f524;
	fma.rn.f32 	%f605, %f491, %f505, %f525;
	fma.rn.f32 	%f606, %f491, %f506, %f526;
	fma.rn.f32 	%f607, %f492, %f503, %f527;
	fma.rn.f32 	%f608, %f492, %f504, %f528;
	fma.rn.f32 	%f609, %f492, %f505, %f529;
	fma.rn.f32 	%f610, %f492, %f506, %f530;
	fma.rn.f32 	%f611, %f493, %f503, %f531;
	fma.rn.f32 	%f612, %f493, %f504, %f532;
	fma.rn.f32 	%f613, %f493, %f505, %f533;
	fma.rn.f32 	%f614, %f493, %f506, %f534;
	fma.rn.f32 	%f615, %f494, %f503, %f535;
	fma.rn.f32 	%f616, %f494, %f504, %f536;
	fma.rn.f32 	%f617, %f494, %f505, %f537;
	fma.rn.f32 	%f618, %f494, %f506, %f538;
	fma.rn.f32 	%f619, %f495, %f499, %f539;
	fma.rn.f32 	%f620, %f495, %f500, %f540;
	fma.rn.f32 	%f621, %f495, %f501, %f541;
	fma.rn.f32 	%f622, %f495, %f502, %f542;
	fma.rn.f32 	%f623, %f496, %f499, %f543;
	fma.rn.f32 	%f624, %f496, %f500, %f544;
	fma.rn.f32 	%f625, %f496, %f501, %f545;
	fma.rn.f32 	%f626, %f496, %f502, %f546;
	fma.rn.f32 	%f627, %f497, %f499, %f547;
	fma.rn.f32 	%f628, %f497, %f500, %f548;
	fma.rn.f32 	%f629, %f497, %f501, %f549;
	fma.rn.f32 	%f630, %f497, %f502, %f550;
	fma.rn.f32 	%f631, %f498, %f499, %f551;
	fma.rn.f32 	%f632, %f498, %f500, %f552;
	fma.rn.f32 	%f633, %f498, %f501, %f553;
	fma.rn.f32 	%f634, %f498, %f502, %f554;
	fma.rn.f32 	%f635, %f495, %f503, %f555;
	fma.rn.f32 	%f636, %f495, %f504, %f556;
	fma.rn.f32 	%f637, %f495, %f505, %f557;
	fma.rn.f32 	%f638, %f495, %f506, %f558;
	fma.rn.f32 	%f639, %f496, %f503, %f559;
	fma.rn.f32 	%f640, %f496, %f504, %f560;
	fma.rn.f32 	%f641, %f496, %f505, %f561;
	fma.rn.f32 	%f642, %f496, %f506, %f562;
	fma.rn.f32 	%f643, %f497, %f503, %f563;
	fma.rn.f32 	%f644, %f497, %f504, %f564;
	fma.rn.f32 	%f645, %f497, %f505, %f565;
	fma.rn.f32 	%f646, %f497, %f506, %f566;
	fma.rn.f32 	%f647, %f498, %f503, %f567;
	fma.rn.f32 	%f648, %f498, %f504, %f568;
	fma.rn.f32 	%f649, %f498, %f505, %f569;
	fma.rn.f32 	%f650, %f498, %f506, %f570;
	ld.shared.f32 	%f651, [%r50+24];
	ld.shared.f32 	%f652, [%r50+536];
	ld.shared.f32 	%f653, [%r50+1048];
	ld.shared.f32 	%f654, [%r50+1560];
	ld.shared.f32 	%f655, [%r50+2072];
	ld.shared.f32 	%f656, [%r50+2584];
	ld.shared.f32 	%f657, [%r50+3096];
	ld.shared.f32 	%f658, [%r50+3608];
	ld.shared.f32 	%f659, [%r58+192];
	ld.shared.f32 	%f660, [%r58+196];
	ld.shared.f32 	%f661, [%r58+200];
	ld.shared.f32 	%f662, [%r58+204];
	ld.shared.f32 	%f663, [%r58+224];
	ld.shared.f32 	%f664, [%r58+228];
	ld.shared.f32 	%f665, [%r58+232];
	ld.shared.f32 	%f666, [%r58+236];
	bar.sync 	0;
	fma.rn.f32 	%f667, %f571, %f579, %f587;
	fma.rn.f32 	%f668, %f571, %f580, %f588;
	fma.rn.f32 	%f669, %f571, %f581, %f589;
	fma.rn.f32 	%f670, %f571, %f582, %f590;
	fma.rn.f32 	%f671, %f572, %f579, %f591;
	fma.rn.f32 	%f672, %f572, %f580, %f592;
	fma.rn.f32 	%f673, %f572, %f581, %f593;
	fma.rn.f32 	%f674, %f572, %f582, %f594;
	fma.rn.f32 	%f675, %f573, %f579, %f595;
	fma.rn.f32 	%f676, %f573, %f580, %f596;
	fma.rn.f32 	%f677, %f573, %f581, %f597;
	fma.rn.f32 	%f678, %f573, %f582, %f598;
	fma.rn.f32 	%f679, %f574, %f579, %f599;
	fma.rn.f32 	%f680, %f574, %f580, %f600;
	fma.rn.f32 	%f681, %f574, %f581, %f601;
	fma.rn.f32 	%f682, %f574, %f582, %f602;
	fma.rn.f32 	%f683, %f571, %f583, %f603;
	fma.rn.f32 	%f684, %f571, %f584, %f604;
	fma.rn.f32 	%f685, %f571, %f585, %f605;
	fma.rn.f32 	%f686, %f571, %f586, %f606;
	fma.rn.f32 	%f687, %f572, %f583, %f607;
	fma.rn.f32 	%f688, %f572, %f584, %f608;
	fma.rn.f32 	%f689, %f572, %f585, %f609;
	fma.rn.f32 	%f690, %f572, %f586, %f610;
	fma.rn.f32 	%f691, %f573, %f583, %f611;
	fma.rn.f32 	%f692, %f573, %f584, %f612;
	fma.rn.f32 	%f693, %f573, %f585, %f613;
	fma.rn.f32 	%f694, %f573, %f586, %f614;
	fma.rn.f32 	%f695, %f574, %f583, %f615;
	fma.rn.f32 	%f696, %f574, %f584, %f616;
	fma.rn.f32 	%f697, %f574, %f585, %f617;
	fma.rn.f32 	%f698, %f574, %f586, %f618;
	fma.rn.f32 	%f699, %f575, %f579, %f619;
	fma.rn.f32 	%f700, %f575, %f580, %f620;
	fma.rn.f32 	%f701, %f575, %f581, %f621;
	fma.rn.f32 	%f702, %f575, %f582, %f622;
	fma.rn.f32 	%f703, %f576, %f579, %f623;
	fma.rn.f32 	%f704, %f576, %f580, %f624;
	fma.rn.f32 	%f705, %f576, %f581, %f625;
	fma.rn.f32 	%f706, %f576, %f582, %f626;
	fma.rn.f32 	%f707, %f577, %f579, %f627;
	fma.rn.f32 	%f708, %f577, %f580, %f628;
	fma.rn.f32 	%f709, %f577, %f581, %f629;
	fma.rn.f32 	%f710, %f577, %f582, %f630;
	fma.rn.f32 	%f711, %f578, %f579, %f631;
	fma.rn.f32 	%f712, %f578, %f580, %f632;
	fma.rn.f32 	%f713, %f578, %f581, %f633;
	fma.rn.f32 	%f714, %f578, %f582, %f634;
	fma.rn.f32 	%f715, %f575, %f583, %f635;
	fma.rn.f32 	%f716, %f575, %f584, %f636;
	fma.rn.f32 	%f717, %f575, %f585, %f637;
	fma.rn.f32 	%f718, %f575, %f586, %f638;
	fma.rn.f32 	%f719, %f576, %f583, %f639;
	fma.rn.f32 	%f720, %f576, %f584, %f640;
	fma.rn.f32 	%f721, %f576, %f585, %f641;
	fma.rn.f32 	%f722, %f576, %f586, %f642;
	fma.rn.f32 	%f723, %f577, %f583, %f643;
	fma.rn.f32 	%f724, %f577, %f584, %f644;
	fma.rn.f32 	%f725, %f577, %f585, %f645;
	fma.rn.f32 	%f726, %f577, %f586, %f646;
	fma.rn.f32 	%f727, %f578, %f583, %f647;
	fma.rn.f32 	%f728, %f578, %f584, %f648;
	fma.rn.f32 	%f729, %f578, %f585, %f649;
	fma.rn.f32 	%f730, %f578, %f586, %f650;
	ld.shared.f32 	%f731, [%r50+28];
	ld.shared.f32 	%f732, [%r50+540];
	ld.shared.f32 	%f733, [%r50+1052];
	ld.shared.f32 	%f734, [%r50+1564];
	ld.shared.f32 	%f735, [%r50+2076];
	ld.shared.f32 	%f736, [%r50+2588];
	ld.shared.f32 	%f737, [%r50+3100];
	ld.shared.f32 	%f738, [%r50+3612];
	ld.shared.f32 	%f739, [%r58+224];
	ld.shared.f32 	%f740, [%r58+228];
	ld.shared.f32 	%f741, [%r58+232];
	ld.shared.f32 	%f742, [%r58+236];
	ld.shared.f32 	%f743, [%r58+256];
	ld.shared.f32 	%f744, [%r58+260];
	ld.shared.f32 	%f745, [%r58+264];
	ld.shared.f32 	%f746, [%r58+268];
	bar.sync 	0;
	fma.rn.f32 	%f747, %f651, %f659, %f667;
	fma.rn.f32 	%f748, %f651, %f660, %f668;
	fma.rn.f32 	%f749, %f651, %f661, %f669;
	fma.rn.f32 	%f750, %f651, %f662, %f670;
	fma.rn.f32 	%f751, %f652, %f659, %f671;
	fma.rn.f32 	%f752, %f652, %f660, %f672;
	fma.rn.f32 	%f753, %f652, %f661, %f673;
	fma.rn.f32 	%f754, %f652, %f662, %f674;
	fma.rn.f32 	%f755, %f653, %f659, %f675;
	fma.rn.f32 	%f756, %f653, %f660, %f676;
	fma.rn.f32 	%f757, %f653, %f661, %f677;
	fma.rn.f32 	%f758, %f653, %f662, %f678;
	fma.rn.f32 	%f759, %f654, %f659, %f679;
	fma.rn.f32 	%f760, %f654, %f660, %f680;
	fma.rn.f32 	%f761, %f654, %f661, %f681;
	fma.rn.f32 	%f762, %f654, %f662, %f682;
	fma.rn.f32 	%f763, %f651, %f663, %f683;
	fma.rn.f32 	%f764, %f651, %f664, %f684;
	fma.rn.f32 	%f765, %f651, %f665, %f685;
	fma.rn.f32 	%f766, %f651, %f666, %f686;
	fma.rn.f32 	%f767, %f652, %f663, %f687;
	fma.rn.f32 	%f768, %f652, %f664, %f688;
	fma.rn.f32 	%f769, %f652, %f665, %f689;
	fma.rn.f32 	%f770, %f652, %f666, %f690;
	fma.rn.f32 	%f771, %f653, %f663, %f691;
	fma.rn.f32 	%f772, %f653, %f664, %f692;
	fma.rn.f32 	%f773, %f653, %f665, %f693;
	fma.rn.f32 	%f774, %f653, %f666, %f694;
	fma.rn.f32 	%f775, %f654, %f663, %f695;
	fma.rn.f32 	%f776, %f654, %f664, %f696;
	fma.rn.f32 	%f777, %f654, %f665, %f697;
	fma.rn.f32 	%f778, %f654, %f666, %f698;
	fma.rn.f32 	%f779, %f655, %f659, %f699;
	fma.rn.f32 	%f780, %f655, %f660, %f700;
	fma.rn.f32 	%f781, %f655, %f661, %f701;
	fma.rn.f32 	%f782, %f655, %f662, %f702;
	fma.rn.f32 	%f783, %f656, %f659, %f703;
	fma.rn.f32 	%f784, %f656, %f660, %f704;
	fma.rn.f32 	%f785, %f656, %f661, %f705;
	fma.rn.f32 	%f786, %f656, %f662, %f706;
	fma.rn.f32 	%f787, %f657, %f659, %f707;
	fma.rn.f32 	%f788, %f657, %f660, %f708;
	fma.rn.f32 	%f789, %f657, %f661, %f709;
	fma.rn.f32 	%f790, %f657, %f662, %f710;
	fma.rn.f32 	%f791, %f658, %f659, %f711;
	fma.rn.f32 	%f792, %f658, %f660, %f712;
	fma.rn.f32 	%f793, %f658, %f661, %f713;
	fma.rn.f32 	%f794, %f658, %f662, %f714;
	fma.rn.f32 	%f795, %f655, %f663, %f715;
	fma.rn.f32 	%f796, %f655, %f664, %f716;
	fma.rn.f32 	%f797, %f655, %f665, %f717;
	fma.rn.f32 	%f798, %f655, %f666, %f718;
	fma.rn.f32 	%f799, %f656, %f663, %f719;
	fma.rn.f32 	%f800, %f656, %f664, %f720;
	fma.rn.f32 	%f801, %f656, %f665, %f721;
	fma.rn.f32 	%f802, %f656, %f666, %f722;
	fma.rn.f32 	%f803, %f657, %f663, %f723;
	fma.rn.f32 	%f804, %f657, %f664, %f724;
	fma.rn.f32 	%f805, %f657, %f665, %f725;
	fma.rn.f32 	%f806, %f657, %f666, %f726;
	fma.rn.f32 	%f807, %f658, %f663, %f727;
	fma.rn.f32 	%f808, %f658, %f664, %f728;
	fma.rn.f32 	%f809, %f658, %f665, %f729;
	fma.rn.f32 	%f810, %f658, %f666, %f730;
	fma.rn.f32 	%f954, %f731, %f739, %f747;
	fma.rn.f32 	%f953, %f731, %f740, %f748;
	fma.rn.f32 	%f952, %f731, %f741, %f749;
	fma.rn.f32 	%f951, %f731, %f742, %f750;
	fma.rn.f32 	%f946, %f732, %f739, %f751;
	fma.rn.f32 	%f945, %f732, %f740, %f752;
	fma.rn.f32 	%f944, %f732, %f741, %f753;
	fma.rn.f32 	%f943, %f732, %f742, %f754;
	fma.rn.f32 	%f938, %f733, %f739, %f755;
	fma.rn.f32 	%f937, %f733, %f740, %f756;
	fma.rn.f32 	%f936, %f733, %f741, %f757;
	fma.rn.f32 	%f935, %f733, %f742, %f758;
	fma.rn.f32 	%f930, %f734, %f739, %f759;
	fma.rn.f32 	%f929, %f734, %f740, %f760;
	fma.rn.f32 	%f928, %f734, %f741, %f761;
	fma.rn.f32 	%f927, %f734, %f742, %f762;
	fma.rn.f32 	%f950, %f731, %f743, %f763;
	fma.rn.f32 	%f949, %f731, %f744, %f764;
	fma.rn.f32 	%f948, %f731, %f745, %f765;
	fma.rn.f32 	%f947, %f731, %f746, %f766;
	fma.rn.f32 	%f942, %f732, %f743, %f767;
	fma.rn.f32 	%f941, %f732, %f744, %f768;
	fma.rn.f32 	%f940, %f732, %f745, %f769;
	fma.rn.f32 	%f939, %f732, %f746, %f770;
	fma.rn.f32 	%f934, %f733, %f743, %f771;
	fma.rn.f32 	%f933, %f733, %f744, %f772;
	fma.rn.f32 	%f932, %f733, %f745, %f773;
	fma.rn.f32 	%f931, %f733, %f746, %f774;
	fma.rn.f32 	%f926, %f734, %f743, %f775;
	fma.rn.f32 	%f925, %f734, %f744, %f776;
	fma.rn.f32 	%f924, %f734, %f745, %f777;
	fma.rn.f32 	%f923, %f734, %f746, %f778;
	fma.rn.f32 	%f922, %f735, %f739, %f779;
	fma.rn.f32 	%f921, %f735, %f740, %f780;
	fma.rn.f32 	%f920, %f735, %f741, %f781;
	fma.rn.f32 	%f919, %f735, %f742, %f782;
	fma.rn.f32 	%f914, %f736, %f739, %f783;
	fma.rn.f32 	%f913, %f736, %f740, %f784;
	fma.rn.f32 	%f912, %f736, %f741, %f785;
	fma.rn.f32 	%f911, %f736, %f742, %f786;
	fma.rn.f32 	%f906, %f737, %f739, %f787;
	fma.rn.f32 	%f905, %f737, %f740, %f788;
	fma.rn.f32 	%f904, %f737, %f741, %f789;
	fma.rn.f32 	%f903, %f737, %f742, %f790;
	fma.rn.f32 	%f898, %f738, %f739, %f791;
	fma.rn.f32 	%f897, %f738, %f740, %f792;
	fma.rn.f32 	%f896, %f738, %f741, %f793;
	fma.rn.f32 	%f895, %f738, %f742, %f794;
	fma.rn.f32 	%f918, %f735, %f743, %f795;
	fma.rn.f32 	%f917, %f735, %f744, %f796;
	fma.rn.f32 	%f916, %f735, %f745, %f797;
	fma.rn.f32 	%f915, %f735, %f746, %f798;
	fma.rn.f32 	%f910, %f736, %f743, %f799;
	fma.rn.f32 	%f909, %f736, %f744, %f800;
	fma.rn.f32 	%f908, %f736, %f745, %f801;
	fma.rn.f32 	%f907, %f736, %f746, %f802;
	fma.rn.f32 	%f902, %f737, %f743, %f803;
	fma.rn.f32 	%f901, %f737, %f744, %f804;
	fma.rn.f32 	%f900, %f737, %f745, %f805;
	fma.rn.f32 	%f899, %f737, %f746, %f806;
	fma.rn.f32 	%f894, %f738, %f743, %f807;
	fma.rn.f32 	%f893, %f738, %f744, %f808;
	fma.rn.f32 	%f892, %f738, %f745, %f809;
	fma.rn.f32 	%f891, %f738, %f746, %f810;
	bar.sync 	0;
	@%p2 bra 	$L__BB7_6;
	st.shared.v4.f32 	[%r1], {%f883, %f884, %f885, %f886};
	st.shared.v4.f32 	[%r4], {%f887, %f888, %f889, %f890};
$L__BB7_6:
	ld.param.u32 	%r83, [_Z14sgemmTillingV6PfS_S_iii_param_4];
	add.s32 	%r88, %r88, 1;
	add.s32 	%r87, %r87, 1;
	setp.ne.s32 	%p4, %r87, 0;
	shl.b32 	%r59, %r83, 3;
	add.s32 	%r86, %r86, %r59;
	add.s32 	%r85, %r85, 8;
	@%p4 bra 	$L__BB7_2;
$L__BB7_7:
	ld.param.u32 	%r84, [_Z14sgemmTillingV6PfS_S_iii_param_5];
	ld.param.u64 	%rd54, [_Z14sgemmTillingV6PfS_S_iii_param_2];
	cvta.to.global.u64 	%rd19, %rd54;
	mov.u32 	%r60, %tid.x;
	shr.u32 	%r61, %r60, 1;
	and.b32  	%r62, %r61, 480;
	mov.u32 	%r63, %ctaid.x;
	shl.b32 	%r64, %r63, 7;
	add.s32 	%r65, %r62, %r64;
	and.b32  	%r66, %r61, 12;
	or.b32  	%r67, %r65, %r66;
	shl.b32 	%r68, %r60, 1;
	and.b32  	%r69, %r68, 64;
	add.s32 	%r70, %r69, %r5;
	shl.b32 	%r71, %r60, 2;
	and.b32  	%r72, %r71, 28;
	add.s32 	%r73, %r70, %r72;
	mul.lo.s32 	%r74, %r84, %r67;
	cvt.s64.s32 	%rd20, %r74;
	cvt.u64.u32 	%rd21, %r73;
	add.s64 	%rd22, %rd20, %rd21;
	shl.b64 	%rd23, %rd22, 2;
	add.s64 	%rd24, %rd19, %rd23;
	st.global.v4.f32 	[%rd24], {%f954, %f953, %f952, %f951};
	st.global.v4.f32 	[%rd24+128], {%f950, %f949, %f948, %f947};
	add.s32 	%r75, %r74, %r84;
	cvt.s64.s32 	%rd25, %r75;
	add.s64 	%rd26, %rd25, %rd21;
	shl.b64 	%rd27, %rd26, 2;
	add.s64 	%rd28, %rd19, %rd27;
	st.global.v4.f32 	[%rd28], {%f946, %f945, %f944, %f943};
	st.global.v4.f32 	[%rd28+128], {%f942, %f941, %f940, %f939};
	add.s32 	%r76, %r75, %r84;
	cvt.s64.s32 	%rd29, %r76;
	add.s64 	%rd30, %rd29, %rd21;
	shl.b64 	%rd31, %rd30, 2;
	add.s64 	%rd32, %rd19, %rd31;
	st.global.v4.f32 	[%rd32], {%f938, %f937, %f936, %f935};
	st.global.v4.f32 	[%rd32+128], {%f934, %f933, %f932, %f931};
	add.s32 	%r77, %r76, %r84;
	cvt.s64.s32 	%rd33, %r77;
	add.s64 	%rd34, %rd33, %rd21;
	shl.b64 	%rd35, %rd34, 2;
	add.s64 	%rd36, %rd19, %rd35;
	st.global.v4.f32 	[%rd36], {%f930, %f929, %f928, %f927};
	st.global.v4.f32 	[%rd36+128], {%f926, %f925, %f924, %f923};
	add.s32 	%r78, %r77, %r84;
	cvt.s64.s32 	%rd37, %r78;
	add.s64 	%rd38, %rd37, %rd21;
	shl.b64 	%rd39, %rd38, 2;
	add.s64 	%rd40, %rd19, %rd39;
	st.global.v4.f32 	[%rd40], {%f922, %f921, %f920, %f919};
	st.global.v4.f32 	[%rd40+128], {%f918, %f917, %f916, %f915};
	add.s32 	%r79, %r78, %r84;
	cvt.s64.s32 	%rd41, %r79;
	add.s64 	%rd42, %rd41, %rd21;
	shl.b64 	%rd43, %rd42, 2;
	add.s64 	%rd44, %rd19, %rd43;
	st.global.v4.f32 	[%rd44], {%f914, %f913, %f912, %f911};
	st.global.v4.f32 	[%rd44+128], {%f910, %f909, %f908, %f907};
	add.s32 	%r80, %r79, %r84;
	cvt.s64.s32 	%rd45, %r80;
	add.s64 	%rd46, %rd45, %rd21;
	shl.b64 	%rd47, %rd46, 2;
	add.s64 	%rd48, %rd19, %rd47;
	st.global.v4.f32 	[%rd48], {%f906, %f905, %f904, %f903};
	st.global.v4.f32 	[%rd48+128], {%f902, %f901, %f900, %f899};
	add.s32 	%r81, %r80, %r84;
	cvt.s64.s32 	%rd49, %r81;
	add.s64 	%rd50, %rd49, %rd21;
	shl.b64 	%rd51, %rd50, 2;
	add.s64 	%rd52, %rd19, %rd51;
	st.global.v4.f32 	[%rd52], {%f898, %f897, %f896, %f895};
	st.global.v4.f32 	[%rd52+128], {%f894, %f893, %f892, %f891};
	ret;

}
	// .globl	_Z12sgemmTillingILi16ELi16EEvPfS0_S0_iii
.visible .entry _Z12sgemmTillingILi16ELi16EEvPfS0_S0_iii(
	.param .u64 .ptr .align 1 _Z12sgemmTillingILi16ELi16EEvPfS0_S0_iii_param_0,
	.param .u64 .ptr .align 1 _Z12sgemmTillingILi16ELi16EEvPfS0_S0_iii_param_1,
	.param .u64 .ptr .align 1 _Z12sgemmTillingILi16ELi16EEvPfS0_S0_iii_param_2,
	.param .u32 _Z12sgemmTillingILi16ELi16EEvPfS0_S0_iii_param_3,
	.param .u32 _Z12sgemmTillingILi16ELi16EEvPfS0_S0_iii_param_4,
	.param .u32 _Z12sgemmTillingILi16ELi16EEvPfS0_S0_iii_param_5
)
{
	.local .align 16 .b8 	__local_depot8[1024];
	.reg .b64 	%SP;
	.reg .b64 	%SPL;
	.reg .pred 	%p<6>;
	.reg .b32 	%r<82>;
	.reg .b32 	%f<30>;
	.reg .b64 	%rd<38>;
	// demoted variable
	.shared .align 4 .b8 _ZZ12sgemmTillingILi16ELi16EEvPfS0_S0_iiiE5aPart[1024];
	// demoted variable
	.shared .align 4 .b8 _ZZ12sgemmTillingILi16ELi16EEvPfS0_S0_iiiE5bPart[1024];
	mov.u64 	%SPL, __local_depot8;
	ld.param.u64 	%rd6, [_Z12sgemmTillingILi16ELi16EEvPfS0_S0_iii_param_0];
	ld.param.u64 	%rd7, [_Z12sgemmTillingILi16ELi16EEvPfS0_S0_iii_param_1];
	ld.param.u32 	%r41, [_Z12sgemmTillingILi16ELi16EEvPfS0_S0_iii_param_4];
	ld.param.u32 	%r42, [_Z12sgemmTillingILi16ELi16EEvPfS0_S0_iii_param_5];
	cvta.to.global.u64 	%rd1, %rd7;
	cvta.to.global.u64 	%rd2, %rd6;
	add.u64 	%rd3, %SPL, 0;
	mov.u32 	%r1, %ntid.y;
	div.u32 	%r2, %r41, %r1;
	mov.f32 	%f1, 0f00000000;
	st.local.v4.f32 	[%rd3], {%f1, %f1, %f1, %f1};
	st.local.v4.f32 	[%rd3+16], {%f1, %f1, %f1, %f1};
	st.local.v4.f32 	[%rd3+32], {%f1, %f1, %f1, %f1};
	st.local.v4.f32 	[%rd3+48], {%f1, %f1, %f1, %f1};
	st.local.v4.f32 	[%rd3+64], {%f1, %f1, %f1, %f1};
	st.local.v4.f32 	[%rd3+80], {%f1, %f1, %f1, %f1};
	st.local.v4.f32 	[%rd3+96], {%f1, %f1, %f1, %f1};
	st.local.v4.f32 	[%rd3+112], {%f1, %f1, %f1, %f1};
	st.local.v4.f32 	[%rd3+128], {%f1, %f1, %f1, %f1};
	st.local.v4.f32 	[%rd3+144], {%f1, %f1, %f1, %f1};
	st.local.v4.f32 	[%rd3+160], {%f1, %f1, %f1, %f1};
	st.local.v4.f32 	[%rd3+176], {%f1, %f1, %f1, %f1};
	st.local.v4.f32 	[%rd3+192], {%f1, %f1, %f1, %f1};
	st.local.v4.f32 	[%rd3+208], {%f1, %f1, %f1, %f1};
	st.local.v4.f32 	[%rd3+224], {%f1, %f1, %f1, %f1};
	st.local.v4.f32 	[%rd3+240], {%f1, %f1, %f1, %f1};
	st.local.v4.f32 	[%rd3+256], {%f1, %f1, %f1, %f1};
	st.local.v4.f32 	[%rd3+272], {%f1, %f1, %f1, %f1};
	st.local.v4.f32 	[%rd3+288], {%f1, %f1, %f1, %f1};
	st.local.v4.f32 	[%rd3+304], {%f1, %f1, %f1, %f1};
	st.local.v4.f32 	[%rd3+320], {%f1, %f1, %f1, %f1};
	st.local.v4.f32 	[%rd3+336], {%f1, %f1, %f1, %f1};
	st.local.v4.f32 	[%rd3+352], {%f1, %f1, %f1, %f1};
	st.local.v4.f32 	[%rd3+368], {%f1, %f1, %f1, %f1};
	st.local.v4.f32 	[%rd3+384], {%f1, %f1, %f1, %f1};
	st.local.v4.f32 	[%rd3+400], {%f1, %f1, %f1, %f1};
	st.local.v4.f32 	[%rd3+416], {%f1, %f1, %f1, %f1};
	st.local.v4.f32 	[%rd3+432], {%f1, %f1, %f1, %f1};
	st.local.v4.f32 	[%rd3+448], {%f1, %f1, %f1, %f1};
	st.local.v4.f32 	[%rd3+464], {%f1, %f1, %f1, %f1};
	st.local.v4.f32 	[%rd3+480], {%f1, %f1, %f1, %f1};
	st.local.v4.f32 	[%rd3+496], {%f1, %f1, %f1, %f1};
	st.local.v4.f32 	[%rd3+512], {%f1, %f1, %f1, %f1};
	st.local.v4.f32 	[%rd3+528], {%f1, %f1, %f1, %f1};
	st.local.v4.f32 	[%rd3+544], {%f1, %f1, %f1, %f1};
	st.local.v4.f32 	[%rd3+560], {%f1, %f1, %f1, %f1};
	st.local.v4.f32 	[%rd3+576], {%f1, %f1, %f1, %f1};
	st.local.v4.f32 	[%rd3+592], {%f1, %f1, %f1, %f1};
	st.local.v4.f32 	[%rd3+608], {%f1, %f1, %f1, %f1};
	st.local.v4.f32 	[%rd3+624], {%f1, %f1, %f1, %f1};
	st.local.v4.f32 	[%rd3+640], {%f1, %f1, %f1, %f1};
	st.local.v4.f32 	[%rd3+656], {%f1, %f1, %f1, %f1};
	st.local.v4.f32 	[%rd3+672], {%f1, %f1, %f1, %f1};
	st.local.v4.f32 	[%rd3+688], {%f1, %f1, %f1, %f1};
	st.local.v4.f32 	[%rd3+704], {%f1, %f1, %f1, %f1};
	st.local.v4.f32 	[%rd3+720], {%f1, %f1, %f1, %f1};
	st.local.v4.f32 	[%rd3+736], {%f1, %f1, %f1, %f1};
	st.local.v4.f32 	[%rd3+752], {%f1, %f1, %f1, %f1};
	st.local.v4.f32 	[%rd3+768], {%f1, %f1, %f1, %f1};
	st.local.v4.f32 	[%rd3+784], {%f1, %f1, %f1, %f1};
	st.local.v4.f32 	[%rd3+800], {%f1, %f1, %f1, %f1};
	st.local.v4.f32 	[%rd3+816], {%f1, %f1, %f1, %f1};
	st.local.v4.f32 	[%rd3+832], {%f1, %f1, %f1, %f1};
	st.local.v4.f32 	[%rd3+848], {%f1, %f1, %f1, %f1};
	st.local.v4.f32 	[%rd3+864], {%f1, %f1, %f1, %f1};
	st.local.v4.f32 	[%rd3+880], {%f1, %f1, %f1, %f1};
	st.local.v4.f32 	[%rd3+896], {%f1, %f1, %f1, %f1};
	st.local.v4.f32 	[%rd3+912], {%f1, %f1, %f1, %f1};
	st.local.v4.f32 	[%rd3+928], {%f1, %f1, %f1, %f1};
	st.local.v4.f32 	[%rd3+944], {%f1, %f1, %f1, %f1};
	st.local.v4.f32 	[%rd3+960], {%f1, %f1, %f1, %f1};
	st.local.v4.f32 	[%rd3+976], {%f1, %f1, %f1, %f1};
	st.local.v4.f32 	[%rd3+992], {%f1, %f1, %f1, %f1};
	st.local.v4.f32 	[%rd3+1008], {%f1, %f1, %f1, %f1};
	setp.lt.s32 	%p1, %r2, 1;
	@%p1 bra 	$L__BB8_7;
	ld.param.u32 	%r70, [_Z12sgemmTillingILi16ELi16EEvPfS0_S0_iii_param_4];
	mov.u32 	%r3, %tid.x;
	mul.lo.s32 	%r4, %r70, %r3;
	mov.u32 	%r5, %tid.y;
	shl.b32 	%r44, %r3, 6;
	mov.u32 	%r45, _ZZ12sgemmTillingILi16ELi16EEvPfS0_S0_iiiE5aPart;
	add.s32 	%r46, %r45, %r44;
	shl.b32 	%r47, %r5, 2;
	add.s32 	%r6, %r46, %r47;
	mov.u32 	%r7, %ntid.x;
	mov.u32 	%r48, _ZZ12sgemmTillingILi16ELi16EEvPfS0_S0_iiiE5bPart;
	add.s32 	%r49, %r48, %r44;
	add.s32 	%r8, %r49, %r47;
	shl.b32 	%r50, %r5, 6;
	add.s32 	%r51, %r48, %r50;
	shl.b32 	%r52, %r3, 2;
	add.s32 	%r9, %r51, %r52;
	mul.wide.u32 	%rd9, %r3, 64;
	add.s64 	%rd10, %rd3, %rd9;
	mul.wide.u32 	%rd11, %r5, 4;
	add.s64 	%rd4, %rd10, %rd11;
	and.b32  	%r10, %r2, 3;
	setp.lt.u32 	%p2, %r2, 4;
	mov.b32 	%r78, 0;
	@%p2 bra 	$L__BB8_4;
	and.b32  	%r78, %r2, 2147483644;
	neg.s32 	%r77, %r78;
	add.s32 	%r53, %r3, %r7;
	mad.lo.s32 	%r76, %r42, %r53, %r5;
	shl.b32 	%r54, %r7, 1;
	add.s32 	%r55, %r3, %r54;
	mad.lo.s32 	%r75, %r42, %r55, %r5;
	mad.lo.s32 	%r56, %r7, 3, %r3;
	mad.lo.s32 	%r74, %r42, %r56, %r5;
	mad.lo.s32 	%r73, %r3, %r42, %r5;
	add.s32 	%r72, %r5, %r4;
$L__BB8_3:
	mul.wide.s32 	%rd12, %r72, 4;
	add.s64 	%rd13, %rd2, %rd12;
	ld.global.f32 	%f2, [%rd13];
	st.shared.f32 	[%r6], %f2;
	bar.sync 	0;
	mul.wide.s32 	%rd14, %r73, 4;
	add.s64 	%rd15, %rd1, %rd14;
	ld.global.f32 	%f3, [%rd15];
	st.shared.f32 	[%r8], %f3;
	bar.sync 	0;
	ld.shared.f32 	%f4, [%r6];
	ld.shared.f32 	%f5, [%r9];
	ld.local.f32 	%f6, [%rd4];
	fma.rn.f32 	%f7, %f4, %f5, %f6;
	bar.sync 	0;
	shl.b32 	%r57, %r1, 2;
	cvt.u64.u32 	%rd16, %r57;
	add.s64 	%rd17, %rd13, %rd16;
	ld.global.f32 	%f8, [%rd17];
	st.shared.f32 	[%r6], %f8;
	bar.sync 	0;
	mul.wide.s32 	%rd18, %r76, 4;
	add.s64 	%rd19, %rd1, %rd18;
	ld.global.f32 	%f9, [%rd19];
	st.shared.f32 	[%r8], %f9;
	bar.sync 	0;
	ld.shared.f32 	%f10, [%r6];
	ld.shared.f32 	%f11, [%r9];
	fma.rn.f32 	%f12, %f10, %f11, %f7;
	bar.sync 	0;
	add.s64 	%rd20, %rd17, %rd16;
	ld.global.f32 	%f13, [%rd20];
	st.shared.f32 	[%r6], %f13;
	bar.sync 	0;
	mul.wide.s32 	%rd21, %r75, 4;
	add.s64 	%rd22, %rd1, %rd21;
	ld.global.f32 	%f14, [%rd22];
	st.shared.f32 	[%r8], %f14;
	bar.sync 	0;
	ld.shared.f32 	%f15, [%r6];
	ld.shared.f32 	%f16, [%r9];
	fma.rn.f32 	%f17, %f15, %f16, %f12;
	bar.sync 	0;
	add.s64 	%rd23, %rd20, %rd16;
	ld.global.f32 	%f18, [%rd23];
	st.shared.f32 	[%r6], %f18;
	bar.sync 	0;
	mul.wide.s32 	%rd24, %r74, 4;
	add.s64 	%rd25, %rd1, %rd24;
	ld.global.f32 	%f19, [%rd25];
	st.shared.f32 	[%r8], %f19;
	bar.sync 	0;
	ld.shared.f32 	%f20, [%r6];
	ld.shared.f32 	%f21, [%r9];
	fma.rn.f32 	%f22, %f20, %f21, %f17;
	st.local.f32 	[%rd4], %f22;
	bar.sync 	0;
	add.s32 	%r77, %r77, 4;
	mov.u32 	%r58, %ntid.x;
	mul.lo.s32 	%r59, %r58, %r42;
	shl.b32 	%r60, %r59, 2;
	add.s32 	%r76, %r76, %r60;
	add.s32 	%r75, %r75, %r60;
	add.s32 	%r74, %r74, %r60;
	add.s32 	%r73, %r73, %r60;
	add.s32 	%r72, %r72, %r57;
	setp.ne.s32 	%p3, %r77, 0;
	@%p3 bra 	$L__BB8_3;
$L__BB8_4:
	setp.eq.s32 	%p4, %r10, 0;
	@%p4 bra 	$L__BB8_7;
	ld.param.u32 	%r71, [_Z12sgemmTillingILi16ELi16EEvPfS0_S0_iii_param_4];
	mov.u32 	%r61, %ntid.x;
	mad.lo.s32 	%r62, %r61, %r78, %r3;
	mad.lo.s32 	%r81, %r42, %r62, %r5;
	mul.lo.s32 	%r32, %r61, %r42;
	mad.lo.s32 	%r63, %r1, %r78, %r5;
	mad.lo.s32 	%r80, %r71, %r3, %r63;
	neg.s32 	%r79, %r10;
$L__BB8_6:
	.pragma "nounroll";
	mul.wide.s32 	%rd26, %r80, 4;
	add.s64 	%rd27, %rd2, %rd26;
	ld.global.f32 	%f23, [%rd27];
	st.shared.f32 	[%r6], %f23;
	bar.sync 	0;
	mul.wide.s32 	%rd28, %r81, 4;
	add.s64 	%rd29, %rd1, %rd28;
	ld.global.f32 	%f24, [%rd29];
	st.shared.f32 	[%r8], %f24;
	bar.sync 	0;
	ld.shared.f32 	%f25, [%r6];
	ld.shared.f32 	%f26, [%r9];
	ld.local.f32 	%f27, [%rd4];
	fma.rn.f32 	%f28, %f25, %f26, %f27;
	st.local.f32 	[%rd4], %f28;
	bar.sync 	0;
	add.s32 	%r81, %r81, %r32;
	add.s32 	%r80, %r80, %r1;
	add.s32 	%r79, %r79, 1;
	setp.ne.s32 	%p5, %r79, 0;
	@%p5 bra 	$L__BB8_6;
$L__BB8_7:
	ld.param.u64 	%rd37, [_Z12sgemmTillingILi16ELi16EEvPfS0_S0_iii_param_2];
	cvta.to.global.u64 	%rd30, %rd37;
	mov.u32 	%r64, %ctaid.x;
	mov.u32 	%r65, %ntid.x;
	mov.u32 	%r66, %tid.x;
	mad.lo.s32 	%r67, %r64, %r65, %r66;
	mov.u32 	%r68, %tid.y;
	mad.lo.s32 	%r69, %r42, %r67, %r68;
	mul.wide.u32 	%rd31, %r66, 64;
	add.s64 	%rd32, %rd3, %rd31;
	mul.wide.u32 	%rd33, %r68, 4;
	add.s64 	%rd34, %rd32, %rd33;
	ld.local.f32 	%f29, [%rd34];
	mul.wide.s32 	%rd35, %r69, 4;
	add.s64 	%rd36, %rd30, %rd35;
	st.global.f32 	[%rd36], %f29;
	ret;

}


// ===== COMPILED SASS (sm_100) =====

	.target	sm_100

	.elftype	@"ET_EXEC"


//--------------------- .note.nv.tkinfo           --------------------------
	.section	.note.nv.tkinfo,"",@"SHT_NOTE"
	.sectionflags	@"SHF_NOTE_NV_TKINFO"
	.tkinfo
        /*0018*/ 	.word	0x00000002
        /*0030*/ 	.string	""
        /*0030*/ 	.string	"ptxas"
        /*0030*/ 	.string	"Cuda compilation tools, release 13.0, V13.0.88"
        /*0030*/ 	.string	"Build cuda_13.0.r13.0/compiler.36424714_0"
        /*0030*/ 	.string	"-arch sm_100 -m 64 "



//--------------------- .note.nv.cuinfo           --------------------------
	.section	.note.nv.cuinfo,"",@"SHT_NOTE"
	.sectionflags	@"SHF_NOTE_NV_CUINFO"
        /*0018*/ 	.short	0x0002
        /*001a*/ 	.short	0x0064
        /*001c*/ 	.short	0x0082
	.zero		2


//--------------------- .nv.info                  --------------------------
	.section	.nv.info,"",@"SHT_CUDA_INFO"
	.align	4


	//----- nvinfo : EIATTR_REGCOUNT
	.align		4
        /*0000*/ 	.byte	0x04, 0x2f
        /*0002*/ 	.short	(.L_1 - .L_0)
	.align		4
.L_0:
        /*0004*/ 	.word	index@(_Z10sgemmNaivePfS_S_iii)
        /*0008*/ 	.word	0x00000020


	//----- nvinfo : EIATTR_FRAME_SIZE
	.align		4
.L_1:
        /*000c*/ 	.byte	0x04, 0x11
        /*000e*/ 	.short	(.L_3 - .L_2)
	.align		4
.L_2:
        /*0010*/ 	.word	index@(_Z10sgemmNaivePfS_S_iii)
        /*0014*/ 	.word	0x00000000


	//----- nvinfo : EIATTR_REGCOUNT
	.align		4
.L_3:
        /*0018*/ 	.byte	0x04, 0x2f
        /*001a*/ 	.short	(.L_5 - .L_4)
	.align		4
.L_4:
        /*001c*/ 	.word	index@(_Z14sgemmTillingV2PfS_S_iii)
        /*0020*/ 	.word	0x00000060


	//----- nvinfo : EIATTR_FRAME_SIZE
	.align		4
.L_5:
        /*0024*/ 	.byte	0x04, 0x11
        /*0026*/ 	.short	(.L_7 - .L_6)
	.align		4
.L_6:
        /*0028*/ 	.word	index@(_Z14sgemmTillingV2PfS_S_iii)
        /*002c*/ 	.word	0x00000000


	//----- nvinfo : EIATTR_REGCOUNT
	.align		4
.L_7:
        /*0030*/ 	.byte	0x04, 0x2f
        /*0032*/ 	.short	(.L_9 - .L_8)
	.align		4
.L_8:
        /*0034*/ 	.word	index@(_Z16sgemmTillingV2_5PfS_S_iii)
        /*0038*/ 	.word	0x00000080


	//----- nvinfo : EIATTR_FRAME_SIZE
	.align		4
.L_9:
        /*003c*/ 	.byte	0x04, 0x11
        /*003e*/ 	.short	(.L_11 - .L_10)
	.align		4
.L_10:
        /*0040*/ 	.word	index@(_Z16sgemmTillingV2_5PfS_S_iii)
        /*0044*/ 	.word	0x00000000


	//----- nvinfo : EIATTR_REGCOUNT
	.align		4
.L_11:
        /*0048*/ 	.byte	0x04, 0x2f
        /*004a*/ 	.short	(.L_13 - .L_12)
	.align		4
.L_12:
        /*004c*/ 	.word	index@(_Z14sgemmTillingV3PfS_S_iii)
        /*0050*/ 	.word	0x00000080


	//----- nvinfo : EIATTR_FRAME_SIZE
	.align		4
.L_13:
        /*0054*/ 	.byte	0x04, 0x11
        /*0056*/ 	.short	(.L_15 - .L_14)
	.align		4
.L_14:
        /*0058*/ 	.word	index@(_Z14sgemmTillingV3PfS_S_iii)
        /*005c*/ 	.word	0x00000000


	//----- nvinfo : EIATTR_REGCOUNT
	.align		4
.L_15:
        /*0060*/ 	.byte	0x04, 0x2f
        /*0062*/ 	.short	(.L_17 - .L_16)
	.align		4
.L_16:
        /*0064*/ 	.word	index@(_Z16sgemmTillingV3_5PfS_S_iii)
        /*0068*/ 	.word	0x00000080


	//----- nvinfo : EIATTR_FRAME_SIZE
	.align		4
.L_17:
        /*006c*/ 	.byte	0x04, 0x11
        /*006e*/ 	.short	(.L_19 - .L_18)
	.align		4
.L_18:
        /*0070*/ 	.word	index@(_Z16sgemmTillingV3_5PfS_S_iii)
        /*0074*/ 	.word	0x00000000


	//----- nvinfo : EIATTR_REGCOUNT
	.align		4
.L_19:
        /*0078*/ 	.byte	0x04, 0x2f
        /*007a*/ 	.short	(.L_21 - .L_20)
	.align		4
.L_20:
        /*007c*/ 	.word	index@(_Z14sgemmTillingV4PfS_S_iii)
        /*0080*/ 	.word	0x0000007f


	//----- nvinfo : EIATTR_FRAME_SIZE
	.align		4
.L_21:
        /*0084*/ 	.byte	0x04, 0x11
        /*0086*/ 	.short	(.L_23 - .L_22)
	.align		4
.L_22:
        /*0088*/ 	.word	index@(_Z14sgemmTillingV4PfS_S_iii)
        /*008c*/ 	.word	0x00000000


	//----- nvinfo : EIATTR_REGCOUNT
	.align		4
.L_23:
        /*0090*/ 	.byte	0x04, 0x2f
        /*0092*/ 	.short	(.L_25 - .L_24)
	.align		4
.L_24:
        /*0094*/ 	.word	index@(_Z14sgemmTillingV5PfS_S_iii)
        /*0098*/ 	.word	0x0000007a


	//----- nvinfo : EIATTR_FRAME_SIZE
	.align		4
.L_25:
        /*009c*/ 	.byte	0x04, 0x11
        /*009e*/ 	.short	(.L_27 - .L_26)
	.align		4
.L_26:
        /*00a0*/ 	.word	index@(_Z14sgemmTillingV5PfS_S_iii)
        /*00a4*/ 	.word	0x00000000


	//----- nvinfo : EIATTR_REGCOUNT
	.align		4
.L_27:
        /*00a8*/ 	.byte	0x04, 0x2f
        /*00aa*/ 	.short	(.L_29 - .L_28)
	.align		4
.L_28:
        /*00ac*/ 	.word	index@(_Z14sgemmTillingV6PfS_S_iii)
        /*00b0*/ 	.word	0x00000076


	//----- nvinfo : EIATTR_FRAME_SIZE
	.align		4
.L_29:
        /*00b4*/ 	.byte	0x04, 0x11
        /*00b6*/ 	.short	(.L_31 - .L_30)
	.align		4
.L_30:
        /*00b8*/ 	.word	index@(_Z14sgemmTillingV6PfS_S_iii)
        /*00bc*/ 	.word	0x00000000


	//----- nvinfo : EIATTR_REGCOUNT
	.align		4
.L_31:
        /*00c0*/ 	.byte	0x04, 0x2f
        /*00c2*/ 	.short	(.L_33 - .L_32)
	.align		4
.L_32:
        /*00c4*/ 	.word	index@(_Z12sgemmTillingILi16ELi16EEvPfS0_S0_iii)
        /*00c8*/ 	.word	0x00000020


	//----- nvinfo : EIATTR_FRAME_SIZE
	.align		4
.L_33:
        /*00cc*/ 	.byte	0x04, 0x11
        /*00ce*/ 	.short	(.L_35 - .L_34)
	.align		4
.L_34:
        /*00d0*/ 	.word	index@(_Z12sgemmTillingILi16ELi16EEvPfS0_S0_iii)
        /*00d4*/ 	.word	0x00000400


	//----- nvinfo : EIATTR_MIN_STACK_SIZE
	.align		4
.L_35:
        /*00d8*/ 	.byte	0x04, 0x12
        /*00da*/ 	.short	(.L_37 - .L_36)
	.align		4
.L_36:
        /*00dc*/ 	.word	index@(_Z12sgemmTillingILi16ELi16EEvPfS0_S0_iii)
        /*00e0*/ 	.word	0x00000400


	//----- nvinfo : EIATTR_MIN_STACK_SIZE
	.align		4
.L_37:
        /*00e4*/ 	.byte	0x04, 0x12
        /*00e6*/ 	.short	(.L_39 - .L_38)
	.align		4
.L_38:
        /*00e8*/ 	.word	index@(_Z14sgemmTillingV6PfS_S_iii)
        /*00ec*/ 	.word	0x00000000


	//----- nvinfo : EIATTR_MIN_STACK_SIZE
	.align		4
.L_39:
        /*00f0*/ 	.byte	0x04, 0x12
        /*00f2*/ 	.short	(.L_41 - .L_40)
	.align		4
.L_40:
        /*00f4*/ 	.word	index@(_Z14sgemmTillingV5PfS_S_iii)
        /*00f8*/ 	.word	0x00000000


	//----- nvinfo : EIATTR_MIN_STACK_SIZE
	.align		4
.L_41:
        /*00fc*/ 	.byte	0x04, 0x12
        /*00fe*/ 	.short	(.L_43 - .L_42)
	.align		4
.L_42:
        /*0100*/ 	.word	index@(_Z14sgemmTillingV4PfS_S_iii)
        /*0104*/ 	.word	0x00000000


	//----- nvinfo : EIATTR_MIN_STACK_SIZE
	.align		4
.L_43:
        /*0108*/ 	.byte	0x04, 0x12
        /*010a*/ 	.short	(.L_45 - .L_44)
	.align		4
.L_44:
        /*010c*/ 	.word	index@(_Z16sgemmTillingV3_5PfS_S_iii)
        /*0110*/ 	.word	0x00000000


	//----- nvinfo : EIATTR_MIN_STACK_SIZE
	.align		4
.L_45:
        /*0114*/ 	.byte	0x04, 0x12
        /*0116*/ 	.short	(.L_47 - .L_46)
	.align		4
.L_46:
        /*0118*/ 	.word	index@(_Z14sgemmTillingV3PfS_S_iii)
        /*011c*/ 	.word	0x00000000


	//----- nvinfo : EIATTR_MIN_STACK_SIZE
	.align		4
.L_47:
        /*0120*/ 	.byte	0x04, 0x12
        /*0122*/ 	.short	(.L_49 - .L_48)
	.align		4
.L_48:
        /*0124*/ 	.word	index@(_Z16sgemmTillingV2_5PfS_S_iii)
        /*0128*/ 	.word	0x00000000


	//----- nvinfo : EIATTR_MIN_STACK_SIZE
	.align		4
.L_49:
        /*012c*/ 	.byte	0x04, 0x12
        /*012e*/ 	.short	(.L_51 - .L_50)
	.align		4
.L_50:
        /*0130*/ 	.word	index@(_Z14sgemmTillingV2PfS_S_iii)
        /*0134*/ 	.word	0x00000000


	//----- nvinfo : EIATTR_MIN_STACK_SIZE
	.align		4
.L_51:
        /*0138*/ 	.byte	0x04, 0x12
        /*013a*/ 	.short	(.L_53 - .L_52)
	.align		4
.L_52:
        /*013c*/ 	.word	index@(_Z10sgemmNaivePfS_S_iii)
        /*0140*/ 	.word	0x00000000
.L_53:


//--------------------- .nv.compat                --------------------------
	.section	.nv.compat,"",@"SHT_CUDA_COMPAT_INFO"
	.align	4
        /*0000*/ 	.byte	0x02, 0x09, 0x00, 0x00, 0x02, 0x02, 0x01, 0x00, 0x02, 0x05, 0x05, 0x00, 0x03, 0x07, 0x01, 0x01
        /*0010*/ 	.byte	0x02, 0x03, 0x00, 0x00, 0x02, 0x06, 0x01, 0x00, 0x04, 0x0b, 0x08, 0x00, 0x09, 0x00, 0x00, 0x00
        /*0020*/ 	.byte	0x00, 0x00, 0x00, 0x00


//--------------------- .nv.info._Z12sgemmTillingILi16ELi16EEvPfS0_S0_iii --------------------------
	.section	.nv.info._Z12sgemmTillingILi16ELi16EEvPfS0_S0_iii,"",@"SHT_CUDA_INFO"
	.sectionflags	@""
	.align	4


	//----- nvinfo : EIATTR_CUDA_API_VERSION
	.align		4
        /*0000*/ 	.byte	0x04, 0x37
        /*0002*/ 	.short	(.L_55 - .L_54)
.L_54:
        /*0004*/ 	.word	0x00000082


	//----- nvinfo : EIATTR_KPARAM_INFO
	.align		4
.L_55:
        /*0008*/ 	.byte	0x04, 0x17
        /*000a*/ 	.short	(.L_57 - .L_56)
.L_56:
        /*000c*/ 	.word	0x00000000
        /*0010*/ 	.short	0x0005
        /*0012*/ 	.short	0x0020
        /*0014*/ 	.byte	0x00, 0xf0, 0x11, 0x00


	//----- nvinfo : EIATTR_KPARAM_INFO
	.align		4
.L_57:
        /*0018*/ 	.byte	0x04, 0x17
        /*001a*/ 	.short	(.L_59 - .L_58)
.L_58:
        /*001c*/ 	.word	0x00000000
        /*0020*/ 	.short	0x0004
        /*0022*/ 	.short	0x001c
        /*0024*/ 	.byte	0x00, 0xf0, 0x11, 0x00


	//----- nvinfo : EIATTR_KPARAM_INFO
	.align		4
.L_59:
        /*0028*/ 	.byte	0x04, 0x17
        /*002a*/ 	.short	(.L_61 - .L_60)
.L_60:
        /*002c*/ 	.word	0x00000000
        /*0030*/ 	.short	0x0003
        /*0032*/ 	.short	0x0018
        /*0034*/ 	.byte	0x00, 0xf0, 0x11, 0x00


	//----- nvinfo : EIATTR_KPARAM_INFO
	.align		4
.L_61:
        /*0038*/ 	.byte	0x04, 0x17
        /*003a*/ 	.short	(.L_63 - .L_62)
.L_62:
        /*003c*/ 	.word	0x00000000
        /*0040*/ 	.short	0x0002
        /*0042*/ 	.short	0x0010
        /*0044*/ 	.byte	0x00, 0xf5, 0x21, 0x00


	//----- nvinfo : EIATTR_KPARAM_INFO
	.align		4
.L_63:
        /*0048*/ 	.byte	0x04, 0x17
        /*004a*/ 	.short	(.L_65 - .L_64)
.L_64:
        /*004c*/ 	.word	0x00000000
        /*0050*/ 	.short	0x0001
        /*0052*/ 	.short	0x0008
        /*0054*/ 	.byte	0x00, 0xf5, 0x21, 0x00


	//----- nvinfo : EIATTR_KPARAM_INFO
	.align		4
.L_65:
        /*0058*/ 	.byte	0x04, 0x17
        /*005a*/ 	.short	(.L_67 - .L_66)
.L_66:
        /*005c*/ 	.word	0x00000000
        /*0060*/ 	.short	0x0000
        /*0062*/ 	.short	0x0000
        /*0064*/ 	.byte	0x00, 0xf5, 0x21, 0x00


	//----- nvinfo : EIATTR_SPARSE_MMA_MASK
	.align		4
.L_67:
        /*0068*/ 	.byte	0x03, 0x50
        /*006a*/ 	.short	0x0000


	//----- nvinfo : EIATTR_MAXREG_COUNT
	.align		4
        /*006c*/ 	.byte	0x03, 0x1b
        /*006e*/ 	.short	0x00ff


	//----- nvinfo : EIATTR_NUM_BARRIERS
	.align		4
        /*0070*/ 	.byte	0x02, 0x4c
        /*0072*/ 	.byte	0x01
	.zero		1


	//----- nvinfo : EIATTR_MERCURY_ISA_VERSION
	.align		4
        /*0074*/ 	.byte	0x03, 0x5f
        /*0076*/ 	.short	0x0101


	//----- nvinfo : EIATTR_VRC_CTA_INIT_COUNT
	.align		4
        /*0078*/ 	.byte	0x02, 0x4a
	.zero		1
	.zero		1


	//----- nvinfo : EIATTR_EXIT_INSTR_OFFSETS
	.align		4
        /*007c*/ 	.byte	0x04, 0x1c
        /*007e*/ 	.short	(.L_69 - .L_68)


	//   ....[0]....
.L_68:
        /*0080*/ 	.word	0x00000e60


	//----- nvinfo : EIATTR_CBANK_PARAM_SIZE
	.align		4
.L_69:
        /*0084*/ 	.byte	0x03, 0x19
        /*0086*/ 	.short	0x0024


	//----- nvinfo : EIATTR_PARAM_CBANK
	.align		4
        /*0088*/ 	.byte	0x04, 0x0a
        /*008a*/ 	.short	(.L_71 - .L_70)
	.align		4
.L_70:
        /*008c*/ 	.word	index@(.nv.constant0._Z12sgemmTillingILi16ELi16EEvPfS0_S0_iii)
        /*0090*/ 	.short	0x0380
        /*0092*/ 	.short	0x0024


	//----- nvinfo : EIATTR_SW_WAR
	.align		4
.L_71:
        /*0094*/ 	.byte	0x04, 0x36
        /*0096*/ 	.short	(.L_73 - .L_72)
.L_72:
        /*0098*/ 	.word	0x00000008
.L_73:


//--------------------- .nv.info._Z14sgemmTillingV6PfS_S_iii --------------------------
	.section	.nv.info._Z14sgemmTillingV6PfS_S_iii,"",@"SHT_CUDA_INFO"
	.sectionflags	@""
	.align	4


	//----- nvinfo : EIATTR_CUDA_API_VERSION
	.align		4
        /*0000*/ 	.byte	0x04, 0x37
        /*0002*/ 	.short	(.L_75 - .L_74)
.L_74:
        /*0004*/ 	.word	0x00000082


	//----- nvinfo : EIATTR_KPARAM_INFO
	.align		4
.L_75:
        /*0008*/ 	.byte	0x04, 0x17
        /*000a*/ 	.short	(.L_77 - .L_76)
.L_76:
        /*000c*/ 	.word	0x00000000
        /*0010*/ 	.short	0x0005
        /*0012*/ 	.short	0x0020
        /*0014*/ 	.byte	0x00, 0xf0, 0x11, 0x00


	//----- nvinfo : EIATTR_KPARAM_INFO
	.align		4
.L_77:
        /*0018*/ 	.byte	0x04, 0x17
        /*001a*/ 	.short	(.L_79 - .L_78)
.L_78:
        /*001c*/ 	.word	0x00000000
        /*0020*/ 	.short	0x0004
        /*0022*/ 	.short	0x001c
        /*0024*/ 	.byte	0x00, 0xf0, 0x11, 0x00


	//----- nvinfo : EIATTR_KPARAM_INFO
	.align		4
.L_79:
        /*0028*/ 	.byte	0x04, 0x17
        /*002a*/ 	.short	(.L_81 - .L_80)
.L_80:
        /*002c*/ 	.word	0x00000000
        /*0030*/ 	.short	0x0003
        /*0032*/ 	.short	0x0018
        /*0034*/ 	.byte	0x00, 0xf0, 0x11, 0x00


	//----- nvinfo : EIATTR_KPARAM_INFO
	.align		4
.L_81:
        /*0038*/ 	.byte	0x04, 0x17
        /*003a*/ 	.short	(.L_83 - .L_82)
.L_82:
        /*003c*/ 	.word	0x00000000
        /*0040*/ 	.short	0x0002
        /*0042*/ 	.short	0x0010
        /*0044*/ 	.byte	0x00, 0xf5, 0x21, 0x00


	//----- nvinfo : EIATTR_KPARAM_INFO
	.align		4
.L_83:
        /*0048*/ 	.byte	0x04, 0x17
        /*004a*/ 	.short	(.L_85 - .L_84)
.L_84:
        /*004c*/ 	.word	0x00000000
        /*0050*/ 	.short	0x0001
        /*0052*/ 	.short	0x0008
        /*0054*/ 	.byte	0x00, 0xf5, 0x21, 0x00


	//----- nvinfo : EIATTR_KPARAM_INFO
	.align		4
.L_85:
        /*0058*/ 	.byte	0x04, 0x17
        /*005a*/ 	.short	(.L_87 - .L_86)
.L_86:
        /*005c*/ 	.word	0x00000000
        /*0060*/ 	.short	0x0000
        /*0062*/ 	.short	0x0000
        /*0064*/ 	.byte	0x00, 0xf5, 0x21, 0x00


	//----- nvinfo : EIATTR_SPARSE_MMA_MASK
	.align		4
.L_87:
        /*0068*/ 	.byte	0x03, 0x50
        /*006a*/ 	.short	0x0000


	//----- nvinfo : EIATTR_MAXREG_COUNT
	.align		4
        /*006c*/ 	.byte	0x03, 0x1b
        /*006e*/ 	.short	0x00ff


	//----- nvinfo : EIATTR_NUM_BARRIERS
	.align		4
        /*0070*/ 	.byte	0x02, 0x4c
        /*0072*/ 	.byte	0x01
	.zero		1


	//----- nvinfo : EIATTR_MERCURY_ISA_VERSION
	.align		4
        /*0074*/ 	.byte	0x03, 0x5f
        /*0076*/ 	.short	0x0101


	//----- nvinfo : EIATTR_VRC_CTA_INIT_COUNT
	.align		4
        /*0078*/ 	.byte	0x02, 0x4a
	.zero		1
	.zero		1


	//----- nvinfo : EIATTR_EXIT_INSTR_OFFSETS
	.align		4
        /*007c*/ 	.byte	0x04, 0x1c
        /*007e*/ 	.short	(.L_89 - .L_88)


	//   ....[0]....
.L_88:
        /*0080*/ 	.word	0x00003250


	//----- nvinfo : EIATTR_CBANK_PARAM_SIZE
	.align		4
.L_89:
        /*0084*/ 	.byte	0x03, 0x19
        /*0086*/ 	.short	0x0024


	//----- nvinfo : EIATTR_PARAM_CBANK
	.align		4
        /*0088*/ 	.byte	0x04, 0x0a
        /*008a*/ 	.short	(.L_91 - .L_90)
	.align		4
.L_90:
        /*008c*/ 	.word	index@(.nv.constant0._Z14sgemmTillingV6PfS_S_iii)
        /*0090*/ 	.short	0x0380
        /*0092*/ 	.short	0x0024


	//----- nvinfo : EIATTR_SW_WAR
	.align		4
.L_91:
        /*0094*/ 	.byte	0x04, 0x36
        /*0096*/ 	.short	(.L_93 - .L_92)
.L_92:
        /*0098*/ 	.word	0x00000008
.L_93:


//--------------------- .nv.info._Z14sgemmTillingV5PfS_S_iii --------------------------
	.section	.nv.info._Z14sgemmTillingV5PfS_S_iii,"",@"SHT_CUDA_INFO"
	.sectionflags	@""
	.align	4


	//----- nvinfo : EIATTR_CUDA_API_VERSION
	.align		4
        /*0000*/ 	.byte	0x04, 0x37
        /*0002*/ 	.short	(.L_95 - .L_94)
.L_94:
        /*0004*/ 	.word	0x00000082


	//----- nvinfo : EIATTR_KPARAM_INFO
	.align		4
.L_95:
        /*0008*/ 	.byte	0x04, 0x17
        /*000a*/ 	.short	(.L_97 - .L_96)
.L_96:
        /*000c*/ 	.word	0x00000000
        /*0010*/ 	.short	0x0005
        /*0012*/ 	.short	0x0020
        /*0014*/ 	.byte	0x00, 0xf0, 0x11, 0x00


	//----- nvinfo : EIATTR_KPARAM_INFO
	.align		4
.L_97:
        /*0018*/ 	.byte	0x04, 0x17
        /*001a*/ 	.short	(.L_99 - .L_98)
.L_98:
        /*001c*/ 	.word	0x00000000
        /*0020*/ 	.short	0x0004
        /*0022*/ 	.short	0x001c
        /*0024*/ 	.byte	0x00, 0xf0, 0x11, 0x00


	//----- nvinfo : EIATTR_KPARAM_INFO
	.align		4
.L_99:
        /*0028*/ 	.byte	0x04, 0x17
        /*002a*/ 	.short	(.L_101 - .L_100)
.L_100:
        /*002c*/ 	.word	0x00000000
        /*0030*/ 	.short	0x0003
        /*0032*/ 	.short	0x0018
        /*0034*/ 	.byte	0x00, 0xf0, 0x11, 0x00


	//----- nvinfo : EIATTR_KPARAM_INFO
	.align		4
.L_101:
        /*0038*/ 	.byte	0x04, 0x17
        /*003a*/ 	.short	(.L_103 - .L_102)
.L_102:
        /*003c*/ 	.word	0x00000000
        /*0040*/ 	.short	0x0002
        /*0042*/ 	.short	0x0010
        /*0044*/ 	.byte	0x00, 0xf5, 0x21, 0x00


	//----- nvinfo : EIATTR_KPARAM_INFO
	.align		4
.L_103:
        /*0048*/ 	.byte	0x04, 0x17
        /*004a*/ 	.short	(.L_105 - .L_104)
.L_104:
        /*004c*/ 	.word	0x00000000
        /*0050*/ 	.short	0x0001
        /*0052*/ 	.short	0x0008
        /*0054*/ 	.byte	0x00, 0xf5, 0x21, 0x00


	//----- nvinfo : EIATTR_KPARAM_INFO
	.align		4
.L_105:
        /*0058*/ 	.byte	0x04, 0x17
        /*005a*/ 	.short	(.L_107 - .L_106)
.L_106:
        /*005c*/ 	.word	0x00000000
        /*0060*/ 	.short	0x0000
        /*0062*/ 	.short	0x0000
        /*0064*/ 	.byte	0x00, 0xf5, 0x21, 0x00


	//----- nvinfo : EIATTR_SPARSE_MMA_MASK
	.align		4
.L_107:
        /*0068*/ 	.byte	0x03, 0x50
        /*006a*/ 	.short	0x0000


	//----- nvinfo : EIATTR_MAXREG_COUNT
	.align		4
        /*006c*/ 	.byte	0x03, 0x1b
        /*006e*/ 	.short	0x00ff


	//----- nvinfo : EIATTR_NUM_BARRIERS
	.align		4
        /*0070*/ 	.byte	0x02, 0x4c
        /*0072*/ 	.byte	0x01
	.zero		1


	//----- nvinfo : EIATTR_MERCURY_ISA_VERSION
	.align		4
        /*0074*/ 	.byte	0x03, 0x5f
        /*0076*/ 	.short	0x0101


	//----- nvinfo : EIATTR_VRC_CTA_INIT_COUNT
	.align		4
        /*0078*/ 	.byte	0x02, 0x4a
	.zero		1
	.zero		1


	//----- nvinfo : EIATTR_EXIT_INSTR_OFFSETS
	.align		4
        /*007c*/ 	.byte	0x04, 0x1c
        /*007e*/ 	.short	(.L_109 - .L_108)


	//   ....[0]....
.L_108:
        /*0080*/ 	.word	0x00003260


	//----- nvinfo : EIATTR_CBANK_PARAM_SIZE
	.align		4
.L_109:
        /*0084*/ 	.byte	0x03, 0x19
        /*0086*/ 	.short	0x0024


	//----- nvinfo : EIATTR_PARAM_CBANK
	.align		4
        /*0088*/ 	.byte	0x04, 0x0a
        /*008a*/ 	.short	(.L_111 - .L_110)
	.align		4
.L_110:
        /*008c*/ 	.word	index@(.nv.constant0._Z14sgemmTillingV5PfS_S_iii)
        /*0090*/ 	.short	0x0380
        /*0092*/ 	.short	0x0024


	//----- nvinfo : EIATTR_SW_WAR
	.align		4
.L_111:
        /*0094*/ 	.byte	0x04, 0x36
        /*0096*/ 	.short	(.L_113 - .L_112)
.L_112:
        /*0098*/ 	.word	0x00000008
.L_113:


//--------------------- .nv.info._Z14sgemmTillingV4PfS_S_iii --------------------------
	.section	.nv.info._Z14sgemmTillingV4PfS_S_iii,"",@"SHT_CUDA_INFO"
	.sectionflags	@""
	.align	4


	//----- nvinfo : EIATTR_CUDA_API_VERSION
	.align		4
        /*0000*/ 	.byte	0x04, 0x37
        /*0002*/ 	.short	(.L_115 - .L_114)
.L_114:
        /*0004*/ 	.word	0x00000082


	//----- nvinfo : EIATTR_KPARAM_INFO
	.align		4
.L_115:
        /*0008*/ 	.byte	0x04, 0x17
        /*000a*/ 	.short	(.L_117 - .L_116)
.L_116:
        /*000c*/ 	.word	0x00000000
        /*0010*/ 	.short	0x0005
        /*0012*/ 	.short	0x0020
        /*0014*/ 	.byte	0x00, 0xf0, 0x11, 0x00


	//----- nvinfo : EIATTR_KPARAM_INFO
	.align		4
.L_117:
        /*0018*/ 	.byte	0x04, 0x17
        /*001a*/ 	.short	(.L_119 - .L_118)
.L_118:
        /*001c*/ 	.word	0x00000000
        /*0020*/ 	.short	0x0004
        /*0022*/ 	.short	0x001c
        /*0024*/ 	.byte	0x00, 0xf0, 0x11, 0x00


	//----- nvinfo : EIATTR_KPARAM_INFO
	.align		4
.L_119:
        /*0028*/ 	.byte	0x04, 0x17
        /*002a*/ 	.short	(.L_121 - .L_120)
.L_120:
        /*002c*/ 	.word	0x00000000
        /*0030*/ 	.short	0x0003
        /*0032*/ 	.short	0x0018
        /*0034*/ 	.byte	0x00, 0xf0, 0x11, 0x00


	//----- nvinfo : EIATTR_KPARAM_INFO
	.align		4
.L_121:
        /*0038*/ 	.byte	0x04, 0x17
        /*003a*/ 	.short	(.L_123 - .L_122)
.L_122:
        /*003c*/ 	.word	0x00000000
        /*0040*/ 	.short	0x0002
        /*0042*/ 	.short	0x0010
        /*0044*/ 	.byte	0x00, 0xf5, 0x21, 0x00


	//----- nvinfo : EIATTR_KPARAM_INFO
	.align		4
.L_123:
        /*0048*/ 	.byte	0x04, 0x17
        /*004a*/ 	.short	(.L_125 - .L_124)
.L_124:
        /*004c*/ 	.word	0x00000000
        /*0050*/ 	.short	0x0001
        /*0052*/ 	.short	0x0008
        /*0054*/ 	.byte	0x00, 0xf5, 0x21, 0x00


	//----- nvinfo : EIATTR_KPARAM_INFO
	.align		4
.L_125:
        /*0058*/ 	.byte	0x04, 0x17
        /*005a*/ 	.short	(.L_127 - .L_126)
.L_126:
        /*005c*/ 	.word	0x00000000
        /*0060*/ 	.short	0x0000
        /*0062*/ 	.short	0x0000
        /*0064*/ 	.byte	0x00, 0xf5, 0x21, 0x00


	//----- nvinfo : EIATTR_SPARSE_MMA_MASK
	.align		4
.L_127:
        /*0068*/ 	.byte	0x03, 0x50
        /*006a*/ 	.short	0x0000


	//----- nvinfo : EIATTR_MAXREG_COUNT
	.align		4
        /*006c*/ 	.byte	0x03, 0x1b
        /*006e*/ 	.short	0x00ff


	//----- nvinfo : EIATTR_NUM_BARRIERS
	.align		4
        /*0070*/ 	.byte	0x02, 0x4c
        /*0072*/ 	.byte	0x01
	.zero		1


	//----- nvinfo : EIATTR_MERCURY_ISA_VERSION
	.align		4
        /*0074*/ 	.byte	0x03, 0x5f
        /*0076*/ 	.short	0x0101


	//----- nvinfo : EIATTR_VRC_CTA_INIT_COUNT
	.align		4
        /*0078*/ 	.byte	0x02, 0x4a
	.zero		1
	.zero		1


	//----- nvinfo : EIATTR_EXIT_INSTR_OFFSETS
	.align		4
        /*007c*/ 	.byte	0x04, 0x1c
        /*007e*/ 	.short	(.L_129 - .L_128)


	//   ....[0]....
.L_128:
        /*0080*/ 	.word	0x000039b0


	//----- nvinfo : EIATTR_CRS_STACK_SIZE
	.align		4
.L_129:
        /*0084*/ 	.byte	0x04, 0x1e
        /*0086*/ 	.short	(.L_131 - .L_130)
.L_130:
        /*0088*/ 	.word	0x00000000


	//----- nvinfo : EIATTR_CBANK_PARAM_SIZE
	.align		4
.L_131:
        /*008c*/ 	.byte	0x03, 0x19
        /*008e*/ 	.short	0x0024


	//----- nvinfo : EIATTR_PARAM_CBANK
	.align		4
        /*0090*/ 	.byte	0x04, 0x0a
        /*0092*/ 	.short	(.L_133 - .L_132)
	.align		4
.L_132:
        /*0094*/ 	.word	index@(.nv.constant0._Z14sgemmTillingV4PfS_S_iii)
        /*0098*/ 	.short	0x0380
        /*009a*/ 	.short	0x0024


	//----- nvinfo : EIATTR_SW_WAR
	.align		4
.L_133:
        /*009c*/ 	.byte	0x04, 0x36
        /*009e*/ 	.short	(.L_135 - .L_134)
.L_134:
        /*00a0*/ 	.word	0x00000008
.L_135:


//--------------------- .nv.info._Z16sgemmTillingV3_5PfS_S_iii --------------------------
	.section	.nv.info._Z16sgemmTillingV3_5PfS_S_iii,"",@"SHT_CUDA_INFO"
	.sectionflags	@""
	.align	4


	//----- nvinfo : EIATTR_CUDA_API_VERSION
	.align		4
        /*0000*/ 	.byte	0x04, 0x37
        /*0002*/ 	.short	(.L_137 - .L_136)
.L_136:
        /*0004*/ 	.word	0x00000082


	//----- nvinfo : EIATTR_KPARAM_INFO
	.align		4
.L_137:
        /*0008*/ 	.byte	0x04, 0x17
        /*000a*/ 	.short	(.L_139 - .L_138)
.L_138:
        /*000c*/ 	.word	0x00000000
        /*0010*/ 	.short	0x0005
        /*0012*/ 	.short	0x0020
        /*0014*/ 	.byte	0x00, 0xf0, 0x11, 0x00


	//----- nvinfo : EIATTR_KPARAM_INFO
	.align		4
.L_139:
        /*0018*/ 	.byte	0x04, 0x17
        /*001a*/ 	.short	(.L_141 - .L_140)
.L_140:
        /*001c*/ 	.word	0x00000000
        /*0020*/ 	.short	0x0004
        /*0022*/ 	.short	0x001c
        /*0024*/ 	.byte	0x00, 0xf0, 0x11, 0x00


	//----- nvinfo : EIATTR_KPARAM_INFO
	.align		4
.L_141:
        /*0028*/ 	.byte	0x04, 0x17
        /*002a*/ 	.short	(.L_143 - .L_142)
.L_142:
        /*002c*/ 	.word	0x00000000
        /*0030*/ 	.short	0x0003
        /*0032*/ 	.short	0x0018
        /*0034*/ 	.byte	0x00, 0xf0, 0x11, 0x00


	//----- nvinfo : EIATTR_KPARAM_INFO
	.align		4
.L_143:
        /*0038*/ 	.byte	0x04, 0x17
        /*003a*/ 	.short	(.L_145 - .L_144)
.L_144:
        /*003c*/ 	.word	0x00000000
        /*0040*/ 	.short	0x0002
        /*0042*/ 	.short	0x0010
        /*0044*/ 	.byte	0x00, 0xf5, 0x21, 0x00


	//----- nvinfo : EIATTR_KPARAM_INFO
	.align		4
.L_145:
        /*0048*/ 	.byte	0x04, 0x17
        /*004a*/ 	.short	(.L_147 - .L_146)
.L_146:
        /*004c*/ 	.word	0x00000000
        /*0050*/ 	.short	0x0001
        /*0052*/ 	.short	0x0008
        /*0054*/ 	.byte	0x00, 0xf5, 0x21, 0x00


	//----- nvinfo : EIATTR_KPARAM_INFO
	.align		4
.L_147:
        /*0058*/ 	.byte	0x04, 0x17
        /*005a*/ 	.short	(.L_149 - .L_148)
.L_148:
        /*005c*/ 	.word	0x00000000
        /*0060*/ 	.short	0x0000
        /*0062*/ 	.short	0x0000
        /*0064*/ 	.byte	0x00, 0xf5, 0x21, 0x00


	//----- nvinfo : EIATTR_SPARSE_MMA_MASK
	.align		4
.L_149:
        /*0068*/ 	.byte	0x03, 0x50
        /*006a*/ 	.short	0x0000


	//----- nvinfo : EIATTR_MAXREG_COUNT
	.align		4
        /*006c*/ 	.byte	0x03, 0x1b
        /*006e*/ 	.short	0x00ff


	//----- nvinfo : EIATTR_NUM_BARRIERS
	.align		4
        /*0070*/ 	.byte	0x02, 0x4c
        /*0072*/ 	.byte	0x01
	.zero		1


	//----- nvinfo : EIATTR_MERCURY_ISA_VERSION
	.align		4
        /*0074*/ 	.byte	0x03, 0x5f
        /*0076*/ 	.short	0x0101


	//----- nvinfo : EIATTR_VRC_CTA_INIT_COUNT
	.align		4
        /*0078*/ 	.byte	0x02, 0x4a
	.zero		1
	.zero		1


	//----- nvinfo : EIATTR_EXIT_INSTR_OFFSETS
	.align		4
        /*007c*/ 	.byte	0x04, 0x1c
        /*007e*/ 	.short	(.L_151 - .L_150)


	//   ....[0]....
.L_150:
        /*0080*/ 	.word	0x00003260


	//----- nvinfo : EIATTR_CRS_STACK_SIZE
	.align		4
.L_151:
        /*0084*/ 	.byte	0x04, 0x1e
        /*0086*/ 	.short	(.L_153 - .L_152)
.L_152:
        /*0088*/ 	.word	0x00000000


	//----- nvinfo : EIATTR_CBANK_PARAM_SIZE
	.align		4
.L_153:
        /*008c*/ 	.byte	0x03, 0x19
        /*008e*/ 	.short	0x0024


	//----- nvinfo : EIATTR_PARAM_CBANK
	.align		4
        /*0090*/ 	.byte	0x04, 0x0a
        /*0092*/ 	.short	(.L_155 - .L_154)
	.align		4
.L_154:
        /*0094*/ 	.word	index@(.nv.constant0._Z16sgemmTillingV3_5PfS_S_iii)
        /*0098*/ 	.short	0x0380
        /*009a*/ 	.short	0x0024


	//----- nvinfo : EIATTR_SW_WAR
	.align		4
.L_155:
        /*009c*/ 	.byte	0x04, 0x36
        /*009e*/ 	.short	(.L_157 - .L_156)
.L_156:
        /*00a0*/ 	.word	0x00000008
.L_157:


//--------------------- .nv.info._Z14sgemmTillingV3PfS_S_iii --------------------------
	.section	.nv.info._Z14sgemmTillingV3PfS_S_iii,"",@"SHT_CUDA_INFO"
	.sectionflags	@""
	.align	4


	//----- nvinfo : EIATTR_CUDA_API_VERSION
	.align		4
        /*0000*/ 	.byte	0x04, 0x37
        /*0002*/ 	.short	(.L_159 - .L_158)
.L_158:
        /*0004*/ 	.word	0x00000082


	//----- nvinfo : EIATTR_KPARAM_INFO
	.align		4
.L_159:
        /*0008*/ 	.byte	0x04, 0x17
        /*000a*/ 	.short	(.L_161 - .L_160)
.L_160:
        /*000c*/ 	.word	0x00000000
        /*0010*/ 	.short	0x0005
        /*0012*/ 	.short	0x0020
        /*0014*/ 	.byte	0x00, 0xf0, 0x11, 0x00


	//----- nvinfo : EIATTR_KPARAM_INFO
	.align		4
.L_161:
        /*0018*/ 	.byte	0x04, 0x17
        /*001a*/ 	.short	(.L_163 - .L_162)
.L_162:
        /*001c*/ 	.word	0x00000000
        /*0020*/ 	.short	0x0004
        /*0022*/ 	.short	0x001c
        /*0024*/ 	.byte	0x00, 0xf0, 0x11, 0x00


	//----- nvinfo : EIATTR_KPARAM_INFO
	.align		4
.L_163:
        /*0028*/ 	.byte	0x04, 0x17
        /*002a*/ 	.short	(.L_165 - .L_164)
.L_164:
        /*002c*/ 	.word	0x00000000
        /*0030*/ 	.short	0x0003
        /*0032*/ 	.short	0x0018
        /*0034*/ 	.byte	0x00, 0xf0, 0x11, 0x00


	//----- nvinfo : EIATTR_KPARAM_INFO
	.align		4
.L_165:
        /*0038*/ 	.byte	0x04, 0x17
        /*003a*/ 	.short	(.L_167 - .L_166)
.L_166:
        /*003c*/ 	.word	0x00000000
        /*0040*/ 	.short	0x0002
        /*0042*/ 	.short	0x0010
        /*0044*/ 	.byte	0x00, 0xf5, 0x21, 0x00


	//----- nvinfo : EIATTR_KPARAM_INFO
	.align		4
.L_167:
        /*0048*/ 	.byte	0x04, 0x17
        /*004a*/ 	.short	(.L_169 - .L_168)
.L_168:
        /*004c*/ 	.word	0x00000000
        /*0050*/ 	.short	0x0001
        /*0052*/ 	.short	0x0008
        /*0054*/ 	.byte	0x00, 0xf5, 0x21, 0x00


	//----- nvinfo : EIATTR_KPARAM_INFO
	.align		4
.L_169:
        /*0058*/ 	.byte	0x04, 0x17
        /*005a*/ 	.short	(.L_171 - .L_170)
.L_170:
        /*005c*/ 	.word	0x00000000
        /*0060*/ 	.short	0x0000
        /*0062*/ 	.short	0x0000
        /*0064*/ 	.byte	0x00, 0xf5, 0x21, 0x00


	//----- nvinfo : EIATTR_SPARSE_MMA_MASK
	.align		4
.L_171:
        /*0068*/ 	.byte	0x03, 0x50
        /*006a*/ 	.short	0x0000


	//----- nvinfo : EIATTR_MAXREG_COUNT
	.align		4
        /*006c*/ 	.byte	0x03, 0x1b
        /*006e*/ 	.short	0x00ff


	//----- nvinfo : EIATTR_NUM_BARRIERS
	.align		4
        /*0070*/ 	.byte	0x02, 0x4c
        /*0072*/ 	.byte	0x01
	.zero		1


	//----- nvinfo : EIATTR_MERCURY_ISA_VERSION
	.align		4
        /*0074*/ 	.byte	0x03, 0x5f
        /*0076*/ 	.short	0x0101


	//----- nvinfo : EIATTR_VRC_CTA_INIT_COUNT
	.align		4
        /*0078*/ 	.byte	0x02, 0x4a
	.zero		1
	.zero		1


	//----- nvinfo : EIATTR_EXIT_INSTR_OFFSETS
	.align		4
        /*007c*/ 	.byte	0x04, 0x1c
        /*007e*/ 	.short	(.L_173 - .L_172)


	//   ....[0]....
.L_172:
        /*0080*/ 	.word	0x00003240


	//----- nvinfo : EIATTR_CRS_STACK_SIZE
	.align		4
.L_173:
        /*0084*/ 	.byte	0x04, 0x1e
        /*0086*/ 	.short	(.L_175 - .L_174)
.L_174:
        /*0088*/ 	.word	0x00000000


	//----- nvinfo : EIATTR_CBANK_PARAM_SIZE
	.align		4
.L_175:
        /*008c*/ 	.byte	0x03, 0x19
        /*008e*/ 	.short	0x0024


	//----- nvinfo : EIATTR_PARAM_CBANK
	.align		4
        /*0090*/ 	.byte	0x04, 0x0a
        /*0092*/ 	.short	(.L_177 - .L_176)
	.align		4
.L_176:
        /*0094*/ 	.word	index@(.nv.constant0._Z14sgemmTillingV3PfS_S_iii)
        /*0098*/ 	.short	0x0380
        /*009a*/ 	.short	0x0024


	//----- nvinfo : EIATTR_SW_WAR
	.align		4
.L_177:
        /*009c*/ 	.byte	0x04, 0x36
        /*009e*/ 	.short	(.L_179 - .L_178)
.L_178:
        /*00a0*/ 	.word	0x00000008
.L_179:


//--------------------- .nv.info._Z16sgemmTillingV2_5PfS_S_iii --------------------------
	.section	.nv.info._Z16sgemmTillingV2_5PfS_S_iii,"",@"SHT_CUDA_INFO"
	.sectionflags	@""
	.align	4


	//----- nvinfo : EIATTR_CUDA_API_VERSION
	.align		4
        /*0000*/ 	.byte	0x04, 0x37
        /*0002*/ 	.short	(.L_181 - .L_180)
.L_180:
        /*0004*/ 	.word	0x00000082


	//----- nvinfo : EIATTR_KPARAM_INFO
	.align		4
.L_181:
        /*0008*/ 	.byte	0x04, 0x17
        /*000a*/ 	.short	(.L_183 - .L_182)
.L_182:
        /*000c*/ 	.word	0x00000000
        /*0010*/ 	.short	0x0005
        /*0012*/ 	.short	0x0020
        /*0014*/ 	.byte	0x00, 0xf0, 0x11, 0x00


	//----- nvinfo : EIATTR_KPARAM_INFO
	.align		4
.L_183:
        /*0018*/ 	.byte	0x04, 0x17
        /*001a*/ 	.short	(.L_185 - .L_184)
.L_184:
        /*001c*/ 	.word	0x00000000
        /*0020*/ 	.short	0x0004
        /*0022*/ 	.short	0x001c
        /*0024*/ 	.byte	0x00, 0xf0, 0x11, 0x00


	//----- nvinfo : EIATTR_KPARAM_INFO
	.align		4
.L_185:
        /*0028*/ 	.byte	0x04, 0x17
        /*002a*/ 	.short	(.L_187 - .L_186)
.L_186:
        /*002c*/ 	.word	0x00000000
        /*0030*/ 	.short	0x0003
        /*0032*/ 	.short	0x0018
        /*0034*/ 	.byte	0x00, 0xf0, 0x11, 0x00


	//----- nvinfo : EIATTR_KPARAM_INFO
	.align		4
.L_187:
        /*0038*/ 	.byte	0x04, 0x17
        /*003a*/ 	.short	(.L_189 - .L_188)
.L_188:
        /*003c*/ 	.word	0x00000000
        /*0040*/ 	.short	0x0002
        /*0042*/ 	.short	0x0010
        /*0044*/ 	.byte	0x00, 0xf5, 0x21, 0x00


	//----- nvinfo : EIATTR_KPARAM_INFO
	.align		4
.L_189:
        /*0048*/ 	.byte	0x04, 0x17
        /*004a*/ 	.short	(.L_191 - .L_190)
.L_190:
        /*004c*/ 	.word	0x00000000
        /*0050*/ 	.short	0x0001
        /*0052*/ 	.short	0x0008
        /*0054*/ 	.byte	0x00, 0xf5, 0x21, 0x00


	//----- nvinfo : EIATTR_KPARAM_INFO
	.align		4
.L_191:
        /*0058*/ 	.byte	0x04, 0x17
        /*005a*/ 	.short	(.L_193 - .L_192)
.L_192:
        /*005c*/ 	.word	0x00000000
        /*0060*/ 	.short	0x0000
        /*0062*/ 	.short	0x0000
        /*0064*/ 	.byte	0x00, 0xf5, 0x21, 0x00


	//----- nvinfo : EIATTR_SPARSE_MMA_MASK
	.align		4
.L_193:
        /*0068*/ 	.byte	0x03, 0x50
        /*006a*/ 	.short	0x0000


	//----- nvinfo : EIATTR_MAXREG_COUNT
	.align		4
        /*006c*/ 	.byte	0x03, 0x1b
        /*006e*/ 	.short	0x00ff


	//----- nvinfo : EIATTR_NUM_BARRIERS
	.align		4
        /*0070*/ 	.byte	0x02, 0x4c
        /*0072*/ 	.byte	0x01
	.zero		1


	//----- nvinfo : EIATTR_MERCURY_ISA_VERSION
	.align		4
        /*0074*/ 	.byte	0x03, 0x5f
        /*0076*/ 	.short	0x0101


	//----- nvinfo : EIATTR_VRC_CTA_INIT_COUNT
	.align		4
        /*0078*/ 	.byte	0x02, 0x4a
	.zero		1
	.zero		1


	//----- nvinfo : EIATTR_EXIT_INSTR_OFFSETS
	.align		4
        /*007c*/ 	.byte	0x04, 0x1c
        /*007e*/ 	.short	(.L_195 - .L_194)


	//   ....[0]....
.L_194:
        /*0080*/ 	.word	0x00003350


	//----- nvinfo : EIATTR_CRS_STACK_SIZE
	.align		4
.L_195:
        /*0084*/ 	.byte	0x04, 0x1e
        /*0086*/ 	.short	(.L_197 - .L_196)
.L_196:
        /*0088*/ 	.word	0x00000000


	//----- nvinfo : EIATTR_CBANK_PARAM_SIZE
	.align		4
.L_197:
        /*008c*/ 	.byte	0x03, 0x19
        /*008e*/ 	.short	0x0024


	//----- nvinfo : EIATTR_PARAM_CBANK
	.align		4
        /*0090*/ 	.byte	0x04, 0x0a
        /*0092*/ 	.short	(.L_199 - .L_198)
	.align		4
.L_198:
        /*0094*/ 	.word	index@(.nv.constant0._Z16sgemmTillingV2_5PfS_S_iii)
        /*0098*/ 	.short	0x0380
        /*009a*/ 	.short	0x0024


	//----- nvinfo : EIATTR_SW_WAR
	.align		4
.L_199:
        /*009c*/ 	.byte	0x04, 0x36
        /*009e*/ 	.short	(.L_201 - .L_200)
.L_200:
        /*00a0*/ 	.word	0x00000008
.L_201:


//--------------------- .nv.info._Z14sgemmTillingV2PfS_S_iii --------------------------
	.section	.nv.info._Z14sgemmTillingV2PfS_S_iii,"",@"SHT_CUDA_INFO"
	.sectionflags	@""
	.align	4


	//----- nvinfo : EIATTR_CUDA_API_VERSION
	.align		4
        /*0000*/ 	.byte	0x04, 0x37
        /*0002*/ 	.short	(.L_203 - .L_202)
.L_202:
        /*0004*/ 	.word	0x00000082


	//----- nvinfo : EIATTR_KPARAM_INFO
	.align		4
.L_203:
        /*0008*/ 	.byte	0x04, 0x17
        /*000a*/ 	.short	(.L_205 - .L_204)
.L_204:
        /*000c*/ 	.word	0x00000000
        /*0010*/ 	.short	0x0005
        /*0012*/ 	.short	0x0020
        /*0014*/ 	.byte	0x00, 0xf0, 0x11, 0x00


	//----- nvinfo : EIATTR_KPARAM_INFO
	.align		4
.L_205:
        /*0018*/ 	.byte	0x04, 0x17
        /*001a*/ 	.short	(.L_207 - .L_206)
.L_206:
        /*001c*/ 	.word	0x00000000
        /*0020*/ 	.short	0x0004
        /*0022*/ 	.short	0x001c
        /*0024*/ 	.byte	0x00, 0xf0, 0x11, 0x00


	//----- nvinfo : EIATTR_KPARAM_INFO
	.align		4
.L_207:
        /*0028*/ 	.byte	0x04, 0x17
        /*002a*/ 	.short	(.L_209 - .L_208)
.L_208:
        /*002c*/ 	.word	0x00000000
        /*0030*/ 	.short	0x0003
        /*0032*/ 	.short	0x0018
        /*0034*/ 	.byte	0x00, 0xf0, 0x11, 0x00


	//----- nvinfo : EIATTR_KPARAM_INFO
	.align		4
.L_209:
        /*0038*/ 	.byte	0x04, 0x17
        /*003a*/ 	.short	(.L_211 - .L_210)
.L_210:
        /*003c*/ 	.word	0x00000000
        /*0040*/ 	.short	0x0002
        /*0042*/ 	.short	0x0010
        /*0044*/ 	.byte	0x00, 0xf5, 0x21, 0x00


	//----- nvinfo : EIATTR_KPARAM_INFO
	.align		4
.L_211:
        /*0048*/ 	.byte	0x04, 0x17
        /*004a*/ 	.short	(.L_213 - .L_212)
.L_212:
        /*004c*/ 	.word	0x00000000
        /*0050*/ 	.short	0x0001
        /*0052*/ 	.short	0x0008
        /*0054*/ 	.byte	0x00, 0xf5, 0x21, 0x00


	//----- nvinfo : EIATTR_KPARAM_INFO
	.align		4
.L_213:
        /*0058*/ 	.byte	0x04, 0x17
        /*005a*/ 	.short	(.L_215 - .L_214)
.L_214:
        /*005c*/ 	.word	0x00000000
        /*0060*/ 	.short	0x0000
        /*0062*/ 	.short	0x0000
        /*0064*/ 	.byte	0x00, 0xf5, 0x21, 0x00


	//----- nvinfo : EIATTR_SPARSE_MMA_MASK
	.align		4
.L_215:
        /*0068*/ 	.byte	0x03, 0x50
        /*006a*/ 	.short	0x0000


	//----- nvinfo : EIATTR_MAXREG_COUNT
	.align		4
        /*006c*/ 	.byte	0x03, 0x1b
        /*006e*/ 	.short	0x00ff


	//----- nvinfo : EIATTR_NUM_BARRIERS
	.align		4
        /*0070*/ 	.byte	0x02, 0x4c
        /*0072*/ 	.byte	0x01
	.zero		1


	//----- nvinfo : EIATTR_MERCURY_ISA_VERSION
	.align		4
        /*0074*/ 	.byte	0x03, 0x5f
        /*0076*/ 	.short	0x0101


	//----- nvinfo : EIATTR_VRC_CTA_INIT_COUNT
	.align		4
        /*0078*/ 	.byte	0x02, 0x4a
	.zero		1
	.zero		1


	//----- nvinfo : EIATTR_EXIT_INSTR_OFFSETS
	.align		4
        /*007c*/ 	.byte	0x04, 0x1c
        /*007e*/ 	.short	(.L_217 - .L_216)


	//   ....[0]....
.L_216:
        /*0080*/ 	.word	0x00001540


	//----- nvinfo : EIATTR_CRS_STACK_SIZE
	.align		4
.L_217:
        /*0084*/ 	.byte	0x04, 0x1e
        /*0086*/ 	.short	(.L_219 - .L_218)
.L_218:
        /*0088*/ 	.word	0x00000000


	//----- nvinfo : EIATTR_CBANK_PARAM_SIZE
	.align		4
.L_219:
        /*008c*/ 	.byte	0x03, 0x19
        /*008e*/ 	.short	0x0024


	//----- nvinfo : EIATTR_PARAM_CBANK
	.align		4
        /*0090*/ 	.byte	0x04, 0x0a
        /*0092*/ 	.short	(.L_221 - .L_220)
	.align		4
.L_220:
        /*0094*/ 	.word	index@(.nv.constant0._Z14sgemmTillingV2PfS_S_iii)
        /*0098*/ 	.short	0x0380
        /*009a*/ 	.short	0x0024


	//----- nvinfo : EIATTR_SW_WAR
	.align		4
.L_221:
        /*009c*/ 	.byte	0x04, 0x36
        /*009e*/ 	.short	(.L_223 - .L_222)
.L_222:
        /*00a0*/ 	.word	0x00000008
.L_223:


//--------------------- .nv.info._Z10sgemmNaivePfS_S_iii --------------------------
	.section	.nv.info._Z10sgemmNaivePfS_S_iii,"",@"SHT_CUDA_INFO"
	.sectionflags	@""
	.align	4


	//----- nvinfo : EIATTR_CUDA_API_VERSION
	.align		4
        /*0000*/ 	.byte	0x04, 0x37
        /*0002*/ 	.short	(.L_225 - .L_224)
.L_224:
        /*0004*/ 	.word	0x00000082


	//----- nvinfo : EIATTR_KPARAM_INFO
	.align		4
.L_225:
        /*0008*/ 	.byte	0x04, 0x17
        /*000a*/ 	.short	(.L_227 - .L_226)
.L_226:
        /*000c*/ 	.word	0x00000000
        /*0010*/ 	.short	0x0005
        /*0012*/ 	.short	0x0020
        /*0014*/ 	.byte	0x00, 0xf0, 0x11, 0x00


	//----- nvinfo : EIATTR_KPARAM_INFO
	.align		4
.L_227:
        /*0018*/ 	.byte	0x04, 0x17
        /*001a*/ 	.short	(.L_229 - .L_228)
.L_228:
        /*001c*/ 	.word	0x00000000
        /*0020*/ 	.short	0x0004
        /*0022*/ 	.short	0x001c
        /*0024*/ 	.byte	0x00, 0xf0, 0x11, 0x00


	//----- nvinfo : EIATTR_KPARAM_INFO
	.align		4
.L_229:
        /*0028*/ 	.byte	0x04, 0x17
        /*002a*/ 	.short	(.L_231 - .L_230)
.L_230:
        /*002c*/ 	.word	0x00000000
        /*0030*/ 	.short	0x0003
        /*0032*/ 	.short	0x0018
        /*0034*/ 	.byte	0x00, 0xf0, 0x11, 0x00


	//----- nvinfo : EIATTR_KPARAM_INFO
	.align		4
.L_231:
        /*0038*/ 	.byte	0x04, 0x17
        /*003a*/ 	.short	(.L_233 - .L_232)
.L_232:
        /*003c*/ 	.word	0x00000000
        /*0040*/ 	.short	0x0002
        /*0042*/ 	.short	0x0010
        /*0044*/ 	.byte	0x00, 0xf5, 0x21, 0x00


	//----- nvinfo : EIATTR_KPARAM_INFO
	.align		4
.L_233:
        /*0048*/ 	.byte	0x04, 0x17
        /*004a*/ 	.short	(.L_235 - .L_234)
.L_234:
        /*004c*/ 	.word	0x00000000
        /*0050*/ 	.short	0x0001
        /*0052*/ 	.short	0x0008
        /*0054*/ 	.byte	0x00, 0xf5, 0x21, 0x00


	//----- nvinfo : EIATTR_KPARAM_INFO
	.align		4
.L_235:
        /*0058*/ 	.byte	0x04, 0x17
        /*005a*/ 	.short	(.L_237 - .L_236)
.L_236:
        /*005c*/ 	.word	0x00000000
        /*0060*/ 	.short	0x0000
        /*0062*/ 	.short	0x0000
        /*0064*/ 	.byte	0x00, 0xf5, 0x21, 0x00


	//----- nvinfo : EIATTR_SPARSE_MMA_MASK
	.align		4
.L_237:
        /*0068*/ 	.byte	0x03, 0x50
        /*006a*/ 	.short	0x0000


	//----- nvinfo : EIATTR_MAXREG_COUNT
	.align		4
        /*006c*/ 	.byte	0x03, 0x1b
        /*006e*/ 	.short	0x00ff


	//----- nvinfo : EIATTR_MERCURY_ISA_VERSION
	.align		4
        /*0070*/ 	.byte	0x03, 0x5f
        /*0072*/ 	.short	0x0101


	//----- nvinfo : EIATTR_VRC_CTA_INIT_COUNT
	.align		4
        /*0074*/ 	.byte	0x02, 0x4a
	.zero		1
	.zero		1


	//----- nvinfo : EIATTR_EXIT_INSTR_OFFSETS
	.align		4
        /*0078*/ 	.byte	0x04, 0x1c
        /*007a*/ 	.short	(.L_239 - .L_238)


	//   ....[0]....
.L_238:
        /*007c*/ 	.word	0x000000d0


	//   ....[1]....
        /*0080*/ 	.word	0x000008f0


	//----- nvinfo : EIATTR_CBANK_PARAM_SIZE
	.align		4
.L_239:
        /*0084*/ 	.byte	0x03, 0x19
        /*0086*/ 	.short	0x0024


	//----- nvinfo : EIATTR_PARAM_CBANK
	.align		4
        /*0088*/ 	.byte	0x04, 0x0a
        /*008a*/ 	.short	(.L_241 - .L_240)
	.align		4
.L_240:
        /*008c*/ 	.word	index@(.nv.constant0._Z10sgemmNaivePfS_S_iii)
        /*0090*/ 	.short	0x0380
        /*0092*/ 	.short	0x0024


	//----- nvinfo : EIATTR_SW_WAR
	.align		4
.L_241:
        /*0094*/ 	.byte	0x04, 0x36
        /*0096*/ 	.short	(.L_243 - .L_242)
.L_242:
        /*0098*/ 	.word	0x00000008
.L_243:


//--------------------- .nv.callgraph             --------------------------
	.section	.nv.callgraph,"",@"SHT_CUDA_CALLGRAPH"
	.align	4
	.sectionentsize	8
	.align		4
        /*0000*/ 	.word	0x00000000
	.align		4
        /*0004*/ 	.word	0xffffffff
	.align		4
        /*0008*/ 	.word	0x00000000
	.align		4
        /*000c*/ 	.word	0xfffffffe
	.align		4
        /*0010*/ 	.word	0x00000000
	.align		4
        /*0014*/ 	.word	0xfffffffd
	.align		4
        /*0018*/ 	.word	0x00000000
	.align		4
        /*001c*/ 	.word	0xfffffffc


//--------------------- .text._Z12sgemmTillingILi16ELi16EEvPfS0_S0_iii --------------------------
	.section	.text._Z12sgemmTillingILi16ELi16EEvPfS0_S0_iii,"ax",@progbits
	.align	128
        .global         _Z12sgemmTillingILi16ELi16EEvPfS0_S0_iii
        .type           _Z12sgemmTillingILi16ELi16EEvPfS0_S0_iii,@function
        .size           _Z12sgemmTillingILi16ELi16EEvPfS0_S0_iii,(.L_x_48 - _Z12sgemmTillingILi16ELi16EEvPfS0_S0_iii)
        .other          _Z12sgemmTillingILi16ELi16EEvPfS0_S0_iii,@"STO_CUDA_ENTRY STV_DEFAULT"
_Z12sgemmTillingILi16ELi16EEvPfS0_S0_iii:
.text._Z12sgemmTillingILi16ELi16EEvPfS0_S0_iii:
[----:B------:R-:W0:Y:S01]  /*0000*/  LDC R1, c[0x0][0x37c] ;  /* 0x0000df00ff017b82 */ /* 0x000e220000000800 */
[----:B------:R-:W1:Y:S07]  /*0010*/  LDCU UR7, c[0x0][0x364] ;  /* 0x00006c80ff0777ac */ /* 0x000e6e0008000800 */
[----:B------:R-:W2:Y:S01]  /*0020*/  LDC R0, c[0x0][0x39c] ;  /* 0x0000e700ff007b82 */ /* 0x000ea20000000800 */
[----:B0-----:R-:W-:Y:S01]  /*0030*/  IADD3 R1, PT, PT, R1, -0x400, RZ ;  /* 0xfffffc0001017810 */ /* 0x001fe20007ffe0ff */
[----:B------:R-:W0:Y:S03]  /*0040*/  LDCU.64 UR8, c[0x0][0x358] ;  /* 0x00006b00ff0877ac */ /* 0x000e260008000a00 */
[----:B------:R-:W-:Y:S01]  /*0050*/  MOV R22, R1 ;  /* 0x0000000100167202 */ /* 0x000fe20000000f00 */
[----:B------:R3:W-:Y:S04]  /*0060*/  STL.128 [R1], RZ ;  /* 0x000000ff01007387 */ /* 0x0007e80000100c00 */
[----:B------:R3:W-:Y:S04]  /*0070*/  STL.128 [R1+0x10], RZ ;  /* 0x000010ff01007387 */ /* 0x0007e80000100c00 */
[----:B------:R3:W-:Y:S01]  /*0080*/  STL.128 [R1+0x20], RZ ;  /* 0x000020ff01007387 */ /* 0x0007e20000100c00 */
[----:B-1----:R-:W1:Y:S01]  /*0090*/  I2F.U32.RP R5, UR7 ;  /* 0x0000000700057d06 */ /* 0x002e620008209000 */
[----:B------:R-:W-:-:S02]  /*00a0*/  ISETP.NE.U32.AND P2, PT, RZ, UR7, PT ;  /* 0x00000007ff007c0c */ /* 0x000fc4000bf45070 */
[----:B------:R3:W-:Y:S04]  /*00b0*/  STL.128 [R1+0x30], RZ ;  /* 0x000030ff01007387 */ /* 0x0007e80000100c00 */
[----:B------:R3:W-:Y:S04]  /*00c0*/  STL.128 [R1+0x40], RZ ;  /* 0x000040ff01007387 */ /* 0x0007e80000100c00 */
[----:B------:R3:W-:Y:S04]  /*00d0*/  STL.128 [R1+0x50], RZ ;  /* 0x000050ff01007387 */ /* 0x0007e80000100c00 */
[----:B------:R3:W-:Y:S01]  /*00e0*/  STL.128 [R1+0x60], RZ ;  /* 0x000060ff01007387 */ /* 0x0007e20000100c00 */
[----:B-1----:R-:W1:Y:S03]  /*00f0*/  MUFU.RCP R5, R5 ;  /* 0x0000000500057308 */ /* 0x002e660000001000 */
[----:B------:R3:W-:Y:S04]  /*0100*/  STL.128 [R1+0x70], RZ ;  /* 0x000070ff01007387 */ /* 0x0007e80000100c00 */
[----:B------:R3:W-:Y:S04]  /*0110*/  STL.128 [R1+0x80], RZ ;  /* 0x000080ff01007387 */ /* 0x0007e80000100c00 */
[----:B------:R3:W-:Y:S04]  /*0120*/  STL.128 [R1+0x90], RZ ;  /* 0x000090ff01007387 */ /* 0x0007e80000100c00 */
[----:B------:R3:W-:Y:S01]  /*0130*/  STL.128 [R1+0xa0], RZ ;  /* 0x0000a0ff01007387 */ /* 0x0007e20000100c00 */
[----:B-1----:R-:W-:-:S03]  /*0140*/  IADD3 R2, PT, PT, R5, 0xffffffe, RZ ;  /* 0x0ffffffe05027810 */ /* 0x002fc60007ffe0ff */
[----:B------:R3:W-:Y:S01]  /*0150*/  STL.128 [R1+0xb0], RZ ;  /* 0x0000b0ff01007387 */ /* 0x0007e20000100c00 */
[----:B------:R1:W4:Y:S03]  /*0160*/  F2I.FTZ.U32.TRUNC.NTZ R3, R2 ;  /* 0x0000000200037305 */ /* 0x000326000021f000 */
[----:B------:R3:W-:Y:S04]  /*0170*/  STL.128 [R1+0xc0], RZ ;  /* 0x0000c0ff01007387 */ /* 0x0007e80000100c00 */
[----:B------:R3:W-:Y:S01]  /*0180*/  STL.128 [R1+0xd0], RZ ;  /* 0x0000d0ff01007387 */ /* 0x0007e20000100c00 */
[----:B-1----:R-:W-:-:S03]  /*0190*/  IMAD.MOV.U32 R2, RZ, RZ, RZ ;  /* 0x000000ffff027224 */ /* 0x002fc600078e00ff */
[----:B------:R3:W-:Y:S04]  /*01a0*/  STL.128 [R1+0xe0], RZ ;  /* 0x0000e0ff01007387 */ /* 0x0007e80000100c00 */
[----:B------:R3:W-:Y:S01]  /*01b0*/  STL.128 [R1+0xf0], RZ ;  /* 0x0000f0ff01007387 */ /* 0x0007e20000100c00 */
[----:B----4-:R-:W-:-:S03]  /*01c0*/  IADD3 R7, PT, PT, RZ, -R3, RZ ;  /* 0x80000003ff077210 */ /* 0x010fc60007ffe0ff */
[----:B------:R3:W-:Y:S02]  /*01d0*/  STL.128 [R1+0x100], RZ ;  /* 0x000100ff01007387 */ /* 0x0007e40000100c00 */
[----:B------:R-:W-:Y:S02]  /*01e0*/  IMAD R7, R7, UR7, RZ ;  /* 0x0000000707077c24 */ /* 0x000fe4000f8e02ff */
[----:B------:R3:W-:Y:S02]  /*01f0*/  STL.128 [R1+0x110], RZ ;  /* 0x000110ff01007387 */ /* 0x0007e40000100c00 */
[----:B------:R-:W-:Y:S02]  /*0200*/  IMAD.HI.U32 R3, R3, R7, R2 ;  /* 0x0000000703037227 */ /* 0x000fe400078e0002 */
[----:B------:R3:W-:Y:S04]  /*0210*/  STL.128 [R1+0x120], RZ ;  /* 0x000120ff01007387 */ /* 0x0007e80000100c00 */
[----:B--2---:R-:W-:Y:S01]  /*0220*/  IMAD.HI.U32 R4, R3, R0, RZ ;  /* 0x0000000003047227 */ /* 0x004fe200078e00ff */
[----:B------:R3:W-:Y:S04]  /*0230*/  STL.128 [R1+0x130], RZ ;  /* 0x000130ff01007387 */ /* 0x0007e80000100c00 */
[C---:B------:R-:W-:Y:S01]  /*0240*/  IADD3 R3, PT, PT, -R4.reuse, RZ, RZ ;  /* 0x000000ff04037210 */ /* 0x040fe20007ffe1ff */
[----:B------:R3:W-:Y:S04]  /*0250*/  STL.128 [R1+0x140], RZ ;  /* 0x000140ff01007387 */ /* 0x0007e80000100c00 */
[----:B------:R-:W-:Y:S01]  /*0260*/  IMAD R3, R3, UR7, R0 ;  /* 0x0000000703037c24 */ /* 0x000fe2000f8e0200 */
[----:B------:R3:W-:Y:S04]  /*0270*/  STL.128 [R1+0x150], RZ ;  /* 0x000150ff01007387 */ /* 0x0007e80000100c00 */
[C---:B------:R-:W-:Y:S01]  /*0280*/  ISETP.GE.U32.AND P0, PT, R3.reuse, UR7, PT ;  /* 0x0000000703007c0c */ /* 0x040fe2000bf06070 */
[----:B------:R3:W-:Y:S04]  /*0290*/  STL.128 [R1+0x160], RZ ;  /* 0x000160ff01007387 */ /* 0x0007e80000100c00 */
[----:B------:R3:W-:Y:S04]  /*02a0*/  STL.128 [R1+0x170], RZ ;  /* 0x000170ff01007387 */ /* 0x0007e80000100c00 */
[----:B------:R3:W-:Y:S04]  /*02b0*/  STL.128 [R1+0x180], RZ ;  /* 0x000180ff01007387 */ /* 0x0007e80000100c00 */
[----:B------:R-:W-:Y:S01]  /*02c0*/  @P0 IADD3 R3, PT, PT, R3, -UR7, RZ ;  /* 0x8000000703030c10 */ /* 0x000fe2000fffe0ff */
[----:B------:R-:W-:Y:S01]  /*02d0*/  @P0 VIADD R4, R4, 0x1 ;  /* 0x0000000104040836 */ /* 0x000fe20000000000 */
[----:B------:R3:W-:Y:S02]  /*02e0*/  STL.128 [R1+0x190], RZ ;  /* 0x000190ff01007387 */ /* 0x0007e40000100c00 */
[----:B------:R-:W-:-:S02]  /*02f0*/  ISETP.GE.U32.AND P1, PT, R3, UR7, PT ;  /* 0x0000000703007c0c */ /* 0x000fc4000bf26070 */
[----:B------:R3:W-:Y:S04]  /*0300*/  STL.128 [R1+0x1a0], RZ ;  /* 0x0001a0ff01007387 */ /* 0x0007e80000100c00 */
[----:B------:R3:W-:Y:S04]  /*0310*/  STL.128 [R1+0x1b0], RZ ;  /* 0x0001b0ff01007387 */ /* 0x0007e80000100c00 */
[----:B------:R3:W-:Y:S03]  /*0320*/  STL.128 [R1+0x1c0], RZ ;  /* 0x0001c0ff01007387 */ /* 0x0007e60000100c00 */
[----:B------:R-:W-:Y:S01]  /*0330*/  @P1 IADD3 R4, PT, PT, R4, 0x1, RZ ;  /* 0x0000000104041810 */ /* 0x000fe20007ffe0ff */
[----:B------:R3:W-:Y:S01]  /*0340*/  STL.128 [R1+0x1d0], RZ ;  /* 0x0001d0ff01007387 */ /* 0x0007e20000100c00 */
[----:B------:R-:W-:-:S03]  /*0350*/  @!P2 LOP3.LUT R4, RZ, UR7, RZ, 0x33, !PT ;  /* 0x00000007ff04ac12 */ /* 0x000fc6000f8e33ff */
[----:B------:R3:W-:Y:S01]  /*0360*/  STL.128 [R1+0x1e0], RZ ;  /* 0x0001e0ff01007387 */ /* 0x0007e20000100c00 */
[----:B------:R-:W-:-:S03]  /*0370*/  ISETP.GE.AND P0, PT, R4, 0x1, PT ;  /* 0x000000010400780c */ /* 0x000fc60003f06270 */
[----:B------:R3:W-:Y:S04]  /*0380*/  STL.128 [R1+0x1f0], RZ ;  /* 0x0001f0ff01007387 */ /* 0x0007e80000100c00 */
        /* <DEDUP_REMOVED lines=31> */
[----:B------:R3:W-:Y:S01]  /*0580*/  STL.128 [R1+0x3f0], RZ ;  /* 0x0003f0ff01007387 */ /* 0x0007e20000100c00 */
[----:B0-----:R-:W-:Y:S05]  /*0590*/  @!P0 BRA `(.L_x_0) ;  /* 0x0000000400fc8947 */ /* 0x001fea0003800000 */
[----:B------:R-:W0:Y:S01]  /*05a0*/  S2R R11, SR_TID.X ;  /* 0x00000000000b7919 */ /* 0x000e220000002100 */
[----:B------:R-:W1:Y:S01]  /*05b0*/  S2UR UR6, SR_CgaCtaId ;  /* 0x00000000000679c3 */ /* 0x000e620000008800 */
[----:B------:R-:W-:Y:S01]  /*05c0*/  UMOV UR4, 0x400 ;  /* 0x0000040000047882 */ /* 0x000fe20000000000 */
[C---:B------:R-:W-:Y:S01]  /*05d0*/  ISETP.GE.U32.AND P1, PT, R4.reuse, 0x4, PT ;  /* 0x000000040400780c */ /* 0x040fe20003f26070 */
[----:B------:R-:W2:Y:S01]  /*05e0*/  S2R R10, SR_TID.Y ;  /* 0x00000000000a7919 */ /* 0x000ea20000002200 */
[----:B------:R-:W-:Y:S01]  /*05f0*/  UIADD3 UR5, UPT, UPT, UR4, 0x400, URZ ;  /* 0x0000040004057890 */ /* 0x000fe2000fffe0ff */
[----:B------:R-:W-:Y:S01]  /*0600*/  LOP3.LUT R12, R4, 0x3, RZ, 0xc0, !PT ;  /* 0x00000003040c7812 */ /* 0x000fe200078ec0ff */
[----:B------:R-:W-:Y:S02]  /*0610*/  HFMA2 R13, -RZ, RZ, 0, 0 ;  /* 0x00000000ff0d7431 */ /* 0x000fe400000001ff */
[----:B------:R-:W4:Y:S01]  /*0620*/  LDC R6, c[0x0][0x360] ;  /* 0x0000d800ff067b82 */ /* 0x000f220000000800 */
[----:B------:R-:W-:Y:S01]  /*0630*/  ISETP.NE.AND P0, PT, R12, RZ, PT ;  /* 0x000000ff0c00720c */ /* 0x000fe20003f05270 */
[----:B-1----:R-:W-:-:S02]  /*0640*/  ULEA UR4, UR6, UR4, 0x18 ;  /* 0x0000000406047291 */ /* 0x002fc4000f8ec0ff */
[----:B------:R-:W-:Y:S01]  /*0650*/  ULEA UR5, UR6, UR5, 0x18 ;  /* 0x0000000506057291 */ /* 0x000fe2000f8ec0ff */
[----:B0-----:R-:W-:-:S03]  /*0660*/  IMAD R5, R11, 0x40, R22 ;  /* 0x000000400b057824 */ /* 0x001fc600078e0216 */
[C---:B------:R-:W-:Y:S02]  /*0670*/  LEA R15, R11.reuse, UR4, 0x6 ;  /* 0x000000040b0f7c11 */ /* 0x040fe4000f8e30ff */
[C---:B------:R-:W-:Y:S01]  /*0680*/  LEA R3, R11.reuse, UR5, 0x6 ;  /* 0x000000050b037c11 */ /* 0x040fe2000f8e30ff */
[C---:B--2---:R-:W-:Y:S01]  /*0690*/  IMAD R14, R10.reuse, 0x4, R5 ;  /* 0x000000040a0e7824 */ /* 0x044fe200078e0205 */
[C---:B------:R-:W-:Y:S02]  /*06a0*/  LEA R2, R10.reuse, UR5, 0x6 ;  /* 0x000000050a027c11 */ /* 0x040fe4000f8e30ff */
[C---:B------:R-:W-:Y:S02]  /*06b0*/  LEA R15, R10.reuse, R15, 0x2 ;  /* 0x0000000f0a0f7211 */ /* 0x040fe400078e10ff */
[----:B------:R-:W-:Y:S02]  /*06c0*/  LEA R16, R10, R3, 0x2 ;  /* 0x000000030a107211 */ /* 0x000fe400078e10ff */
[----:B------:R-:W-:Y:S01]  /*06d0*/  LEA R17, R11, R2, 0x2 ;  /* 0x000000020b117211 */ /* 0x000fe200078e10ff */
[----:B------:R-:W-:Y:S06]  /*06e0*/  @!P1 BRA `(.L_x_1) ;  /* 0x0000000400349947 */ /* 0x000fec0003800000 */
[----:B------:R-:W0:Y:S01]  /*06f0*/  LDC.64 R2, c[0x0][0x388] ;  /* 0x0000e200ff027b82 */ /* 0x000e220000000a00 */
[----:B------:R-:W1:Y:S01]  /*0700*/  LDCU UR5, c[0x0][0x3a0] ;  /* 0x00007400ff0577ac */ /* 0x000e620008000800 */
[----:B----4-:R-:W-:Y:S01]  /*0710*/  LEA R21, R6, R11, 0x1 ;  /* 0x0000000b06157211 */ /* 0x010fe200078e08ff */
[C---:B------:R-:W-:Y:S01]  /*0720*/  IMAD.IADD R19, R11.reuse, 0x1, R6 ;  /* 0x000000010b137824 */ /* 0x040fe200078e0206 */
[----:B------:R-:W-:Y:S01]  /*0730*/  LOP3.LUT R13, R4, 0x7ffffffc, RZ, 0xc0, !PT ;  /* 0x7ffffffc040d7812 */ /* 0x000fe200078ec0ff */
[----:B------:R-:W-:Y:S01]  /*0740*/  IMAD R23, R6, 0x3, R11 ;  /* 0x0000000306177824 */ /* 0x000fe200078e020b */
[----:B------:R-:W-:Y:S01]  /*0750*/  USHF.L.U32 UR4, UR7, 0x2, URZ ;  /* 0x0000000207047899 */ /* 0x000fe200080006ff */
[--C-:B------:R-:W-:Y:S01]  /*0760*/  IMAD R18, R11, R0, R10.reuse ;  /* 0x000000000b127224 */ /* 0x100fe200078e020a */
[----:B------:R-:W-:Y:S01]  /*0770*/  IADD3 R20, PT, PT, -R13, RZ, RZ ;  /* 0x000000ff0d147210 */ /* 0x000fe20007ffe1ff */
[--C-:B-1----:R-:W-:Y:S02]  /*0780*/  IMAD R19, R19, UR5, R10.reuse ;  /* 0x0000000513137c24 */ /* 0x102fe4000f8e020a */
[----:B------:R-:W-:-:S02]  /*0790*/  IMAD R21, R21, UR5, R10 ;  /* 0x0000000515157c24 */ /* 0x000fc4000f8e020a */
[--C-:B------:R-:W-:Y:S02]  /*07a0*/  IMAD R23, R23, UR5, R10.reuse ;  /* 0x0000000517177c24 */ /* 0x100fe4000f8e020a */
[----:B------:R-:W-:-:S07]  /*07b0*/  IMAD R25, R11, UR5, R10 ;  /* 0x000000050b197c24 */ /* 0x000fce000f8e020a */
.L_x_2:
[----:B------:R-:W1:Y:S02]  /*07c0*/  LDC.64 R4, c[0x0][0x380] ;  /* 0x0000e000ff047b82 */ /* 0x000e640000000a00 */
[----:B-1----:R-:W-:-:S05]  /*07d0*/  IMAD.WIDE R4, R18, 0x4, R4 ;  /* 0x0000000412047825 */ /* 0x002fca00078e0204 */
[----:B------:R-:W2:Y:S01]  /*07e0*/  LDG.E R24, desc[UR8][R4.64] ;  /* 0x0000000804187981 */ /* 0x000ea2000c1e1900 */
[----:B0-----:R-:W-:-:S03]  /*07f0*/  IMAD.WIDE R6, R25, 0x4, R2 ;  /* 0x0000000419067825 */ /* 0x001fc600078e0202 */
[----:B--2---:R0:W-:Y:S01]  /*0800*/  STS [R15], R24 ;  /* 0x000000180f007388 */ /* 0x0041e20000000800 */
[----:B------:R-:W-:Y:S01]  /*0810*/  BAR.SYNC.DEFER_BLOCKING 0x0 ;  /* 0x0000000000007b1d */ /* 0x000fe20000010000 */
[----:B------:R-:W-:-:S05]  /*0820*/  IADD3 R8, P1, PT, R4, UR4, RZ ;  /* 0x0000000404087c10 */ /* 0x000fca000ff3e0ff */
[----:B0-----:R-:W2:Y:S04]  /*0830*/  LDL R24, [R14] ;  /* 0x000000000e187983 */ /* 0x001ea80000100800 */
[----:B------:R-:W4:Y:S01]  /*0840*/  LDG.E R7, desc[UR8][R6.64] ;  /* 0x0000000806077981 */ /* 0x000f22000c1e1900 */
[----:B------:R-:W-:-:S03]  /*0850*/  IADD3.X R9, PT, PT, RZ, R5, RZ, P1, !PT ;  /* 0x00000005ff097210 */ /* 0x000fc60000ffe4ff */
[----:B----4-:R-:W-:Y:S01]  /*0860*/  STS [R16], R7 ;  /* 0x0000000710007388 */ /* 0x010fe20000000800 */
[----:B------:R-:W-:Y:S06]  /*0870*/  BAR.SYNC.DEFER_BLOCKING 0x0 ;  /* 0x0000000000007b1d */ /* 0x000fec0000010000 */
[----:B------:R-:W-:Y:S04]  /*0880*/  LDS R27, [R15] ;  /* 0x000000000f1b7984 */ /* 0x000fe80000000800 */
[----:B------:R-:W2:Y:S01]  /*0890*/  LDS R26, [R17] ;  /* 0x00000000111a7984 */ /* 0x000ea20000000800 */
[----:B------:R-:W-:Y:S06]  /*08a0*/  BAR.SYNC.DEFER_BLOCKING 0x0 ;  /* 0x0000000000007b1d */ /* 0x000fec0000010000 */
[----:B------:R-:W4:Y:S01]  /*08b0*/  LDG.E R28, desc[UR8][R8.64] ;  /* 0x00000008081c7981 */ /* 0x000f22000c1e1900 */
[----:B------:R-:W-:-:S03]  /*08c0*/  IMAD.WIDE R4, R19, 0x4, R2 ;  /* 0x0000000413047825 */ /* 0x000fc600078e0202 */
[----:B----4-:R0:W-:Y:S01]  /*08d0*/  STS [R15], R28 ;  /* 0x0000001c0f007388 */ /* 0x0101e20000000800 */
[----:B------:R-:W-:Y:S06]  /*08e0*/  BAR.SYNC.DEFER_BLOCKING 0x0 ;  /* 0x0000000000007b1d */ /* 0x000fec0000010000 */
[----:B------:R-:W4:Y:S01]  /*08f0*/  LDG.E R29, desc[UR8][R4.64] ;  /* 0x00000008041d7981 */ /* 0x000f22000c1e1900 */
[----:B--2---:R-:W-:Y:S01]  /*0900*/  FFMA R27, R27, R26, R24 ;  /* 0x0000001a1b1b7223 */ /* 0x004fe20000000018 */
[----:B------:R-:W-:-:S05]  /*0910*/  IADD3 R6, P1, PT, R8, UR4, RZ ;  /* 0x0000000408067c10 */ /* 0x000fca000ff3e0ff */
[----:B------:R-:W-:Y:S01]  /*0920*/  IMAD.X R7, RZ, RZ, R9, P1 ;  /* 0x000000ffff077224 */ /* 0x000fe200008e0609 */
[----:B----4-:R-:W-:Y:S01]  /*0930*/  STS [R16], R29 ;  /* 0x0000001d10007388 */ /* 0x010fe20000000800 */
[----:B------:R-:W-:Y:S06]  /*0940*/  BAR.SYNC.DEFER_BLOCKING 0x0 ;  /* 0x0000000000007b1d */ /* 0x000fec0000010000 */
[----:B------:R-:W-:Y:S04]  /*0950*/  LDS R26, [R15] ;  /* 0x000000000f1a7984 */ /* 0x000fe80000000800 */
[----:B------:R-:W1:Y:S01]  /*0960*/  LDS R24, [R17] ;  /* 0x0000000011187984 */ /* 0x000e620000000800 */
[----:B------:R-:W-:Y:S06]  /*0970*/  BAR.SYNC.DEFER_BLOCKING 0x0 ;  /* 0x0000000000007b1d */ /* 0x000fec0000010000 */
[----:B0-----:R-:W2:Y:S01]  /*0980*/  LDG.E R28, desc[UR8][R6.64] ;  /* 0x00000008061c7981 */ /* 0x001ea2000c1e1900 */
[----:B------:R-:W-:-:S03]  /*0990*/  IMAD.WIDE R4, R21, 0x4, R2 ;  /* 0x0000000415047825 */ /* 0x000fc600078e0202 */
[----:B--2---:R-:W-:Y:S01]  /*09a0*/  STS [R15], R28 ;  /* 0x0000001c0f007388 */ /* 0x004fe20000000800 */
[----:B------:R-:W-:Y:S06]  /*09b0*/  BAR.SYNC.DEFER_BLOCKING 0x0 ;  /* 0x0000000000007b1d */ /* 0x000fec0000010000 */
[----:B------:R-:W2:Y:S01]  /*09c0*/  LDG.E R5, desc[UR8][R4.64] ;  /* 0x0000000804057981 */ /* 0x000ea2000c1e1900 */
[----:B------:R-:W-:-:S04]  /*09d0*/  IADD3 R8, P1, PT, R6, UR4, RZ ;  /* 0x0000000406087c10 */ /* 0x000fc8000ff3e0ff */
[----:B------:R-:W-:Y:S01]  /*09e0*/  IADD3.X R9, PT, PT, RZ, R7, RZ, P1, !PT ;  /* 0x00000007ff097210 */ /* 0x000fe20000ffe4ff */
[----:B--2---:R-:W-:Y:S01]  /*09f0*/  STS [R16], R5 ;  /* 0x0000000510007388 */ /* 0x004fe20000000800 */
[----:B------:R-:W-:Y:S06]  /*0a00*/  BAR.SYNC.DEFER_BLOCKING 0x0 ;  /* 0x0000000000007b1d */ /* 0x000fec0000010000 */
[----:B------:R-:W-:Y:S04]  /*0a10*/  LDS R29, [R15] ;  /* 0x000000000f1d7984 */ /* 0x000fe80000000800 */
[----:B------:R-:W0:Y:S01]  /*0a20*/  LDS R28, [R17] ;  /* 0x00000000111c7984 */ /* 0x000e220000000800 */
[----:B------:R-:W-:Y:S06]  /*0a30*/  BAR.SYNC.DEFER_BLOCKING 0x0 ;  /* 0x0000000000007b1d */ /* 0x000fec0000010000 */
[----:B------:R-:W2:Y:S01]  /*0a40*/  LDG.E R8, desc[UR8][R8.64] ;  /* 0x0000000808087981 */ /* 0x000ea2000c1e1900 */
[----:B------:R-:W-:-:S03]  /*0a50*/  IMAD.WIDE R6, R23, 0x4, R2 ;  /* 0x0000000417067825 */ /* 0x000fc600078e0202 */
[----:B--2---:R-:W-:Y:S01]  /*0a60*/  STS [R15], R8 ;  /* 0x000000080f007388 */ /* 0x004fe20000000800 */
[----:B------:R-:W-:Y:S06]  /*0a70*/  BAR.SYNC.DEFER_BLOCKING 0x0 ;  /* 0x0000000000007b1d */ /* 0x000fec0000010000 */
[----:B------:R-:W2:Y:S01]  /*0a80*/  LDG.E R7, desc[UR8][R6.64] ;  /* 0x0000000806077981 */ /* 0x000ea2000c1e1900 */
[----:B-1----:R-:W-:Y:S02]  /*0a90*/  FFMA R24, R26, R24, R27 ;  /* 0x000000181a187223 */ /* 0x002fe4000000001b */
[----:B------:R-:W1:Y:S02]  /*0aa0*/  LDC R26, c[0x0][0x360] ;  /* 0x0000d800ff1a7b82 */ /* 0x000e640000000800 */
[----:B0-----:R-:W-:Y:S01]  /*0ab0*/  FFMA R24, R29, R28, R24 ;  /* 0x0000001c1d187223 */ /* 0x001fe20000000018 */
[----:B------:R-:W-:-:S04]  /*0ac0*/  IADD3 R20, PT, PT, R20, 0x4, RZ ;  /* 0x0000000414147810 */ /* 0x000fc80007ffe0ff */
[----:B------:R-:W-:Y:S02]  /*0ad0*/  ISETP.NE.AND P1, PT, R20, RZ, PT ;  /* 0x000000ff1400720c */ /* 0x000fe40003f25270 */
[----:B------:R-:W-:Y:S01]  /*0ae0*/  IADD3 R18, PT, PT, R18, UR4, RZ ;  /* 0x0000000412127c10 */ /* 0x000fe2000fffe0ff */
[----:B--2---:R-:W-:Y:S01]  /*0af0*/  STS [R16], R7 ;  /* 0x0000000710007388 */ /* 0x004fe20000000800 */
[----:B------:R-:W-:Y:S06]  /*0b00*/  BAR.SYNC.DEFER_BLOCKING 0x0 ;  /* 0x0000000000007b1d */ /* 0x000fec0000010000 */
[----:B------:R-:W-:Y:S04]  /*0b10*/  LDS R5, [R15] ;  /* 0x000000000f057984 */ /* 0x000fe80000000800 */
[----:B------:R-:W0:Y:S02]  /*0b20*/  LDS R4, [R17] ;  /* 0x0000000011047984 */ /* 0x000e240000000800 */
[----:B0-----:R-:W-:-:S05]  /*0b30*/  FFMA R5, R5, R4, R24 ;  /* 0x0000000405057223 */ /* 0x001fca0000000018 */
[----:B------:R2:W-:Y:S01]  /*0b40*/  STL [R14], R5 ;  /* 0x000000050e007387 */ /* 0x0005e20000100800 */
[----:B-1----:R-:W-:-:S04]  /*0b50*/  IMAD R4, R26, UR5, RZ ;  /* 0x000000051a047c24 */ /* 0x002fc8000f8e02ff */
[C---:B------:R-:W-:Y:S01]  /*0b60*/  IMAD R21, R4.reuse, 0x4, R21 ;  /* 0x0000000404157824 */ /* 0x040fe200078e0215 */
[C---:B------:R-:W-:Y:S02]  /*0b70*/  LEA R19, R4.reuse, R19, 0x2 ;  /* 0x0000001304137211 */ /* 0x040fe400078e10ff */
[C---:B------:R-:W-:Y:S02]  /*0b80*/  LEA R23, R4.reuse, R23, 0x2 ;  /* 0x0000001704177211 */ /* 0x040fe400078e10ff */
[----:B------:R-:W-:Y:S01]  /*0b90*/  LEA R25, R4, R25, 0x2 ;  /* 0x0000001904197211 */ /* 0x000fe200078e10ff */
[----:B------:R-:W-:Y:S06]  /*0ba0*/  BAR.SYNC.DEFER_BLOCKING 0x0 ;  /* 0x0000000000007b1d */ /* 0x000fec0000010000 */
[----:B--2---:R-:W-:Y:S05]  /*0bb0*/  @P1 BRA `(.L_x_2) ;  /* 0xfffffffc00001947 */ /* 0x004fea000383ffff */
.L_x_1:
[----:B------:R-:W-:Y:S05]  /*0bc0*/  @!P0 BRA `(.L_x_0) ;  /* 0x0000000000708947 */ /* 0x000fea0003800000 */
[----:B------:R-:W0:Y:S01]  /*0bd0*/  LDC R7, c[0x0][0x3a0] ;  /* 0x0000e800ff077b82 */ /* 0x000e220000000800 */
[----:B------:R-:W1:Y:S01]  /*0be0*/  LDCU UR4, c[0x0][0x360] ;  /* 0x00006c00ff0477ac */ /* 0x000e620008000800 */
[----:B----4-:R-:W-:Y:S02]  /*0bf0*/  IMAD R6, R13, UR7, R10 ;  /* 0x000000070d067c24 */ /* 0x010fe4000f8e020a */
[----:B------:R-:W-:Y:S02]  /*0c00*/  IMAD.MOV R12, RZ, RZ, -R12 ;  /* 0x000000ffff0c7224 */ /* 0x000fe400078e0a0c */
[----:B------:R-:W-:Y:S02]  /*0c10*/  IMAD R19, R11, R0, R6 ;  /* 0x000000000b137224 */ /* 0x000fe400078e0206 */
[----:B------:R-:W2:Y:S08]  /*0c20*/  LDC.64 R2, c[0x0][0x380] ;  /* 0x0000e000ff027b82 */ /* 0x000eb00000000a00 */
[----:B------:R-:W4:Y:S01]  /*0c30*/  LDC.64 R4, c[0x0][0x388] ;  /* 0x0000e200ff047b82 */ /* 0x000f220000000a00 */
[----:B-1----:R-:W-:-:S04]  /*0c40*/  IMAD R13, R13, UR4, R11 ;  /* 0x000000040d0d7c24 */ /* 0x002fc8000f8e020b */
[----:B0-----:R-:W-:-:S07]  /*0c50*/  IMAD R13, R13, R7, R10 ;  /* 0x000000070d0d7224 */ /* 0x001fce00078e020a */
.L_x_3:
[----:B--2---:R-:W-:Y:S01]  /*0c60*/  IMAD.WIDE R8, R19, 0x4, R2 ;  /* 0x0000000413087825 */ /* 0x004fe200078e0202 */
[----:B------:R-:W2:Y:S05]  /*0c70*/  LDL R23, [R14] ;  /* 0x000000000e177983 */ /* 0x000eaa0000100800 */
[----:B------:R-:W5:Y:S01]  /*0c80*/  LDG.E R8, desc[UR8][R8.64] ;  /* 0x0000000808087981 */ /* 0x000f62000c1e1900 */
[----:B----4-:R-:W-:-:S03]  /*0c90*/  IMAD.WIDE R10, R13, 0x4, R4 ;  /* 0x000000040d0a7825 */ /* 0x010fc600078e0204 */
[----:B-----5:R-:W-:Y:S01]  /*0ca0*/  STS [R15], R8 ;  /* 0x000000080f007388 */ /* 0x020fe20000000800 */
[----:B------:R-:W-:Y:S06]  /*0cb0*/  BAR.SYNC.DEFER_BLOCKING 0x0 ;  /* 0x0000000000007b1d */ /* 0x000fec0000010000 */
[----:B------:R-:W4:Y:S01]  /*0cc0*/  LDG.E R11, desc[UR8][R10.64] ;  /* 0x000000080a0b7981 */ /* 0x000f22000c1e1900 */
[----:B------:R-:W-:-:S04]  /*0cd0*/  IADD3 R12, PT, PT, R12, 0x1, RZ ;  /* 0x000000010c0c7810 */ /* 0x000fc80007ffe0ff */
[----:B------:R-:W-:Y:S01]  /*0ce0*/  ISETP.NE.AND P0, PT, R12, RZ, PT ;  /* 0x000000ff0c00720c */ /* 0x000fe20003f05270 */
[----:B------:R-:W-:Y:S01]  /*0cf0*/  IMAD R13, R7, UR4, R13 ;  /* 0x00000004070d7c24 */ /* 0x000fe2000f8e020d */
[----:B------:R-:W-:Y:S01]  /*0d00*/  IADD3 R19, PT, PT, R19, UR7, RZ ;  /* 0x0000000713137c10 */ /* 0x000fe2000fffe0ff */
[----:B----4-:R-:W-:Y:S01]  /*0d10*/  STS [R16], R11 ;  /* 0x0000000b10007388 */ /* 0x010fe20000000800 */
[----:B------:R-:W-:Y:S06]  /*0d20*/  BAR.SYNC.DEFER_BLOCKING 0x0 ;  /* 0x0000000000007b1d */ /* 0x000fec0000010000 */
[----:B------:R-:W-:Y:S04]  /*0d30*/  LDS R0, [R15] ;  /* 0x000000000f007984 */ /* 0x000fe80000000800 */
[----:B0-----:R-:W2:Y:S02]  /*0d40*/  LDS R21, [R17] ;  /* 0x0000000011157984 */ /* 0x001ea40000000800 */
[----:B--2---:R-:W-:-:S05]  /*0d50*/  FFMA R21, R0, R21, R23 ;  /* 0x0000001500157223 */ /* 0x004fca0000000017 */
[----:B------:R0:W-:Y:S01]  /*0d60*/  STL [R14], R21 ;  /* 0x000000150e007387 */ /* 0x0001e20000100800 */
[----:B------:R-:W-:Y:S06]  /*0d70*/  BAR.SYNC.DEFER_BLOCKING 0x0 ;  /* 0x0000000000007b1d */ /* 0x000fec0000010000 */
[----:B------:R-:W-:Y:S05]  /*0d80*/  @P0 BRA `(.L_x_3) ;  /* 0xfffffffc00b40947 */ /* 0x000fea000383ffff */
.L_x_0:
[----:B------:R-:W1:Y:S01]  /*0d90*/  S2R R5, SR_TID.X ;  /* 0x0000000000057919 */ /* 0x000e620000002100 */
[----:B------:R-:W2:Y:S01]  /*0da0*/  S2R R9, SR_TID.Y ;  /* 0x0000000000097919 */ /* 0x000ea20000002200 */
[----:B------:R-:W5:Y:S01]  /*0db0*/  S2UR UR4, SR_CTAID.X ;  /* 0x00000000000479c3 */ /* 0x000f620000002500 */
[----:B------:R-:W0:Y:S07]  /*0dc0*/  LDCU UR5, c[0x0][0x3a0] ;  /* 0x00007400ff0577ac */ /* 0x000e2e0008000800 */
[----:B------:R-:W3:Y:S01]  /*0dd0*/  LDC.64 R2, c[0x0][0x390] ;  /* 0x0000e400ff027b82 */ /* 0x000ee20000000a00 */
[----:B-1----:R-:W-:-:S05]  /*0de0*/  IMAD R0, R5, 0x40, R22 ;  /* 0x0000004005007824 */ /* 0x002fca00078e0216 */
[----:B--2---:R-:W-:-:S06]  /*0df0*/  LEA R7, R9, R0, 0x2 ;  /* 0x0000000009077211 */ /* 0x004fcc00078e10ff */
[----:B------:R-:W2:Y:S01]  /*0e00*/  LDL R7, [R7] ;  /* 0x0000000007077983 */ /* 0x000ea20000100800 */
[----:B------:R-:W5:Y:S02]  /*0e10*/  LDC R0, c[0x0][0x360] ;  /* 0x0000d800ff007b82 */ /* 0x000f640000000800 */
[----:B-----5:R-:W-:-:S04]  /*0e20*/  IMAD R0, R0, UR4, R5 ;  /* 0x0000000400007c24 */ /* 0x020fc8000f8e0205 */
[----:B0-----:R-:W-:-:S04]  /*0e30*/  IMAD R5, R0, UR5, R9 ;  /* 0x0000000500057c24 */ /* 0x001fc8000f8e0209 */
[----:B---3--:R-:W-:-:S05]  /*0e40*/  IMAD.WIDE R2, R5, 0x4, R2 ;  /* 0x0000000405027825 */ /* 0x008fca00078e0202 */
[----:B--2---:R-:W-:Y:S01]  /*0e50*/  STG.E desc[UR8][R2.64], R7 ;  /* 0x0000000702007986 */ /* 0x004fe2000c101908 */
[----:B------:R-:W-:Y:S05]  /*0e60*/  EXIT ;  /* 0x000000000000794d */ /* 0x000fea0003800000 */
.L_x_4:
[----:B------:R-:W-:-:S00]  /*0e70*/  BRA `(.L_x_4) ;  /* 0xfffffffc00fc7947 */ /* 0x000fc0000383ffff */
[----:B------:R-:W-:-:S00]  /*0e80*/  NOP ;  /* 0x0000000000007918 */ /* 0x000fc00000000000 */
[----:B------:R-:W-:-:S00]  /*0e90*/  NOP ;  /* 0x0000000000007918 */ /* 0x000fc00000000000 */
[----:B------:R-:W-:-:S00]  /*0ea0*/  NOP ;  /* 0x0000000000007918 */ /* 0x000fc00000000000 */
[----:B------:R-:W-:-:S00]  /*0eb0*/  NOP ;  /* 0x0000000000007918 */ /* 0x000fc00000000000 */
[----:B------:R-:W-:-:S00]  /*0ec0*/  NOP ;  /* 0x0000000000007918 */ /* 0x000fc00000000000 */
[----:B------:R-:W-:-:S00]  /*0ed0*/  NOP ;  /* 0x0000000000007918 */ /* 0x000fc00000000000 */
[----:B------:R-:W-:-:S00]  /*0ee0*/  NOP ;  /* 0x0000000000007918 */ /* 0x000fc00000000000 */
[----:B------:R-:W-:-:S00]  /*0ef0*/  NOP ;  /* 0x0000000000007918 */ /* 0x000fc00000000000 */
.L_x_48:


//--------------------- .text._Z14sgemmTillingV6PfS_S_iii --------------------------
	.section	.text._Z14sgemmTillingV6PfS_S_iii,"ax",@progbits
	.align	128
        .global         _Z14sgemmTillingV6PfS_S_iii
        .type           _Z14sgemmTillingV6PfS_S_iii,@function
        .size           _Z14sgemmTillingV6PfS_S_iii,(.L_x_49 - _Z14sgemmTillingV6PfS_S_iii)
        .other          _Z14sgemmTillingV6PfS_S_iii,@"STO_CUDA_ENTRY STV_DEFAULT"
_Z14sgemmTillingV6PfS_S_iii:
.text._Z14sgemmTillingV6PfS_S_iii:
[----:B------:R-:W-:Y:S01]  /*0000*/  LDC R1, c[0x0][0x37c] ;  /* 0x0000df00ff017b82 */ /* 0x000fe20000000800 */
[----:B------:R-:W0:Y:S07]  /*0010*/  S2R R0, SR_TID.X ;  /* 0x0000000000007919 */ /* 0x000e2e0000002100 */
[----:B------:R-:W1:Y:S01]  /*0020*/  S2UR UR5, SR_CTAID.Y ;  /* 0x00000000000579c3 */ /* 0x000e620000002600 */
[----:B------:R-:W2:Y:S01]  /*0030*/  LDCU.64 UR6, c[0x0][0x380] ;  /* 0x00007000ff0677ac */ /* 0x000ea20008000a00 */
[----:B------:R-:W3:Y:S01]  /*0040*/  S2R R4, SR_CTAID.X ;  /* 0x0000000000047919 */ /* 0x000ee20000002500 */
[----:B------:R-:W4:Y:S05]  /*0050*/  LDCU.64 UR8, c[0x0][0x358] ;  /* 0x00006b00ff0877ac */ /* 0x000f2a0008000a00 */
[----:B------:R-:W5:Y:S01]  /*0060*/  LDC R76, c[0x0][0x39c] ;  /* 0x0000e700ff4c7b82 */ /* 0x000f620000000800 */
[----:B-1----:R-:W-:Y:S01]  /*0070*/  USHF.L.U32 UR5, UR5, 0x7, URZ ;  /* 0x0000000705057899 */ /* 0x002fe200080006ff */
[----:B0-----:R-:W-:-:S02]  /*0080*/  SHF.R.U32.HI R3, RZ, 0x1, R0 ;  /* 0x00000001ff037819 */ /* 0x001fc40000011600 */
[----:B------:R-:W-:Y:S02]  /*0090*/  SHF.L.U32 R2, R0, 0x2, RZ ;  /* 0x0000000200027819 */ /* 0x000fe400000006ff */
[----:B---3--:R-:W-:Y:S02]  /*00a0*/  LEA R4, R4, R3, 0x7 ;  /* 0x0000000304047211 */ /* 0x008fe400078e38ff */
[----:B------:R-:W-:Y:S02]  /*00b0*/  SHF.R.U32.HI R7, RZ, 0x5, R0 ;  /* 0x00000005ff077819 */ /* 0x000fe40000011600 */
[----:B------:R-:W-:Y:S01]  /*00c0*/  LOP3.LUT R9, R2, 0x7c, RZ, 0xc0, !PT ;  /* 0x0000007c02097812 */ /* 0x000fe200078ec0ff */
[-C--:B-----5:R-:W-:Y:S01]  /*00d0*/  IMAD R5, R4, R76.reuse, RZ ;  /* 0x0000004c04057224 */ /* 0x0a0fe200078e02ff */
[----:B------:R-:W-:Y:S01]  /*00e0*/  LOP3.LUT R4, R2, 0x4, RZ, 0xc0, !PT ;  /* 0x0000000402047812 */ /* 0x000fe200078ec0ff */
[----:B------:R-:W-:Y:S01]  /*00f0*/  IMAD R6, R7, R76, RZ ;  /* 0x0000004c07067224 */ /* 0x000fe200078e02ff */
[----:B------:R-:W-:-:S02]  /*0100*/  LOP3.LUT R11, R9, UR5, RZ, 0xfc, !PT ;  /* 0x00000005090b7c12 */ /* 0x000fc4000f8efcff */
[----:B------:R-:W-:Y:S02]  /*0110*/  IADD3 R8, P1, PT, R4, R5, RZ ;  /* 0x0000000504087210 */ /* 0x000fe40007f3e0ff */
[----:B------:R-:W-:Y:S02]  /*0120*/  IADD3 R11, P0, PT, R6, R11, RZ ;  /* 0x0000000b060b7210 */ /* 0x000fe40007f1e0ff */
[----:B------:R-:W-:Y:S02]  /*0130*/  LEA.HI.X.SX32 R5, R5, RZ, 0x1, P1 ;  /* 0x000000ff05057211 */ /* 0x000fe400008f0eff */
[----:B--2---:R-:W-:Y:S02]  /*0140*/  LEA R92, P1, R8, UR6, 0x2 ;  /* 0x00000006085c7c11 */ /* 0x004fe4000f8210ff */
[----:B------:R-:W-:Y:S02]  /*0150*/  LEA.HI.X.SX32 R6, R6, RZ, 0x1, P0 ;  /* 0x000000ff06067211 */ /* 0x000fe400000f0eff */
[----:B------:R-:W-:-:S02]  /*0160*/  LEA R4, P0, R11, UR6, 0x2 ;  /* 0x000000060b047c11 */ /* 0x000fc4000f8010ff */
[----:B------:R-:W-:Y:S02]  /*0170*/  LEA.HI.X R93, R8, UR7, R5, 0x2, P1 ;  /* 0x00000007085d7c11 */ /* 0x000fe400088f1405 */
[----:B------:R-:W-:-:S03]  /*0180*/  LEA.HI.X R5, R11, UR7, R6, 0x2, P0 ;  /* 0x000000070b057c11 */ /* 0x000fc600080f1406 */
[----:B----4-:R-:W2:Y:S04]  /*0190*/  LDG.E.128 R12, desc[UR8][R92.64] ;  /* 0x000000085c0c7981 */ /* 0x010ea8000c1e1d00 */
[----:B------:R0:W3:Y:S01]  /*01a0*/  LDG.E.128 R16, desc[UR8][R4.64] ;  /* 0x0000000804107981 */ /* 0x0000e2000c1e1d00 */
[----:B------:R-:W1:Y:S01]  /*01b0*/  S2UR UR6, SR_CgaCtaId ;  /* 0x00000000000679c3 */ /* 0x000e620000008800 */
[----:B------:R-:W-:Y:S01]  /*01c0*/  UMOV UR4, 0x400 ;  /* 0x0000040000047882 */ /* 0x000fe20000000000 */
[----:B------:R-:W-:Y:S02]  /*01d0*/  SHF.L.U32 R6, R0, 0x4, RZ ;  /* 0x0000000400067819 */ /* 0x000fe400000006ff */
[----:B------:R-:W-:Y:S02]  /*01e0*/  CS2R R74, SRZ ;  /* 0x00000000004a7805 */ /* 0x000fe4000001ff00 */
[----:B------:R-:W-:-:S02]  /*01f0*/  ISETP.GE.AND P0, PT, R76, 0x8, PT ;  /* 0x000000084c00780c */ /* 0x000fc40003f06270 */
[----:B------:R-:W-:Y:S02]  /*0200*/  CS2R R72, SRZ ;  /* 0x0000000000487805 */ /* 0x000fe4000001ff00 */
[----:B------:R-:W-:Y:S02]  /*0210*/  LOP3.LUT R8, R6, 0x10, RZ, 0xc0, !PT ;  /* 0x0000001006087812 */ /* 0x000fe400078ec0ff */
[----:B------:R-:W-:Y:S02]  /*0220*/  CS2R R70, SRZ ;  /* 0x0000000000467805 */ /* 0x000fe4000001ff00 */
[----:B------:R-:W-:Y:S01]  /*0230*/  LOP3.LUT R10, R0, 0x3e0, RZ, 0xc0, !PT ;  /* 0x000003e0000a7812 */ /* 0x000fe200078ec0ff */
[----:B0-----:R-:W0:Y:S01]  /*0240*/  S2R R5, SR_CTAID.X ;  /* 0x0000000000057919 */ /* 0x001e220000002500 */
[----:B------:R-:W-:Y:S02]  /*0250*/  LOP3.LUT R11, R6, 0x1f0, RZ, 0xc0, !PT ;  /* 0x000001f0060b7812 */ /* 0x000fe400078ec0ff */
[----:B------:R-:W-:-:S02]  /*0260*/  CS2R R68, SRZ ;  /* 0x0000000000447805 */ /* 0x000fc4000001ff00 */
[----:B------:R-:W-:Y:S02]  /*0270*/  CS2R R66, SRZ ;  /* 0x0000000000427805 */ /* 0x000fe4000001ff00 */
[----:B------:R-:W-:Y:S02]  /*0280*/  CS2R R64, SRZ ;  /* 0x0000000000407805 */ /* 0x000fe4000001ff00 */
[----:B------:R-:W-:Y:S02]  /*0290*/  CS2R R62, SRZ ;  /* 0x00000000003e7805 */ /* 0x000fe4000001ff00 */
[----:B------:R-:W-:Y:S02]  /*02a0*/  CS2R R60, SRZ ;  /* 0x00000000003c7805 */ /* 0x000fe4000001ff00 */
[----:B------:R-:W-:Y:S02]  /*02b0*/  CS2R R58, SRZ ;  /* 0x00000000003a7805 */ /* 0x000fe4000001ff00 */
[----:B------:R-:W-:-:S02]  /*02c0*/  CS2R R56, SRZ ;  /* 0x0000000000387805 */ /* 0x000fc4000001ff00 */
[----:B------:R-:W-:Y:S02]  /*02d0*/  CS2R R54, SRZ ;  /* 0x0000000000367805 */ /* 0x000fe4000001ff00 */
[----:B------:R-:W-:Y:S02]  /*02e0*/  CS2R R52, SRZ ;  /* 0x0000000000347805 */ /* 0x000fe4000001ff00 */
[----:B------:R-:W-:Y:S02]  /*02f0*/  CS2R R50, SRZ ;  /* 0x0000000000327805 */ /* 0x000fe4000001ff00 */
[----:B------:R-:W-:Y:S02]  /*0300*/  CS2R R48, SRZ ;  /* 0x0000000000307805 */ /* 0x000fe4000001ff00 */
[----:B------:R-:W-:Y:S02]  /*0310*/  CS2R R46, SRZ ;  /* 0x00000000002e7805 */ /* 0x000fe4000001ff00 */
[----:B------:R-:W-:Y:S01]  /*0320*/  CS2R R44, SRZ ;  /* 0x00000000002c7805 */ /* 0x000fe2000001ff00 */
[----:B-1----:R-:W-:Y:S01]  /*0330*/  ULEA UR7, UR6, UR4, 0x18 ;  /* 0x0000000406077291 */ /* 0x002fe2000f8ec0ff */
[----:B------:R-:W-:Y:S01]  /*0340*/  CS2R R42, SRZ ;  /* 0x00000000002a7805 */ /* 0x000fe2000001ff00 */
[----:B------:R-:W-:Y:S01]  /*0350*/  UIADD3 UR4, UPT, UPT, UR4, 0x1000, URZ ;  /* 0x0000100004047890 */ /* 0x000fe2000fffe0ff */
[----:B------:R-:W-:-:S02]  /*0360*/  CS2R R40, SRZ ;  /* 0x0000000000287805 */ /* 0x000fc4000001ff00 */
[----:B------:R-:W-:Y:S02]  /*0370*/  CS2R R38, SRZ ;  /* 0x0000000000267805 */ /* 0x000fe4000001ff00 */
[----:B------:R-:W-:Y:S01]  /*0380*/  CS2R R36, SRZ ;  /* 0x0000000000247805 */ /* 0x000fe2000001ff00 */
[----:B------:R-:W-:Y:S01]  /*0390*/  ULEA UR4, UR6, UR4, 0x18 ;  /* 0x0000000406047291 */ /* 0x000fe2000f8ec0ff */
[----:B------:R-:W-:Y:S02]  /*03a0*/  LEA R3, R3, UR7, 0x9 ;  /* 0x0000000703037c11 */ /* 0x000fe4000f8e48ff */
[----:B------:R-:W-:Y:S02]  /*03b0*/  CS2R R34, SRZ ;  /* 0x0000000000227805 */ /* 0x000fe4000001ff00 */
[----:B------:R-:W-:Y:S02]  /*03c0*/  CS2R R32, SRZ ;  /* 0x0000000000207805 */ /* 0x000fe4000001ff00 */
[----:B------:R-:W-:-:S02]  /*03d0*/  CS2R R30, SRZ ;  /* 0x00000000001e7805 */ /* 0x000fc4000001ff00 */
[----:B------:R-:W-:Y:S02]  /*03e0*/  IADD3 R3, PT, PT, R3, R8, RZ ;  /* 0x0000000803037210 */ /* 0x000fe40007ffe0ff */
[----:B------:R-:W-:Y:S02]  /*03f0*/  CS2R R28, SRZ ;  /* 0x00000000001c7805 */ /* 0x000fe4000001ff00 */
[----:B------:R-:W-:Y:S02]  /*0400*/  IADD3 R4, PT, PT, R11, UR4, R10 ;  /* 0x000000040b047c10 */ /* 0x000fe4000fffe00a */
[----:B------:R-:W-:Y:S02]  /*0410*/  CS2R R26, SRZ ;  /* 0x00000000001a7805 */ /* 0x000fe4000001ff00 */
[----:B------:R-:W-:Y:S02]  /*0420*/  CS2R R24, SRZ ;  /* 0x0000000000187805 */ /* 0x000fe4000001ff00 */
[----:B------:R-:W-:-:S02]  /*0430*/  CS2R R22, SRZ ;  /* 0x0000000000167805 */ /* 0x000fc4000001ff00 */
[----:B------:R-:W-:Y:S01]  /*0440*/  CS2R R20, SRZ ;  /* 0x0000000000147805 */ /* 0x000fe2000001ff00 */
[----:B--2---:R1:W-:Y:S04]  /*0450*/  STS.128 [R3], R12 ;  /* 0x0000000c03007388 */ /* 0x0043e80000000c00 */
[----:B---3--:R2:W-:Y:S01]  /*0460*/  STS.128 [R4], R16 ;  /* 0x0000001004007388 */ /* 0x0085e20000000c00 */
[----:B-1----:R-:W-:Y:S02]  /*0470*/  CS2R R14, SRZ ;  /* 0x00000000000e7805 */ /* 0x002fe4000001ff00 */
[----:B------:R-:W-:Y:S02]  /*0480*/  CS2R R12, SRZ ;  /* 0x00000000000c7805 */ /* 0x000fe4000001ff00 */
[----:B--2---:R-:W-:-:S02]  /*0490*/  CS2R R18, SRZ ;  /* 0x0000000000127805 */ /* 0x004fc4000001ff00 */
[----:B------:R-:W-:Y:S01]  /*04a0*/  CS2R R16, SRZ ;  /* 0x0000000000107805 */ /* 0x000fe2000001ff00 */
[----:B------:R-:W-:Y:S06]  /*04b0*/  BAR.SYNC.DEFER_BLOCKING 0x0 ;  /* 0x0000000000007b1d */ /* 0x000fec0000010000 */
[----:B0-----:R-:W-:Y:S05]  /*04c0*/  @!P0 BRA `(.L_x_5) ;  /* 0x0000002800548947 */ /* 0x001fea0003800000 */
[----:B------:R-:W-:Y:S01]  /*04d0*/  SHF.R.S32.HI R0, RZ, 0x1f, R76 ;  /* 0x0000001fff007819 */ /* 0x000fe2000001144c */
[----:B------:R-:W-:Y:S01]  /*04e0*/  HFMA2 R10, -RZ, RZ, 0, 0 ;  /* 0x00000000ff0a7431 */ /* 0x000fe200000001ff */
[----:B------:R-:W-:Y:S02]  /*04f0*/  IADD3 R7, PT, PT, R7, 0x8, RZ ;  /* 0x0000000807077810 */ /* 0x000fe40007ffe0ff */
[----:B------:R-:W-:Y:S02]  /*0500*/  CS2R R12, SRZ ;  /* 0x00000000000c7805 */ /* 0x000fe4000001ff00 */
[-C--:B------:R-:W-:Y:S02]  /*0510*/  LEA.HI R0, R0, R76.reuse, RZ, 0x3 ;  /* 0x0000004c00007211 */ /* 0x080fe400078f18ff */
[----:B------:R-:W-:Y:S02]  /*0520*/  CS2R R14, SRZ ;  /* 0x00000000000e7805 */ /* 0x000fe4000001ff00 */
[----:B------:R-:W-:Y:S01]  /*0530*/  CS2R R16, SRZ ;  /* 0x0000000000107805 */ /* 0x000fe2000001ff00 */
[----:B------:R-:W-:Y:S01]  /*0540*/  IMAD R6, R7, R76, UR5 ;  /* 0x0000000507067e24 */ /* 0x000fe2000f8e024c */
[----:B------:R-:W-:-:S02]  /*0550*/  SHF.R.S32.HI R0, RZ, 0x3, R0 ;  /* 0x00000003ff007819 */ /* 0x000fc40000011400 */
[----:B------:R-:W-:Y:S02]  /*0560*/  CS2R R18, SRZ ;  /* 0x0000000000127805 */ /* 0x000fe4000001ff00 */
[----:B------:R-:W-:Y:S02]  /*0570*/  CS2R R20, SRZ ;  /* 0x0000000000147805 */ /* 0x000fe4000001ff00 */
[----:B------:R-:W-:Y:S02]  /*0580*/  CS2R R22, SRZ ;  /* 0x0000000000167805 */ /* 0x000fe4000001ff00 */
[----:B------:R-:W-:Y:S02]  /*0590*/  IADD3 R6, PT, PT, R9, R6, RZ ;  /* 0x0000000609067210 */ /* 0x000fe40007ffe0ff */
[----:B------:R-:W-:Y:S02]  /*05a0*/  CS2R R24, SRZ ;  /* 0x0000000000187805 */ /* 0x000fe4000001ff00 */
        /* <DEDUP_REMOVED lines=25> */
[C---:B------:R-:W-:Y:S01]  /*0740*/  IADD3 R11, PT, PT, R0.reuse, -0x1, RZ ;  /* 0xffffffff000b7810 */ /* 0x040fe20007ffe0ff */
[----:B------:R-:W-:Y:S01]  /*0750*/  UMOV UR4, URZ ;  /* 0x000000ff00047c82 */ /* 0x000fe20008000000 */
[----:B------:R-:W-:-:S07]  /*0760*/  IADD3 R7, PT, PT, -R0, RZ, RZ ;  /* 0x000000ff00077210 */ /* 0x000fce0007ffe1ff */
.L_x_6:
[----:B0-----:R-:W0:Y:S01]  /*0770*/  S2R R0, SR_TID.X ;  /* 0x0000000000007919 */ /* 0x001e220000002100 */
[----:B------:R-:W1:Y:S01]  /*0780*/  S2UR UR7, SR_CgaCtaId ;  /* 0x00000000000779c3 */ /* 0x000e620000008800 */
[----:B------:R-:W-:Y:S01]  /*0790*/  UMOV UR6, 0x400 ;  /* 0x0000040000067882 */ /* 0x000fe20000000000 */
[----:B------:R-:W-:-:S13]  /*07a0*/  ISETP.LE.AND P0, PT, R11, UR4, PT ;  /* 0x000000040b007c0c */ /* 0x000fda000bf03270 */
[----:B------:R-:W2:Y:S01]  /*07b0*/  @!P0 LDC.64 R114, c[0x0][0x380] ;  /* 0x0000e000ff728b82 */ /* 0x000ea20000000a00 */
[----:B-1----:R-:W-:Y:S02]  /*07c0*/  ULEA UR10, UR7, UR6, 0x18 ;  /* 0x00000006070a7291 */ /* 0x002fe4000f8ec0ff */
[----:B------:R-:W-:-:S04]  /*07d0*/  UIADD3 UR6, UPT, UPT, UR6, 0x1000, URZ ;  /* 0x0000100006067890 */ /* 0x000fc8000fffe0ff */
[----:B------:R-:W-:Y:S01]  /*07e0*/  ULEA UR6, UR7, UR6, 0x18 ;  /* 0x0000000607067291 */ /* 0x000fe2000f8ec0ff */
[C---:B0-----:R-:W-:Y:S02]  /*07f0*/  SHF.L.U32 R2, R0.reuse, 0x2, RZ ;  /* 0x0000000200027819 */ /* 0x041fe400000006ff */
[----:B------:R-:W-:Y:S02]  /*0800*/  SHF.L.U32 R85, R0, 0x1, RZ ;  /* 0x0000000100557819 */ /* 0x000fe400000006ff */
[----:B------:R-:W-:Y:S02]  /*0810*/  LOP3.LUT R8, R2, 0x1c, RZ, 0xc0, !PT ;  /* 0x0000001c02087812 */ /* 0x000fe400078ec0ff */
[----:B------:R-:W-:Y:S02]  /*0820*/  SHF.L.U32 R9, R0, 0x8, RZ ;  /* 0x0000000800097819 */ /* 0x000fe400000006ff */
[----:B------:R-:W-:Y:S01]  /*0830*/  LOP3.LUT R8, R8, 0x40, R85, 0xf8, !PT ;  /* 0x0000004008087812 */ /* 0x000fe200078ef855 */
[----:B--2---:R-:W-:Y:S01]  /*0840*/  @!P0 IMAD.WIDE.U32 R114, R6, 0x4, R114 ;  /* 0x0000000406728825 */ /* 0x004fe200078e0072 */
[----:B------:R-:W-:-:S02]  /*0850*/  LOP3.LUT R9, R9, 0x3d800, RZ, 0xc0, !PT ;  /* 0x0003d80009097812 */ /* 0x000fc400078ec0ff */
[----:B------:R-:W-:Y:S02]  /*0860*/  LEA R8, R8, UR6, 0x2 ;  /* 0x0000000608087c11 */ /* 0x000fe4000f8e10ff */
[----:B------:R-:W2:Y:S04]  /*0870*/  @!P0 LDG.E.128 R80, desc[UR8][R114.64] ;  /* 0x0000000872508981 */ /* 0x000ea8000c1e1d00 */
[----:B------:R-:W-:Y:S04]  /*0880*/  LDS.64 R104, [R9+UR10] ;  /* 0x0000000a09687984 */ /* 0x000fe80008000a00 */
[----:B------:R-:W0:Y:S04]  /*0890*/  LDS.128 R84, [R8] ;  /* 0x0000000008547984 */ /* 0x000e280000000c00 */
[----:B------:R-:W1:Y:S04]  /*08a0*/  LDS.128 R88, [R8+0x20] ;  /* 0x0000200008587984 */ /* 0x000e680000000c00 */
[----:B------:R-:W3:Y:S04]  /*08b0*/  LDS.64 R94, [R9+UR10+0x200] ;  /* 0x0002000a095e7984 */ /* 0x000ee80008000a00 */
[----:B------:R-:W4:Y:S04]  /*08c0*/  LDS.64 R96, [R9+UR10+0x400] ;  /* 0x0004000a09607984 */ /* 0x000f280008000a00 */
[----:B------:R-:W5:Y:S04]  /*08d0*/  LDS.64 R98, [R9+UR10+0x600] ;  /* 0x0006000a09627984 */ /* 0x000f680008000a00 */
[----:B------:R-:W5:Y:S04]  /*08e0*/  LDS.64 R100, [R9+UR10+0x800] ;  /* 0x0008000a09647984 */ /* 0x000f680008000a00 */
[----:B------:R-:W5:Y:S04]  /*08f0*/  LDS.64 R102, [R9+UR10+0xa00] ;  /* 0x000a000a09667984 */ /* 0x000f680008000a00 */
[----:B------:R-:W5:Y:S01]  /*0900*/  LDS.64 R106, [R9+UR10+0xc00] ;  /* 0x000c000a096a7984 */ /* 0x000f620008000a00 */
[C---:B0-----:R-:W-:Y:S01]  /*0910*/  FFMA R12, R104.reuse, R84, R12 ;  /* 0x00000054680c7223 */ /* 0x041fe2000000000c */
[C---:B------:R-:W-:Y:S01]  /*0920*/  FFMA R13, R104.reuse, R85, R13 ;  /* 0x00000055680d7223 */ /* 0x040fe2000000000d */
[C---:B------:R-:W-:Y:S01]  /*0930*/  FFMA R14, R104.reuse, R86, R14 ;  /* 0x00000056680e7223 */ /* 0x040fe2000000000e */
[C---:B------:R-:W-:Y:S01]  /*0940*/  FFMA R15, R104.reuse, R87, R15 ;  /* 0x00000057680f7223 */ /* 0x040fe2000000000f */
[C---:B-1----:R-:W-:Y:S01]  /*0950*/  FFMA R16, R104.reuse, R88, R16 ;  /* 0x0000005868107223 */ /* 0x042fe20000000010 */
[C---:B------:R-:W-:Y:S01]  /*0960*/  FFMA R17, R104.reuse, R89, R17 ;  /* 0x0000005968117223 */ /* 0x040fe20000000011 */
[C---:B------:R-:W-:Y:S01]  /*0970*/  FFMA R18, R104.reuse, R90, R18 ;  /* 0x0000005a68127223 */ /* 0x040fe20000000012 */
[----:B------:R-:W-:Y:S01]  /*0980*/  FFMA R19, R104, R91, R19 ;  /* 0x0000005b68137223 */ /* 0x000fe20000000013 */
[C---:B---3--:R-:W-:Y:S01]  /*0990*/  FFMA R104, R94.reuse, R88, R24 ;  /* 0x000000585e687223 */ /* 0x048fe20000000018 */
[C---:B------:R-:W-:Y:S01]  /*09a0*/  FFMA R108, R94.reuse, R89, R25 ;  /* 0x000000595e6c7223 */ /* 0x040fe20000000019 */
[-C--:B------:R-:W-:Y:S01]  /*09b0*/  FFMA R109, R94, R84.reuse, R20 ;  /* 0x000000545e6d7223 */ /* 0x080fe20000000014 */
[----:B------:R-:W0:Y:S01]  /*09c0*/  LDS.64 R24, [R9+UR10+0xe00] ;  /* 0x000e000a09187984 */ /* 0x000e220008000a00 */
[C---:B----4-:R-:W-:Y:S01]  /*09d0*/  FFMA R28, R96.reuse, R84, R28 ;  /* 0x00000054601c7223 */ /* 0x050fe2000000001c */
[C---:B------:R-:W-:Y:S01]  /*09e0*/  FFMA R29, R96.reuse, R85, R29 ;  /* 0x00000055601d7223 */ /* 0x040fe2000000001d */
[C---:B------:R-:W-:Y:S01]  /*09f0*/  FFMA R30, R96.reuse, R86, R30 ;  /* 0x00000056601e7223 */ /* 0x040fe2000000001e */
[C---:B------:R-:W-:Y:S01]  /*0a00*/  FFMA R31, R96.reuse, R87, R31 ;  /* 0x00000057601f7223 */ /* 0x040fe2000000001f */
[C---:B------:R-:W-:Y:S01]  /*0a10*/  FFMA R32, R96.reuse, R88, R32 ;  /* 0x0000005860207223 */ /* 0x040fe20000000020 */
[C---:B------:R-:W-:Y:S01]  /*0a20*/  FFMA R33, R96.reuse, R89, R33 ;  /* 0x0000005960217223 */ /* 0x040fe20000000021 */
[C---:B------:R-:W-:Y:S01]  /*0a30*/  FFMA R34, R96.reuse, R90, R34 ;  /* 0x0000005a60227223 */ /* 0x040fe20000000022 */
[----:B------:R-:W-:Y:S01]  /*0a40*/  FFMA R35, R96, R91, R35 ;  /* 0x0000005b60237223 */ /* 0x000fe20000000023 */
[C---:B------:R-:W-:Y:S01]  /*0a50*/  FFMA R110, R94.reuse, R85, R21 ;  /* 0x000000555e6e7223 */ /* 0x040fe20000000015 */
[C---:B------:R-:W-:Y:S01]  /*0a60*/  FFMA R111, R94.reuse, R86, R22 ;  /* 0x000000565e6f7223 */ /* 0x040fe20000000016 */
[C---:B------:R-:W-:Y:S01]  /*0a70*/  FFMA R112, R94.reuse, R87, R23 ;  /* 0x000000575e707223 */ /* 0x040fe20000000017 */
[C---:B------:R-:W-:Y:S01]  /*0a80*/  FFMA R26, R94.reuse, R90, R26 ;  /* 0x0000005a5e1a7223 */ /* 0x040fe2000000001a */
[----:B------:R-:W-:Y:S01]  /*0a90*/  FFMA R27, R94, R91, R27 ;  /* 0x0000005b5e1b7223 */ /* 0x000fe2000000001b */
[-C--:B-----5:R-:W-:Y:S01]  /*0aa0*/  FFMA R36, R98, R84.reuse, R36 ;  /* 0x0000005462247223 */ /* 0x0a0fe20000000024 */
[-C--:B------:R-:W-:Y:S01]  /*0ab0*/  FFMA R44, R100, R84.reuse, R44 ;  /* 0x00000054642c7223 */ /* 0x080fe2000000002c */
[-C--:B------:R-:W-:Y:S01]  /*0ac0*/  FFMA R52, R102, R84.reuse, R52 ;  /* 0x0000005466347223 */ /* 0x080fe20000000034 */
[----:B------:R-:W-:Y:S01]  /*0ad0*/  FFMA R60, R106, R84, R60 ;  /* 0x000000546a3c7223 */ /* 0x000fe2000000003c */
[-C--:B------:R-:W-:Y:S01]  /*0ae0*/  FFMA R37, R98, R85.reuse, R37 ;  /* 0x0000005562257223 */ /* 0x080fe20000000025 */
[-C--:B------:R-:W-:Y:S01]  /*0af0*/  FFMA R45, R100, R85.reuse, R45 ;  /* 0x00000055642d7223 */ /* 0x080fe2000000002d */
[C---:B------:R-:W-:Y:S01]  /*0b00*/  FFMA R53, R102.reuse, R85, R53 ;  /* 0x0000005566357223 */ /* 0x040fe20000000035 */
[C---:B------:R-:W-:Y:S01]  /*0b10*/  FFMA R54, R102.reuse, R86, R54 ;  /* 0x0000005666367223 */ /* 0x040fe20000000036 */
[C---:B------:R-:W-:Y:S01]  /*0b20*/  FFMA R55, R102.reuse, R87, R55 ;  /* 0x0000005766377223 */ /* 0x040fe20000000037 */
[C---:B------:R-:W-:Y:S01]  /*0b30*/  FFMA R56, R102.reuse, R88, R56 ;  /* 0x0000005866387223 */ /* 0x040fe20000000038 */
[C---:B------:R-:W-:Y:S01]  /*0b40*/  FFMA R94, R102.reuse, R89, R57 ;  /* 0x00000059665e7223 */ /* 0x040fe20000000039 */
[C---:B------:R-:W-:Y:S01]  /*0b50*/  FFMA R58, R102.reuse, R90, R58 ;  /* 0x0000005a663a7223 */ /* 0x040fe2000000003a */
[----:B------:R-:W-:Y:S01]  /*0b60*/  FFMA R59, R102, R91, R59 ;  /* 0x0000005b663b7223 */ /* 0x000fe2000000003b */
[----:B------:R-:W-:Y:S01]  /*0b70*/  FFMA R61, R106, R85, R61 ;  /* 0x000000556a3d7223 */ /* 0x000fe2000000003d */
[----:B------:R-:W-:Y:S01]  /*0b80*/  FFMA R102, R88, R105, R12 ;  /* 0x0000006958667223 */ /* 0x000fe2000000000c */
[----:B------:R-:W1:Y:S01]  /*0b90*/  LDS.128 R20, [R8+0x40] ;  /* 0x0000400008147984 */ /* 0x000e620000000c00 */
[-C--:B------:R-:W-:Y:S01]  /*0ba0*/  FFMA R38, R98, R86.reuse, R38 ;  /* 0x0000005662267223 */ /* 0x080fe20000000026 */
[-C--:B------:R-:W-:Y:S01]  /*0bb0*/  FFMA R46, R100, R86.reuse, R46 ;  /* 0x00000056642e7223 */ /* 0x080fe2000000002e */
[C---:B------:R-:W-:Y:S01]  /*0bc0*/  FFMA R62, R106.reuse, R86, R62 ;  /* 0x000000566a3e7223 */ /* 0x040fe2000000003e */
[C---:B------:R-:W-:Y:S01]  /*0bd0*/  FFMA R63, R106.reuse, R87, R63 ;  /* 0x000000576a3f7223 */ /* 0x040fe2000000003f */
[C---:B------:R-:W-:Y:S01]  /*0be0*/  FFMA R64, R106.reuse, R88, R64 ;  /* 0x000000586a407223 */ /* 0x040fe20000000040 */
[C---:B------:R-:W-:Y:S01]  /*0bf0*/  FFMA R65, R106.reuse, R89, R65 ;  /* 0x000000596a417223 */ /* 0x040fe20000000041 */
[C---:B------:R-:W-:Y:S01]  /*0c00*/  FFMA R66, R106.reuse, R90, R66 ;  /* 0x0000005a6a427223 */ /* 0x040fe20000000042 */
[----:B------:R-:W-:Y:S01]  /*0c10*/  FFMA R67, R106, R91, R67 ;  /* 0x0000005b6a437223 */ /* 0x000fe20000000043 */
[-C--:B------:R-:W-:Y:S01]  /*0c20*/  FFMA R41, R98, R89.reuse, R41 ;  /* 0x0000005962297223 */ /* 0x080fe20000000029 */
[----:B------:R-:W-:Y:S01]  /*0c30*/  FFMA R49, R100, R89, R49 ;  /* 0x0000005964317223 */ /* 0x000fe20000000031 */
[C---:B0-----:R-:W-:Y:S01]  /*0c40*/  FFMA R96, R24.reuse, R84, R68 ;  /* 0x0000005418607223 */ /* 0x041fe20000000044 */
[----:B------:R-:W-:Y:S01]  /*0c50*/  FFMA R84, R24, R85, R69 ;  /* 0x0000005518547223 */ /* 0x000fe20000000045 */
[----:B------:R-:W-:Y:S01]  /*0c60*/  FFMA R85, R89, R105, R13 ;  /* 0x0000006959557223 */ /* 0x000fe2000000000d */
[----:B------:R-:W-:-:S04]  /*0c70*/  @!P0 IMAD.WIDE R12, R10, 0x4, R92 ;  /* 0x000000040a0c8825 */ /* 0x000fc800078e025c */
[C---:B------:R-:W-:Y:S01]  /*0c80*/  FFMA R86, R24.reuse, R86, R70 ;  /* 0x0000005618567223 */ /* 0x040fe20000000046 */
[C---:B------:R-:W-:Y:S01]  /*0c90*/  FFMA R106, R24.reuse, R88, R72 ;  /* 0x00000058186a7223 */ /* 0x040fe20000000048 */
[C---:B------:R-:W-:Y:S01]  /*0ca0*/  FFMA R72, R24.reuse, R89, R73 ;  /* 0x0000005918487223 */ /* 0x040fe20000000049 */
[C---:B------:R-:W-:Y:S01]  /*0cb0*/  FFMA R68, R24.reuse, R87, R71 ;  /* 0x0000005718447223 */ /* 0x040fe20000000047 */
[----:B------:R0:W3:Y:S01]  /*0cc0*/  @!P0 LDG.E.128 R76, desc[UR8][R12.64+0x20] ;  /* 0x000020080c4c8981 */ /* 0x0000e2000c1e1d00 */
[C---:B------:R-:W-:Y:S01]  /*0cd0*/  FFMA R70, R24.reuse, R90, R74 ;  /* 0x0000005a18467223 */ /* 0x040fe2000000004a */
[----:B------:R-:W-:Y:S01]  /*0ce0*/  FFMA R75, R24, R91, R75 ;  /* 0x0000005b184b7223 */ /* 0x000fe2000000004b */
[C---:B------:R-:W-:Y:S01]  /*0cf0*/  FFMA R73, R89.reuse, R95, R110 ;  /* 0x0000005f59497223 */ /* 0x040fe2000000006e */
[----:B------:R-:W-:Y:S01]  /*0d00*/  BAR.SYNC.DEFER_BLOCKING 0x0 ;  /* 0x0000000000007b1d */ /* 0x000fe20000010000 */
[C---:B------:R-:W-:Y:S01]  /*0d10*/  FFMA R69, R89.reuse, R97, R29 ;  /* 0x0000006159457223 */ /* 0x040fe2000000001d */
[C---:B------:R-:W-:Y:S01]  /*0d20*/  FFMA R37, R89.reuse, R99, R37 ;  /* 0x0000006359257223 */ /* 0x040fe20000000025 */
[C---:B------:R-:W-:Y:S01]  /*0d30*/  FFMA R45, R89.reuse, R101, R45 ;  /* 0x00000065592d7223 */ /* 0x040fe2000000002d */
[C---:B------:R-:W-:Y:S01]  /*0d40*/  FFMA R53, R89.reuse, R103, R53 ;  /* 0x0000006759357223 */ /* 0x040fe20000000035 */
[C---:B------:R-:W-:Y:S01]  /*0d50*/  FFMA R61, R89.reuse, R107, R61 ;  /* 0x0000006b593d7223 */ /* 0x040fe2000000003d */
[-C--:B------:R-:W-:Y:S01]  /*0d60*/  FFMA R39, R98, R87.reuse, R39 ;  /* 0x0000005762277223 */ /* 0x080fe20000000027 */
[C---:B------:R-:W-:Y:S01]  /*0d70*/  FFMA R47, R100.reuse, R87, R47 ;  /* 0x00000057642f7223 */ /* 0x040fe2000000002f */
[C---:B------:R-:W-:Y:S01]  /*0d80*/  FFMA R48, R100.reuse, R88, R48 ;  /* 0x0000005864307223 */ /* 0x040fe20000000030 */
[CC--:B------:R-:W-:Y:S01]  /*0d90*/  FFMA R50, R100.reuse, R90.reuse, R50 ;  /* 0x0000005a64327223 */ /* 0x0c0fe20000000032 */
[----:B------:R-:W-:Y:S01]  /*0da0*/  FFMA R51, R100, R91, R51 ;  /* 0x0000005b64337223 */ /* 0x000fe20000000033 */
[-C--:B------:R-:W-:Y:S01]  /*0db0*/  FFMA R89, R89, R25.reuse, R84 ;  /* 0x0000001959597223 */ /* 0x080fe20000000054 */
[----:B------:R-:W-:Y:S01]  /*0dc0*/  FFMA R24, R90, R25, R86 ;  /* 0x000000195a187223 */ /* 0x000fe20000000056 */
[----:B------:R-:W-:Y:S01]  /*0dd0*/  FFMA R42, R98, R90, R42 ;  /* 0x0000005a622a7223 */ /* 0x000fe2000000002a */
[----:B------:R-:W-:Y:S01]  /*0de0*/  FFMA R57, R88, R97, R28 ;  /* 0x0000006158397223 */ /* 0x000fe2000000001c */
        /* <DEDUP_REMOVED lines=8> */
[----:B------:R-:W-:Y:S01]  /*0e70*/  FFMA R86, R91, R97, R31 ;  /* 0x000000615b567223 */ /* 0x000fe2000000001f */
[----:B------:R-:W-:Y:S01]  /*0e80*/  LDS R90, [R9+UR10+0x8] ;  /* 0x0000080a095a7984 */ /* 0x000fe20008000800 */
[C---:B------:R-:W-:Y:S01]  /*0e90*/  FFMA R40, R98.reuse, R88, R40 ;  /* 0x0000005862287223 */ /* 0x040fe20000000028 */
[----:B------:R-:W-:Y:S01]  /*0ea0*/  FFMA R43, R98, R91, R43 ;  /* 0x0000005b622b7223 */ /* 0x000fe2000000002b */
[C---:B------:R-:W-:Y:S01]  /*0eb0*/  FFMA R74, R88.reuse, R95, R109 ;  /* 0x0000005f584a7223 */ /* 0x040fe2000000006d */
[----:B0-----:R-:W0:Y:S01]  /*0ec0*/  LDS.128 R12, [R8+0x40] ;  /* 0x00004000080c7984 */ /* 0x001e220000000c00 */
[C---:B------:R-:W-:Y:S01]  /*0ed0*/  FFMA R36, R88.reuse, R99, R36 ;  /* 0x0000006358247223 */ /* 0x040fe20000000024 */
[C---:B------:R-:W-:Y:S01]  /*0ee0*/  FFMA R44, R88.reuse, R101, R44 ;  /* 0x00000065582c7223 */ /* 0x040fe2000000002c */
[C---:B------:R-:W-:Y:S01]  /*0ef0*/  FFMA R52, R88.reuse, R103, R52 ;  /* 0x0000006758347223 */ /* 0x040fe20000000034 */
[----:B------:R-:W4:Y:S01]  /*0f00*/  LDS.128 R28, [R8+0x60] ;  /* 0x00006000081c7984 */ /* 0x000f220000000c00 */
[C---:B------:R-:W-:Y:S01]  /*0f10*/  FFMA R60, R88.reuse, R107, R60 ;  /* 0x0000006b583c7223 */ /* 0x040fe2000000003c */
[----:B------:R-:W-:Y:S01]  /*0f20*/  FFMA R88, R88, R25, R96 ;  /* 0x0000001958587223 */ /* 0x000fe20000000060 */
[C---:B-1----:R-:W-:Y:S01]  /*0f30*/  FFMA R98, R105.reuse, R21, R17 ;  /* 0x0000001569627223 */ /* 0x042fe20000000011 */
[C---:B------:R-:W-:Y:S01]  /*0f40*/  FFMA R109, R20.reuse, R105, R16 ;  /* 0x00000069146d7223 */ /* 0x040fe20000000010 */
[-C--:B------:R-:W-:Y:S01]  /*0f50*/  FFMA R96, R105, R22.reuse, R18 ;  /* 0x0000001669607223 */ /* 0x080fe20000000012 */
[----:B------:R-:W1:Y:S04]  /*0f60*/  LDS R17, [R9+UR10+0x208] ;  /* 0x0002080a09117984 */ /* 0x000e680008000800 */
[----:B------:R-:W5:Y:S04]  /*0f70*/  LDS R18, [R9+UR10+0x408] ;  /* 0x0004080a09127984 */ /* 0x000f680008000800 */
[----:B------:R-:W5:Y:S01]  /*0f80*/  LDS R16, [R9+UR10+0x608] ;  /* 0x0006080a09107984 */ /* 0x000f620008000800 */
[C---:B------:R-:W-:Y:S01]  /*0f90*/  FFMA R112, R91.reuse, R95, R112 ;  /* 0x0000005f5b707223 */ /* 0x040fe20000000070 */
[C---:B------:R-:W-:Y:S01]  /*0fa0*/  FFMA R39, R91.reuse, R99, R39 ;  /* 0x000000635b277223 */ /* 0x040fe20000000027 */
[C---:B------:R-:W-:Y:S01]  /*0fb0*/  FFMA R47, R91.reuse, R101, R47 ;  /* 0x000000655b2f7223 */ /* 0x040fe2000000002f */
[C---:B------:R-:W-:Y:S01]  /*0fc0*/  FFMA R55, R91.reuse, R103, R55 ;  /* 0x000000675b377223 */ /* 0x040fe20000000037 */
[----:B------:R-:W-:Y:S01]  /*0fd0*/  FFMA R63, R91, R107, R63 ;  /* 0x0000006b5b3f7223 */ /* 0x000fe2000000003f */
[----:B------:R-:W-:Y:S01]  /*0fe0*/  FFMA R110, R105, R23, R19 ;  /* 0x00000017696e7223 */ /* 0x000fe20000000013 */
[----:B------:R-:W-:Y:S01]  /*0ff0*/  FFMA R91, R91, R25, R68 ;  /* 0x000000195b5b7223 */ /* 0x000fe20000000044 */
[----:B------:R-:W-:Y:S01]  /*1000*/  FFMA R68, R103, R21, R94 ;  /* 0x0000001567447223 */ /* 0x000fe2000000005e */
[C---:B------:R-:W-:Y:S01]  /*1010*/  FFMA R40, R20.reuse, R99, R40 ;  /* 0x0000006314287223 */ /* 0x040fe20000000028 */
[C---:B------:R-:W-:Y:S01]  /*1020*/  FFMA R41, R99.reuse, R21, R41 ;  /* 0x0000001563297223 */ /* 0x040fe20000000029 */
[CC--:B------:R-:W-:Y:S01]  /*1030*/  FFMA R42, R99.reuse, R22.reuse, R42 ;  /* 0x00000016632a7223 */ /* 0x0c0fe2000000002a */
[----:B------:R-:W-:Y:S01]  /*1040*/  FFMA R43, R99, R23, R43 ;  /* 0x00000017632b7223 */ /* 0x000fe2000000002b */
[C---:B------:R-:W-:Y:S01]  /*1050*/  FFMA R48, R20.reuse, R101, R48 ;  /* 0x0000006514307223 */ /* 0x040fe20000000030 */
[C---:B------:R-:W-:Y:S01]  /*1060*/  FFMA R49, R101.reuse, R21, R49 ;  /* 0x0000001565317223 */ /* 0x040fe20000000031 */
[CC--:B------:R-:W-:Y:S01]  /*1070*/  FFMA R50, R101.reuse, R22.reuse, R50 ;  /* 0x0000001665327223 */ /* 0x0c0fe20000000032 */
[----:B------:R-:W-:Y:S01]  /*1080*/  FFMA R51, R101, R23, R51 ;  /* 0x0000001765337223 */ /* 0x000fe20000000033 */
[C---:B------:R-:W-:Y:S01]  /*1090*/  FFMA R56, R20.reuse, R103, R56 ;  /* 0x0000006714387223 */ /* 0x040fe20000000038 */
[CC--:B------:R-:W-:Y:S01]  /*10a0*/  FFMA R58, R103.reuse, R22.reuse, R58 ;  /* 0x00000016673a7223 */ /* 0x0c0fe2000000003a */
[-C--:B------:R-:W-:Y:S01]  /*10b0*/  FFMA R59, R103, R23.reuse, R59 ;  /* 0x00000017673b7223 */ /* 0x080fe2000000003b */
[----:B------:R-:W-:Y:S01]  /*10c0*/  FFMA R94, R25, R23, R75 ;  /* 0x00000017195e7223 */ /* 0x000fe2000000004b */
[----:B------:R-:W-:Y:S01]  /*10d0*/  FFMA R19, R20, R95, R104 ;  /* 0x0000005f14137223 */ /* 0x000fe20000000068 */
[C---:B------:R-:W-:Y:S01]  /*10e0*/  FFMA R108, R95.reuse, R21, R108 ;  /* 0x000000155f6c7223 */ /* 0x040fe2000000006c */
[C---:B------:R-:W-:Y:S01]  /*10f0*/  FFMA R26, R95.reuse, R22, R26 ;  /* 0x000000165f1a7223 */ /* 0x040fe2000000001a */
[----:B------:R-:W-:Y:S01]  /*1100*/  FFMA R27, R95, R23, R27 ;  /* 0x000000175f1b7223 */ /* 0x000fe2000000001b */
[----:B------:R-:W-:Y:S01]  /*1110*/  FFMA R105, R25, R21, R72 ;  /* 0x0000001519697223 */ /* 0x000fe20000000048 */
[C---:B0-----:R-:W-:Y:S01]  /*1120*/  FFMA R102, R90.reuse, R12, R102 ;  /* 0x0000000c5a667223 */ /* 0x041fe20000000066 */
[C---:B------:R-:W-:Y:S01]  /*1130*/  FFMA R101, R90.reuse, R13, R85 ;  /* 0x0000000d5a657223 */ /* 0x040fe20000000055 */
[C---:B------:R-:W-:Y:S01]  /*1140*/  FFMA R100, R90.reuse, R14, R100 ;  /* 0x0000000e5a647223 */ /* 0x040fe20000000064 */
[C---:B------:R-:W-:Y:S01]  /*1150*/  FFMA R99, R90.reuse, R15, R87 ;  /* 0x0000000f5a637223 */ /* 0x040fe20000000057 */
[C---:B----4-:R-:W-:Y:S01]  /*1160*/  FFMA R103, R90.reuse, R28, R109 ;  /* 0x0000001c5a677223 */ /* 0x050fe2000000006d */
[C---:B------:R-:W-:Y:S01]  /*1170*/  FFMA R98, R90.reuse, R29, R98 ;  /* 0x0000001d5a627223 */ /* 0x040fe20000000062 */
[C---:B------:R-:W-:Y:S01]  /*1180*/  FFMA R96, R90.reuse, R30, R96 ;  /* 0x0000001e5a607223 */ /* 0x040fe20000000060 */
[----:B------:R-:W-:Y:S01]  /*1190*/  FFMA R75, R90, R31, R110 ;  /* 0x0000001f5a4b7223 */ /* 0x000fe2000000006e */
[----:B------:R-:W-:Y:S04]  /*11a0*/  LDS R95, [R9+UR10+0x808] ;  /* 0x0008080a095f7984 */ /* 0x000fe80008000800 */
[----:B------:R-:W0:Y:S04]  /*11b0*/  LDS R90, [R9+UR10+0xa08] ;  /* 0x000a080a095a7984 */ /* 0x000e280008000800 */
[----:B------:R-:W4:Y:S04]  /*11c0*/  LDS R72, [R9+UR10+0xc08] ;  /* 0x000c080a09487984 */ /* 0x000f280008000800 */
[----:B------:R-:W4:Y:S01]  /*11d0*/  LDS R109, [R9+UR10+0xe08] ;  /* 0x000e080a096d7984 */ /* 0x000f220008000800 */
        /* <DEDUP_REMOVED lines=8> */
[----:B------:R-:W-:Y:S01]  /*1260*/  FFMA R104, R25, R22, R70 ;  /* 0x0000001619687223 */ /* 0x000fe20000000046 */
[C---:B-1----:R-:W-:Y:S01]  /*1270*/  FFMA R87, R17.reuse, R30, R26 ;  /* 0x0000001e11577223 */ /* 0x042fe2000000001a */
[C---:B------:R-:W-:Y:S01]  /*1280*/  FFMA R85, R17.reuse, R31, R27 ;  /* 0x0000001f11557223 */ /* 0x040fe2000000001b */
[----:B------:R-:W-:Y:S01]  /*1290*/  FFMA R106, R20, R25, R106 ;  /* 0x00000019146a7223 */ /* 0x000fe2000000006a */
[----:B------:R-:W-:Y:S01]  /*12a0*/  BAR.SYNC.DEFER_BLOCKING 0x0 ;  /* 0x0000000000007b1d */ /* 0x000fe20000010000 */
[C---:B------:R-:W-:Y:S01]  /*12b0*/  FFMA R74, R17.reuse, R12, R74 ;  /* 0x0000000c114a7223 */ /* 0x040fe2000000004a */
[C---:B------:R-:W-:Y:S01]  /*12c0*/  FFMA R73, R17.reuse, R13, R73 ;  /* 0x0000000d11497223 */ /* 0x040fe20000000049 */
[C---:B------:R-:W-:Y:S01]  /*12d0*/  FFMA R71, R17.reuse, R14, R71 ;  /* 0x0000000e11477223 */ /* 0x040fe20000000047 */
[C---:B------:R-:W-:Y:S01]  /*12e0*/  FFMA R70, R17.reuse, R15, R112 ;  /* 0x0000000f11467223 */ /* 0x040fe20000000070 */
[C---:B------:R-:W-:Y:S01]  /*12f0*/  FFMA R97, R17.reuse, R28, R19 ;  /* 0x0000001c11617223 */ /* 0x040fe20000000013 */
[----:B------:R-:W-:Y:S01]  /*1300*/  FFMA R108, R17, R29, R108 ;  /* 0x0000001d116c7223 */ /* 0x000fe2000000006c */
[C---:B-----5:R-:W-:Y:S01]  /*1310*/  FFMA R107, R18.reuse, R12, R57 ;  /* 0x0000000c126b7223 */ /* 0x060fe20000000039 */
        /* <DEDUP_REMOVED lines=11> */
[C---:B------:R-:W-:Y:S01]  /*13d0*/  FFMA R40, R16.reuse, R28, R40 ;  /* 0x0000001c10287223 */ /* 0x040fe20000000028 */
[C---:B------:R-:W-:Y:S01]  /*13e0*/  FFMA R41, R16.reuse, R29, R41 ;  /* 0x0000001d10297223 */ /* 0x040fe20000000029 */
[C---:B------:R-:W-:Y:S01]  /*13f0*/  FFMA R42, R16.reuse, R30, R42 ;  /* 0x0000001e102a7223 */ /* 0x040fe2000000002a */
[----:B------:R-:W-:Y:S01]  /*1400*/  FFMA R43, R16, R31, R43 ;  /* 0x0000001f102b7223 */ /* 0x000fe2000000002b */
[----:B------:R-:W-:Y:S04]  /*1410*/  LDS R86, [R9+UR10+0xc] ;  /* 0x00000c0a09567984 */ /* 0x000fe80008000800 */
[----:B------:R-:W1:Y:S04]  /*1420*/  LDS.128 R20, [R8+0x60] ;  /* 0x0000600008147984 */ /* 0x000e680000000c00 */
[----:B------:R-:W5:Y:S04]  /*1430*/  LDS.128 R16, [R8+0x80] ;  /* 0x0000800008107984 */ /* 0x000f680000000c00 */
[----:B------:R-:W5:Y:S04]  /*1440*/  LDS R84, [R9+UR10+0x20c] ;  /* 0x00020c0a09547984 */ /* 0x000f680008000800 */
[----:B------:R-:W2:Y:S01]  /*1450*/  LDS R25, [R9+UR10+0x40c] ;  /* 0x00040c0a09197984 */ /* 0x000ea20008000800 */
[----:B0-----:R-:W-:-:S03]  /*1460*/  FFMA R57, R90, R29, R68 ;  /* 0x0000001d5a397223 */ /* 0x001fc60000000044 */
[----:B------:R-:W0:Y:S01]  /*1470*/  LDS R68, [R9+UR10+0x60c] ;  /* 0x00060c0a09447984 */ /* 0x000e220008000800 */
        /* <DEDUP_REMOVED lines=8> */
[-C--:B------:R-:W-:Y:S01]  /*1500*/  FFMA R56, R90, R28.reuse, R56 ;  /* 0x0000001c5a387223 */ /* 0x080fe20000000038 */
[CC--:B----4-:R-:W-:Y:S01]  /*1510*/  FFMA R64, R72.reuse, R28.reuse, R64 ;  /* 0x0000001c48407223 */ /* 0x0d0fe20000000040 */
        /* <DEDUP_REMOVED lines=8> */
[----:B------:R-:W-:-:S02]  /*15a0*/  FFMA R67, R72, R31, R67 ;  /* 0x0000001f48437223 */ /* 0x000fc40000000043 */
[----:B------:R-:W4:Y:S01]  /*15b0*/  LDS R72, [R9+UR10+0x80c] ;  /* 0x00080c0a09487984 */ /* 0x000f220008000800 */
[C---:B-1----:R-:W-:Y:S01]  /*15c0*/  FFMA R102, R86.reuse, R20, R102 ;  /* 0x0000001456667223 */ /* 0x042fe20000000066 */
[C---:B------:R-:W-:Y:S01]  /*15d0*/  FFMA R101, R86.reuse, R21, R101 ;  /* 0x0000001556657223 */ /* 0x040fe20000000065 */
[C---:B------:R-:W-:Y:S01]  /*15e0*/  FFMA R100, R86.reuse, R22, R100 ;  /* 0x0000001656647223 */ /* 0x040fe20000000064 */
[C---:B------:R-:W-:Y:S01]  /*15f0*/  FFMA R99, R86.reuse, R23, R99 ;  /* 0x0000001756637223 */ /* 0x040fe20000000063 */
[C---:B-----5:R-:W-:Y:S01]  /*1600*/  FFMA R103, R86.reuse, R16, R103 ;  /* 0x0000001056677223 */ /* 0x060fe20000000067 */
        /* <DEDUP_REMOVED lines=11> */
[----:B--2---:R-:W-:Y:S01]  /*16c0*/  FFMA R28, R25, R20, R107 ;  /* 0x00000014191c7223 */ /* 0x004fe2000000006b */
[----:B------:R-:W1:Y:S04]  /*16d0*/  LDS R86, [R9+UR10+0xa0c] ;  /* 0x000a0c0a09567984 */ /* 0x000e680008000800 */
[----:B------:R-:W2:Y:S04]  /*16e0*/  LDS R84, [R9+UR10+0xc0c] ;  /* 0x000c0c0a09547984 */ /* 0x000ea80008000800 */
[----:B------:R-:W5:Y:S01]  /*16f0*/  LDS R107, [R9+UR10+0xe0c] ;  /* 0x000e0c0a096b7984 */ /* 0x000f620008000800 */
        /* <DEDUP_REMOVED lines=18> */
[C---:B------:R-:W-:Y:S01]  /*1820*/  FFMA R34, R25.reuse, R18, R34 ;  /* 0x0000001219227223 */ /* 0x040fe20000000022 */
[----:B------:R-:W-:Y:S01]  /*1830*/  FFMA R35, R25, R19, R35 ;  /* 0x0000001319237223 */ /* 0x000fe20000000023 */
[C---:B0-----:R-:W-:Y:S01]  /*1840*/  FFMA R36, R68.reuse, R20, R36 ;  /* 0x0000001444247223 */ /* 0x041fe20000000024 */
        /* <DEDUP_REMOVED lines=8> */
[----:B------:R-:W0:Y:S04]  /*18d0*/  LDS.128 R24, [R8+0x80] ;  /* 0x0000800008187984 */ /* 0x000e280000000c00 */
[----:B------:R-:W0:Y:S04]  /*18e0*/  LDS.128 R12, [R8+0xa0] ;  /* 0x0000a000080c7984 */ /* 0x000e280000000c00 */
[----:B------:R-:W0:Y:S01]  /*18f0*/  LDS R68, [R9+UR10+0x210] ;  /* 0x0002100a09447984 */ /* 0x000e220008000800 */
        /* <DEDUP_REMOVED lines=8> */
[C---:B-1----:R-:W-:Y:S01]  /*1980*/  FFMA R52, R86.reuse, R20, R52 ;  /* 0x0000001456347223 */ /* 0x042fe20000000034 */
[C---:B------:R-:W-:Y:S01]  /*1990*/  FFMA R53, R86.reuse, R21, R53 ;  /* 0x0000001556357223 */ /* 0x040fe20000000035 */
[C---:B------:R-:W-:Y:S01]  /*19a0*/  FFMA R54, R86.reuse, R22, R54 ;  /* 0x0000001656367223 */ /* 0x040fe20000000036 */
[C---:B------:R-:W-:Y:S01]  /*19b0*/  FFMA R55, R86.reuse, R23, R55 ;  /* 0x0000001756377223 */ /* 0x040fe20000000037 */
[C---:B------:R-:W-:Y:S01]  /*19c0*/  FFMA R56, R86.reuse, R16, R56 ;  /* 0x0000001056387223 */ /* 0x040fe20000000038 */
[C---:B------:R-:W-:Y:S01]  /*19d0*/  FFMA R57, R86.reuse, R17, R57 ;  /* 0x0000001156397223 */ /* 0x040fe20000000039 */
[C---:B------:R-:W-:Y:S01]  /*19e0*/  FFMA R58, R86.reuse, R18, R58 ;  /* 0x00000012563a7223 */ /* 0x040fe2000000003a */
[----:B------:R-:W-:Y:S01]  /*19f0*/  FFMA R59, R86, R19, R59 ;  /* 0x00000013563b7223 */ /* 0x000fe2000000003b */
[----:B------:R-:W1:Y:S04]  /*1a00*/  LDS R72, [R9+UR10+0x410] ;  /* 0x0004100a09487984 */ /* 0x000e680008000800 */
[----:B------:R-:W4:Y:S01]  /*1a10*/  LDS R86, [R9+UR10+0x610] ;  /* 0x0006100a09567984 */ /* 0x000f220008000800 */
[C---:B--2---:R-:W-:Y:S01]  /*1a20*/  FFMA R60, R84.reuse, R20, R60 ;  /* 0x00000014543c7223 */ /* 0x044fe2000000003c */
[C---:B------:R-:W-:Y:S01]  /*1a30*/  FFMA R61, R84.reuse, R21, R61 ;  /* 0x00000015543d7223 */ /* 0x040fe2000000003d */
        /* <DEDUP_REMOVED lines=30> */
[----:B------:R-:W0:Y:S04]  /*1c20*/  LDS R84, [R9+UR10+0x810] ;  /* 0x0008100a09547984 */ /* 0x000e280008000800 */
[----:B------:R-:W2:Y:S04]  /*1c30*/  LDS R69, [R9+UR10+0xa10] ;  /* 0x000a100a09457984 */ /* 0x000ea80008000800 */
[----:B------:R-:W5:Y:S04]  /*1c40*/  LDS R68, [R9+UR10+0xc10] ;  /* 0x000c100a09447984 */ /* 0x000f680008000800 */
[----:B------:R-:W3:Y:S01]  /*1c50*/  LDS R107, [R9+UR10+0xe10] ;  /* 0x000e100a096b7984 */ /* 0x000ee20008000800 */
[----:B------:R-:W-:Y:S01]  /*1c60*/  BAR.SYNC.DEFER_BLOCKING 0x0 ;  /* 0x0000000000007b1d */ /* 0x000fe20000010000 */
        /* <DEDUP_REMOVED lines=18> */
[----:B------:R-:W4:Y:S04]  /*1d90*/  LDS.128 R16, [R8+0xc0] ;  /* 0x0000c00008107984 */ /* 0x000f280000000c00 */
[----:B------:R-:W4:Y:S01]  /*1da0*/  LDS R86, [R9+UR10+0x214] ;  /* 0x0002140a09567984 */ /* 0x000f220008000800 */
[-C--:B0-----:R-:W-:Y:S01]  /*1db0*/  FFMA R44, R84, R24.reuse, R44 ;  /* 0x00000018542c7223 */ /* 0x081fe2000000002c */
[-C--:B--2---:R-:W-:Y:S01]  /*1dc0*/  FFMA R52, R69, R24.reuse, R52 ;  /* 0x0000001845347223 */ /* 0x084fe20000000034 */
[-C--:B-----5:R-:W-:Y:S01]  /*1dd0*/  FFMA R60, R68, R24.reuse, R60 ;  /* 0x00000018443c7223 */ /* 0x0a0fe2000000003c */
[----:B---3--:R-:W-:Y:S01]  /*1de0*/  FFMA R90, R107, R24, R90 ;  /* 0x000000186b5a7223 */ /* 0x008fe2000000005a */
        /* <DEDUP_REMOVED lines=32> */
[C---:B----4-:R-:W-:Y:S01]  /*1ff0*/  FFMA R103, R72.reuse, R16, R103 ;  /* 0x0000001048677223 */ /* 0x050fe20000000067 */
[C---:B------:R-:W-:Y:S01]  /*2000*/  FFMA R98, R72.reuse, R17, R98 ;  /* 0x0000001148627223 */ /* 0x040fe20000000062 */
[C---:B------:R-:W-:Y:S01]  /*2010*/  FFMA R96, R72.reuse, R18, R96 ;  /* 0x0000001248607223 */ /* 0x040fe20000000060 */
[----:B------:R-:W-:Y:S01]  /*2020*/  FFMA R75, R72, R19, R75 ;  /* 0x00000013484b7223 */ /* 0x000fe2000000004b */
[C---:B------:R-:W-:Y:S01]  /*2030*/  FFMA R24, R86.reuse, R16, R97 ;  /* 0x0000001056187223 */ /* 0x040fe20000000061 */
[----:B------:R-:W0:Y:S04]  /*2040*/  LDS R84, [R9+UR10+0x414] ;  /* 0x0004140a09547984 */ /* 0x000e280008000800 */
[----:B------:R-:W1:Y:S04]  /*2050*/  LDS R69, [R9+UR10+0x614] ;  /* 0x0006140a09457984 */ /* 0x000e680008000800 */
[----:B------:R-:W2:Y:S04]  /*2060*/  LDS R68, [R9+UR10+0x814] ;  /* 0x0008140a09447984 */ /* 0x000ea80008000800 */
[----:B------:R-:W3:Y:S04]  /*2070*/  LDS R72, [R9+UR10+0xa14] ;  /* 0x000a140a09487984 */ /* 0x000ee80008000800 */
[----:B------:R-:W4:Y:S04]  /*2080*/  LDS R97, [R9+UR10+0xc14] ;  /* 0x000c140a09617984 */ /* 0x000f280008000800 */
[----:B------:R-:W5:Y:S01]  /*2090*/  LDS R107, [R9+UR10+0xe14] ;  /* 0x000e140a096b7984 */ /* 0x000f620008000800 */
[----:B------:R-:W-:Y:S01]  /*20a0*/  BAR.SYNC.DEFER_BLOCKING 0x0 ;  /* 0x0000000000007b1d */ /* 0x000fe20000010000 */
[----:B------:R-:W-:-:S05]  /*20b0*/  FFMA R25, R86, R17, R91 ;  /* 0x0000001156197223 */ /* 0x000fca000000005b */
[----:B------:R-:W-:Y:S04]  /*20c0*/  LDS R91, [R9+UR10+0x18] ;  /* 0x0000180a095b7984 */ /* 0x000fe80008000800 */
[----:B------:R-:W5:Y:S01]  /*20d0*/  LDS.128 R12, [R8+0xe0] ;  /* 0x0000e000080c7984 */ /* 0x000f620000000c00 */
        /* <DEDUP_REMOVED lines=30> */
[C---:B---3--:R-:W-:Y:S01]  /*22c0*/  FFMA R52, R72.reuse, R20, R52 ;  /* 0x0000001448347223 */ /* 0x048fe20000000034 */
[C---:B------:R-:W-:Y:S01]  /*22d0*/  FFMA R53, R72.reuse, R21, R53 ;  /* 0x0000001548357223 */ /* 0x040fe20000000035 */
[C---:B------:R-:W-:Y:S01]  /*22e0*/  FFMA R54, R72.reuse, R22, R54 ;  /* 0x0000001648367223 */ /* 0x040fe20000000036 */
[C---:B------:R-:W-:Y:S01]  /*22f0*/  FFMA R55, R72.reuse, R23, R55 ;  /* 0x0000001748377223 */ /* 0x040fe20000000037 */
[C---:B------:R-:W-:Y:S01]  /*2300*/  FFMA R56, R72.reuse, R16, R56 ;  /* 0x0000001048387223 */ /* 0x040fe20000000038 */
[C---:B------:R-:W-:Y:S01]  /*2310*/  FFMA R57, R72.reuse, R17, R57 ;  /* 0x0000001148397223 */ /* 0x040fe20000000039 */
[C---:B------:R-:W-:Y:S01]  /*2320*/  FFMA R58, R72.reuse, R18, R58 ;  /* 0x00000012483a7223 */ /* 0x040fe2000000003a */
[----:B------:R-:W-:Y:S01]  /*2330*/  FFMA R59, R72, R19, R59 ;  /* 0x00000013483b7223 */ /* 0x000fe2000000003b */
[----:B------:R-:W0:Y:S04]  /*2340*/  LDS.128 R84, [R8+0xc0] ;  /* 0x0000c00008547984 */ /* 0x000e280000000c00 */
[----:B------:R-:W1:Y:S04]  /*2350*/  LDS R69, [R9+UR10+0x218] ;  /* 0x0002180a09457984 */ /* 0x000e680008000800 */
[----:B------:R-:W2:Y:S04]  /*2360*/  LDS R68, [R9+UR10+0x418] ;  /* 0x0004180a09447984 */ /* 0x000ea80008000800 */
[----:B------:R-:W3:Y:S01]  /*2370*/  LDS R72, [R9+UR10+0x618] ;  /* 0x0006180a09487984 */ /* 0x000ee20008000800 */
[C---:B----4-:R-:W-:Y:S01]  /*2380*/  FFMA R64, R97.reuse, R16, R64 ;  /* 0x0000001061407223 */ /* 0x050fe20000000040 */
[----:B------:R-:W-:Y:S01]  /*2390*/  FFMA R66, R97, R18, R66 ;  /* 0x0000001261427223 */ /* 0x000fe20000000042 */
[C---:B-----5:R-:W-:Y:S01]  /*23a0*/  FFMA R106, R107.reuse, R16, R106 ;  /* 0x000000106b6a7223 */ /* 0x060fe2000000006a */
[----:B------:R-:W-:Y:S01]  /*23b0*/  FFMA R104, R107, R18, R104 ;  /* 0x000000126b687223 */ /* 0x000fe20000000068 */
        /* <DEDUP_REMOVED lines=14> */
[----:B------:R-:W4:Y:S04]  /*24a0*/  LDS R97, [R9+UR10+0x818] ;  /* 0x0008180a09617984 */ /* 0x000f280008000800 */
[----:B------:R-:W5:Y:S04]  /*24b0*/  LDS R96, [R9+UR10+0xa18] ;  /* 0x000a180a09607984 */ /* 0x000f680008000800 */
[----:B------:R-:W5:Y:S04]  /*24c0*/  LDS R107, [R9+UR10+0xc18] ;  /* 0x000c180a096b7984 */ /* 0x000f680008000800 */
[----:B------:R-:W5:Y:S01]  /*24d0*/  LDS R103, [R9+UR10+0xe18] ;  /* 0x000e180a09677984 */ /* 0x000f620008000800 */
[C---:B0-----:R-:W-:Y:S01]  /*24e0*/  FFMA R102, R91.reuse, R84, R102 ;  /* 0x000000545b667223 */ /* 0x041fe20000000066 */
[C---:B------:R-:W-:Y:S01]  /*24f0*/  FFMA R101, R91.reuse, R85, R101 ;  /* 0x000000555b657223 */ /* 0x040fe20000000065 */
[C---:B------:R-:W-:Y:S01]  /*2500*/  FFMA R100, R91.reuse, R86, R100 ;  /* 0x000000565b647223 */ /* 0x040fe20000000064 */
[C---:B------:R-:W-:Y:S01]  /*2510*/  FFMA R99, R91.reuse, R87, R99 ;  /* 0x000000575b637223 */ /* 0x040fe20000000063 */
[C---:B------:R-:W-:Y:S01]  /*2520*/  FFMA R17, R91.reuse, R13, R98 ;  /* 0x0000000d5b117223 */ /* 0x040fe20000000062 */
[----:B------:R-:W-:Y:S01]  /*2530*/  BAR.SYNC.DEFER_BLOCKING 0x0 ;  /* 0x0000000000007b1d */ /* 0x000fe20000010000 */
        /* <DEDUP_REMOVED lines=27> */
[----:B------:R1:W2:Y:S01]  /*26f0*/  LDS.128 R72, [R8+0x100] ;  /* 0x0001000008487984 */ /* 0x0002a20000000c00 */
[C---:B----4-:R-:W-:Y:S01]  /*2700*/  FFMA R44, R97.reuse, R84, R44 ;  /* 0x00000054612c7223 */ /* 0x050fe2000000002c */
[CC--:B------:R-:W-:Y:S01]  /*2710*/  FFMA R45, R97.reuse, R85.reuse, R45 ;  /* 0x00000055612d7223 */ /* 0x0c0fe2000000002d */
[----:B------:R-:W-:Y:S01]  /*2720*/  FFMA R46, R97, R86, R46 ;  /* 0x00000056612e7223 */ /* 0x000fe2000000002e */
[C---:B-----5:R-:W-:Y:S01]  /*2730*/  FFMA R52, R96.reuse, R84, R52 ;  /* 0x0000005460347223 */ /* 0x060fe20000000034 */
[CC--:B------:R-:W-:Y:S01]  /*2740*/  FFMA R53, R96.reuse, R85.reuse, R53 ;  /* 0x0000005560357223 */ /* 0x0c0fe20000000035 */
[C---:B------:R-:W-:Y:S01]  /*2750*/  FFMA R54, R96.reuse, R86, R54 ;  /* 0x0000005660367223 */ /* 0x040fe20000000036 */
[C---:B------:R-:W-:Y:S01]  /*2760*/  FFMA R60, R107.reuse, R84, R60 ;  /* 0x000000546b3c7223 */ /* 0x040fe2000000003c */
[CC--:B------:R-:W-:Y:S01]  /*2770*/  FFMA R61, R107.reuse, R85.reuse, R61 ;  /* 0x000000556b3d7223 */ /* 0x0c0fe2000000003d */
[----:B------:R-:W-:Y:S01]  /*2780*/  FFMA R62, R107, R86, R62 ;  /* 0x000000566b3e7223 */ /* 0x000fe2000000003e */
        /* <DEDUP_REMOVED lines=21> */
[C---:B-1----:R-:W-:Y:S01]  /*28e0*/  FFMA R8, R103.reuse, R15, R94 ;  /* 0x0000000f67087223 */ /* 0x042fe2000000005e */
[----:B------:R-:W-:Y:S01]  /*28f0*/  FFMA R87, R103, R87, R95 ;  /* 0x0000005767577223 */ /* 0x000fe2000000005f */
[----:B------:R-:W-:Y:S01]  /*2900*/  LDS R98, [R9+UR10+0x21c] ;  /* 0x00021c0a09627984 */ /* 0x000fe20008000800 */
[C---:B0-----:R-:W-:Y:S01]  /*2910*/  FFMA R12, R91.reuse, R68, R102 ;  /* 0x000000445b0c7223 */ /* 0x041fe20000000066 */
[C---:B------:R-:W-:Y:S01]  /*2920*/  FFMA R13, R91.reuse, R69, R101 ;  /* 0x000000455b0d7223 */ /* 0x040fe20000000065 */
[C---:B------:R-:W-:Y:S01]  /*2930*/  FFMA R14, R91.reuse, R70, R100 ;  /* 0x000000465b0e7223 */ /* 0x040fe20000000064 */
[C---:B------:R-:W-:Y:S01]  /*2940*/  FFMA R15, R91.reuse, R71, R99 ;  /* 0x000000475b0f7223 */ /* 0x040fe20000000063 */
[C---:B--2---:R-:W-:Y:S01]  /*2950*/  FFMA R16, R91.reuse, R72, R16 ;  /* 0x000000485b107223 */ /* 0x044fe20000000010 */
[C---:B------:R-:W-:Y:S01]  /*2960*/  FFMA R17, R91.reuse, R73, R17 ;  /* 0x000000495b117223 */ /* 0x040fe20000000011 */
[C---:B------:R-:W-:Y:S01]  /*2970*/  FFMA R18, R91.reuse, R74, R18 ;  /* 0x0000004a5b127223 */ /* 0x040fe20000000012 */
[----:B------:R-:W-:Y:S01]  /*2980*/  FFMA R19, R91, R75, R19 ;  /* 0x0000004b5b137223 */ /* 0x000fe20000000013 */
[----:B------:R-:W-:Y:S04]  /*2990*/  LDS R97, [R9+UR10+0x41c] ;  /* 0x00041c0a09617984 */ /* 0x000fe80008000800 */
[----:B------:R-:W-:Y:S04]  /*29a0*/  LDS R96, [R9+UR10+0x61c] ;  /* 0x00061c0a09607984 */ /* 0x000fe80008000800 */
[----:B------:R-:W0:Y:S04]  /*29b0*/  LDS R95, [R9+UR10+0x81c] ;  /* 0x00081c0a095f7984 */ /* 0x000e280008000800 */
[----:B------:R-:W1:Y:S04]  /*29c0*/  LDS R94, [R9+UR10+0xa1c] ;  /* 0x000a1c0a095e7984 */ /* 0x000e680008000800 */
[----:B------:R-:W2:Y:S04]  /*29d0*/  LDS R91, [R9+UR10+0xc1c] ;  /* 0x000c1c0a095b7984 */ /* 0x000ea80008000800 */
[----:B------:R-:W3:Y:S01]  /*29e0*/  LDS R9, [R9+UR10+0xe1c] ;  /* 0x000e1c0a09097984 */ /* 0x000ee20008000800 */
[----:B------:R-:W-:Y:S01]  /*29f0*/  IADD3 R7, PT, PT, R7, 0x1, RZ ;  /* 0x0000000107077810 */ /* 0x000fe20007ffe0ff */
[----:B------:R-:W-:Y:S01]  /*2a00*/  UIADD3 UR4, UPT, UPT, UR4, 0x1, URZ ;  /* 0x0000000104047890 */ /* 0x000fe2000fffe0ff */
[----:B------:R-:W-:Y:S01]  /*2a10*/  IADD3 R10, PT, PT, R10, 0x8, RZ ;  /* 0x000000080a0a7810 */ /* 0x000fe20007ffe0ff */
[C---:B0-----:R-:W-:Y:S01]  /*2a20*/  FFMA R44, R95.reuse, R68, R44 ;  /* 0x000000445f2c7223 */ /* 0x041fe2000000002c */
[C---:B------:R-:W-:Y:S01]  /*2a30*/  FFMA R45, R95.reuse, R69, R45 ;  /* 0x000000455f2d7223 */ /* 0x040fe2000000002d */
[C---:B------:R-:W-:Y:S01]  /*2a40*/  FFMA R46, R95.reuse, R70, R46 ;  /* 0x000000465f2e7223 */ /* 0x040fe2000000002e */
[C---:B------:R-:W-:Y:S01]  /*2a50*/  FFMA R47, R95.reuse, R71, R47 ;  /* 0x000000475f2f7223 */ /* 0x040fe2000000002f */
[C---:B------:R-:W-:Y:S01]  /*2a60*/  FFMA R48, R95.reuse, R72, R48 ;  /* 0x000000485f307223 */ /* 0x040fe20000000030 */
[C---:B------:R-:W-:Y:S01]  /*2a70*/  FFMA R49, R95.reuse, R73, R49 ;  /* 0x000000495f317223 */ /* 0x040fe20000000031 */
[C---:B------:R-:W-:Y:S01]  /*2a80*/  FFMA R50, R95.reuse, R74, R50 ;  /* 0x0000004a5f327223 */ /* 0x040fe20000000032 */
[----:B------:R-:W-:-:S02]  /*2a90*/  FFMA R51, R95, R75, R51 ;  /* 0x0000004b5f337223 */ /* 0x000fc40000000033 */
[----:B------:R-:W0:Y:S01]  /*2aa0*/  LDC R95, c[0x0][0x39c] ;  /* 0x0000e700ff5f7b82 */ /* 0x000e220000000800 */
        /* <DEDUP_REMOVED lines=48> */
[----:B0-----:R-:W-:Y:S01]  /*2db0*/  LEA R6, R95, R6, 0x3 ;  /* 0x000000065f067211 */ /* 0x001fe200078e18ff */
[----:B------:R-:W-:Y:S08]  /*2dc0*/  BAR.SYNC.DEFER_BLOCKING 0x0 ;  /* 0x0000000000007b1d */ /* 0x000ff00000010000 */
[----:B------:R-:W-:Y:S06]  /*2dd0*/  BAR.SYNC.DEFER_BLOCKING 0x0 ;  /* 0x0000000000007b1d */ /* 0x000fec0000010000 */
[----:B------:R0:W-:Y:S04]  /*2de0*/  @!P0 STS.128 [R3], R76 ;  /* 0x0000004c03008388 */ /* 0x0001e80000000c00 */
[----:B------:R0:W-:Y:S01]  /*2df0*/  @!P0 STS.128 [R4], R80 ;  /* 0x0000005004008388 */ /* 0x0001e20000000c00 */
[----:B------:R-:W-:-:S13]  /*2e00*/  ISETP.NE.AND P0, PT, R7, RZ, PT ;  /* 0x000000ff0700720c */ /* 0x000fda0003f05270 */
[----:B------:R-:W-:Y:S05]  /*2e10*/  @P0 BRA `(.L_x_6) ;  /* 0xffffffd800540947 */ /* 0x000fea000383ffff */
.L_x_5:
[----:B------:R-:W1:Y:S01]  /*2e20*/  LDCU UR4, c[0x0][0x3a0] ;  /* 0x00007400ff0477ac */ /* 0x000e620008000800 */
[----:B0-----:R-:W-:Y:S02]  /*2e30*/  SHF.R.U32.HI R3, RZ, 0x1, R0 ;  /* 0x00000001ff037819 */ /* 0x001fe40000011600 */
[----:B------:R-:W-:Y:S01]  /*2e40*/  SHF.L.U32 R0, R0, 0x1, RZ ;  /* 0x0000000100007819 */ /* 0x000fe200000006ff */
[----:B------:R-:W0:Y:S01]  /*2e50*/  LDCU.64 UR6, c[0x0][0x390] ;  /* 0x00007200ff0677ac */ /* 0x000e220008000a00 */
[C---:B------:R-:W-:Y:S02]  /*2e60*/  LOP3.LUT R4, R3.reuse, 0x1e0, RZ, 0xc0, !PT ;  /* 0x000001e003047812 */ /* 0x040fe400078ec0ff */
[----:B------:R-:W-:Y:S02]  /*2e70*/  LOP3.LUT R3, R3, 0xc, RZ, 0xc0, !PT ;  /* 0x0000000c03037812 */ /* 0x000fe400078ec0ff */
[----:B------:R-:W-:Y:S02]  /*2e80*/  LEA R4, R5, R4, 0x7 ;  /* 0x0000000405047211 */ /* 0x000fe400078e38ff */
[----:B------:R-:W-:-:S02]  /*2e90*/  LOP3.LUT R5, R2, 0x1c, RZ, 0xc0, !PT ;  /* 0x0000001c02057812 */ /* 0x000fc400078ec0ff */
[----:B------:R-:W-:Y:S02]  /*2ea0*/  IADD3 R3, PT, PT, R4, R3, RZ ;  /* 0x0000000304037210 */ /* 0x000fe40007ffe0ff */
[----:B------:R-:W-:-:S03]  /*2eb0*/  LOP3.LUT R0, R0, 0x40, RZ, 0xc0, !PT ;  /* 0x0000004000007812 */ /* 0x000fc600078ec0ff */
[----:B-1----:R-:W-:Y:S01]  /*2ec0*/  IMAD R3, R3, UR4, RZ ;  /* 0x0000000403037c24 */ /* 0x002fe2000f8e02ff */
[----:B------:R-:W-:-:S04]  /*2ed0*/  IADD3 R0, PT, PT, R5, UR5, R0 ;  /* 0x0000000505007c10 */ /* 0x000fc8000fffe000 */
[C---:B------:R-:W-:Y:S02]  /*2ee0*/  IADD3 R8, P0, PT, R0.reuse, R3, RZ ;  /* 0x0000000300087210 */ /* 0x040fe40007f1e0ff */
[C---:B------:R-:W-:Y:S02]  /*2ef0*/  IADD3 R5, PT, PT, R3.reuse, UR4, RZ ;  /* 0x0000000403057c10 */ /* 0x040fe4000fffe0ff */
[----:B------:R-:W-:Y:S02]  /*2f00*/  LEA.HI.X.SX32 R3, R3, RZ, 0x1, P0 ;  /* 0x000000ff03037211 */ /* 0x000fe400000f0eff */
[----:B------:R-:W-:Y:S02]  /*2f10*/  IADD3 R6, P1, PT, R0, R5, RZ ;  /* 0x0000000500067210 */ /* 0x000fe40007f3e0ff */
[----:B0-----:R-:W-:Y:S02]  /*2f20*/  LEA R2, P0, R8, UR6, 0x2 ;  /* 0x0000000608027c11 */ /* 0x001fe4000f8010ff */
[----:B------:R-:W-:-:S02]  /*2f30*/  IADD3 R7, PT, PT, R5, UR4, RZ ;  /* 0x0000000405077c10 */ /* 0x000fc4000fffe0ff */
[----:B------:R-:W-:Y:S02]  /*2f40*/  LEA.HI.X.SX32 R5, R5, RZ, 0x1, P1 ;  /* 0x000000ff05057211 */ /* 0x000fe400008f0eff */
[----:B------:R-:W-:Y:S02]  /*2f50*/  LEA.HI.X R3, R8, UR7, R3, 0x2, P0 ;  /* 0x0000000708037c11 */ /* 0x000fe400080f1403 */
[----:B------:R-:W-:Y:S02]  /*2f60*/  LEA R4, P1, R6, UR6, 0x2 ;  /* 0x0000000606047c11 */ /* 0x000fe4000f8210ff */
[----:B------:R-:W-:Y:S01]  /*2f70*/  IADD3 R8, P0, PT, R0, R7, RZ ;  /* 0x0000000700087210 */ /* 0x000fe20007f1e0ff */
[----:B------:R0:W-:Y:S01]  /*2f80*/  STG.E.128 desc[UR8][R2.64], R12 ;  /* 0x0000000c02007986 */ /* 0x0001e2000c101d08 */
[C---:B------:R-:W-:Y:S02]  /*2f90*/  IADD3 R9, PT, PT, R7.reuse, UR4, RZ ;  /* 0x0000000407097c10 */ /* 0x040fe4000fffe0ff */
[----:B------:R-:W-:Y:S01]  /*2fa0*/  LEA.HI.X R5, R6, UR7, R5, 0x2, P1 ;  /* 0x0000000706057c11 */ /* 0x000fe200088f1405 */
[----:B------:R1:W-:Y:S01]  /*2fb0*/  STG.E.128 desc[UR8][R2.64+0x80], R16 ;  /* 0x0000801002007986 */ /* 0x0003e2000c101d08 */
[----:B------:R-:W-:-:S02]  /*2fc0*/  LEA.HI.X.SX32 R7, R7, RZ, 0x1, P0 ;  /* 0x000000ff07077211 */ /* 0x000fc400000f0eff */
[----:B------:R-:W-:Y:S01]  /*2fd0*/  LEA R6, P0, R8, UR6, 0x2 ;  /* 0x0000000608067c11 */ /* 0x000fe2000f8010ff */
[----:B------:R-:W-:Y:S01]  /*2fe0*/  STG.E.128 desc[UR8][R4.64], R20 ;  /* 0x0000001404007986 */ /* 0x000fe2000c101d08 */
[----:B------:R-:W-:Y:S02]  /*2ff0*/  IADD3 R10, P1, PT, R0, R9, RZ ;  /* 0x00000009000a7210 */ /* 0x000fe40007f3e0ff */
[C---:B------:R-:W-:Y:S01]  /*3000*/  IADD3 R11, PT, PT, R9.reuse, UR4, RZ ;  /* 0x00000004090b7c10 */ /* 0x040fe2000fffe0ff */
[----:B------:R2:W-:Y:S01]  /*3010*/  STG.E.128 desc[UR8][R4.64+0x80], R24 ;  /* 0x0000801804007986 */ /* 0x0005e2000c101d08 */
[----:B------:R-:W-:Y:S02]  /*3020*/  LEA.HI.X R7, R8, UR7, R7, 0x2, P0 ;  /* 0x0000000708077c11 */ /* 0x000fe400080f1407 */
[----:B------:R-:W-:Y:S02]  /*3030*/  LEA.HI.X.SX32 R9, R9, RZ, 0x1, P1 ;  /* 0x000000ff09097211 */ /* 0x000fe400008f0eff */
[----:B------:R-:W-:Y:S01]  /*3040*/  LEA R8, P0, R10, UR6, 0x2 ;  /* 0x000000060a087c11 */ /* 0x000fe2000f8010ff */
[----:B------:R-:W-:Y:S01]  /*3050*/  STG.E.128 desc[UR8][R6.64], R28 ;  /* 0x0000001c06007986 */ /* 0x000fe2000c101d08 */
[----:B------:R-:W-:-:S02]  /*3060*/  IADD3 R76, P1, PT, R0, R11, RZ ;  /* 0x0000000b004c7210 */ /* 0x000fc40007f3e0ff */
[C---:B0-----:R-:W-:Y:S01]  /*3070*/  IADD3 R13, PT, PT, R11.reuse, UR4, RZ ;  /* 0x000000040b0d7c10 */ /* 0x041fe2000fffe0ff */
[----:B------:R0:W-:Y:S01]  /*3080*/  STG.E.128 desc[UR8][R6.64+0x80], R32 ;  /* 0x0000802006007986 */ /* 0x0001e2000c101d08 */
[----:B------:R-:W-:Y:S02]  /*3090*/  LEA.HI.X R9, R10, UR7, R9, 0x2, P0 ;  /* 0x000000070a097c11 */ /* 0x000fe400080f1409 */
[----:B------:R-:W-:Y:S02]  /*30a0*/  LEA.HI.X.SX32 R11, R11, RZ, 0x1, P1 ;  /* 0x000000ff0b0b7211 */ /* 0x000fe400008f0eff */
[----:B-1----:R-:W-:Y:S01]  /*30b0*/  LEA R2, P0, R76, UR6, 0x2 ;  /* 0x000000064c027c11 */ /* 0x002fe2000f8010ff */
[----:B------:R-:W-:Y:S01]  /*30c0*/  STG.E.128 desc[UR8][R8.64], R36 ;  /* 0x0000002408007986 */ /* 0x000fe2000c101d08 */
[----:B------:R-:W-:Y:S02]  /*30d0*/  IADD3 R10, P1, PT, R0, R13, RZ ;  /* 0x0000000d000a7210 */ /* 0x000fe40007f3e0ff */
[----:B------:R-:W-:Y:S01]  /*30e0*/  LEA.HI.X R3, R76, UR7, R11, 0x2, P0 ;  /* 0x000000074c037c11 */ /* 0x000fe200080f140b */
[----:B------:R-:W-:Y:S01]  /*30f0*/  STG.E.128 desc[UR8][R8.64+0x80], R40 ;  /* 0x0000802808007986 */ /* 0x000fe2000c101d08 */
[----:B------:R-:W-:-:S02]  /*3100*/  IADD3 R11, PT, PT, R13, UR4, RZ ;  /* 0x000000040d0b7c10 */ /* 0x000fc4000fffe0ff */
[----:B------:R-:W-:Y:S01]  /*3110*/  LEA.HI.X.SX32 R13, R13, RZ, 0x1, P1 ;  /* 0x000000ff0d0d7211 */ /* 0x000fe200008f0eff */
[----:B------:R-:W-:Y:S01]  /*3120*/  STG.E.128 desc[UR8][R2.64], R44 ;  /* 0x0000002c02007986 */ /* 0x000fe2000c101d08 */
[----:B--2---:R-:W-:Y:S02]  /*3130*/  LEA R4, P0, R10, UR6, 0x2 ;  /* 0x000000060a047c11 */ /* 0x004fe4000f8010ff */
[----:B------:R-:W-:Y:S01]  /*3140*/  IADD3 R12, P1, PT, R0, R11, RZ ;  /* 0x0000000b000c7210 */ /* 0x000fe20007f3e0ff */
[----:B------:R-:W-:Y:S01]  /*3150*/  STG.E.128 desc[UR8][R2.64+0x80], R48 ;  /* 0x0000803002007986 */ /* 0x000fe2000c101d08 */
[----:B------:R-:W-:Y:S02]  /*3160*/  LEA.HI.X R5, R10, UR7, R13, 0x2, P0 ;  /* 0x000000070a057c11 */ /* 0x000fe400080f140d */
[C---:B------:R-:W-:Y:S02]  /*3170*/  IADD3 R13, PT, PT, R11.reuse, UR4, RZ ;  /* 0x000000040b0d7c10 */ /* 0x040fe4000fffe0ff */
[----:B------:R-:W-:Y:S01]  /*3180*/  LEA.HI.X.SX32 R11, R11, RZ, 0x1, P1 ;  /* 0x000000ff0b0b7211 */ /* 0x000fe200008f0eff */
[----:B------:R-:W-:Y:S01]  /*3190*/  STG.E.128 desc[UR8][R4.64], R52 ;  /* 0x0000003404007986 */ /* 0x000fe2000c101d08 */
[----:B------:R-:W-:-:S02]  /*31a0*/  IADD3 R0, P0, PT, R0, R13, RZ ;  /* 0x0000000d00007210 */ /* 0x000fc40007f1e0ff */
[----:B0-----:R-:W-:Y:S01]  /*31b0*/  LEA R6, P1, R12, UR6, 0x2 ;  /* 0x000000060c067c11 */ /* 0x001fe2000f8210ff */
[----:B------:R-:W-:Y:S01]  /*31c0*/  STG.E.128 desc[UR8][R4.64+0x80], R56 ;  /* 0x0000803804007986 */ /* 0x000fe2000c101d08 */
[----:B------:R-:W-:Y:S02]  /*31d0*/  LEA.HI.X.SX32 R13, R13, RZ, 0x1, P0 ;  /* 0x000000ff0d0d7211 */ /* 0x000fe400000f0eff */
[----:B------:R-:W-:Y:S02]  /*31e0*/  LEA R10, P0, R0, UR6, 0x2 ;  /* 0x00000006000a7c11 */ /* 0x000fe4000f8010ff */
[----:B------:R-:W-:Y:S02]  /*31f0*/  LEA.HI.X R7, R12, UR7, R11, 0x2, P1 ;  /* 0x000000070c077c11 */ /* 0x000fe400088f140b */
[----:B------:R-:W-:-:S03]  /*3200*/  LEA.HI.X R11, R0, UR7, R13, 0x2, P0 ;  /* 0x00000007000b7c11 */ /* 0x000fc600080f140d */
[----:B------:R-:W-:Y:S04]  /*3210*/  STG.E.128 desc[UR8][R6.64], R60 ;  /* 0x0000003c06007986 */ /* 0x000fe8000c101d08 */
[----:B------:R-:W-:Y:S04]  /*3220*/  STG.E.128 desc[UR8][R6.64+0x80], R64 ;  /* 0x0000804006007986 */ /* 0x000fe8000c101d08 */
[----:B------:R-:W-:Y:S04]  /*3230*/  STG.E.128 desc[UR8][R10.64], R68 ;  /* 0x000000440a007986 */ /* 0x000fe8000c101d08 */
[----:B------:R-:W-:Y:S01]  /*3240*/  STG.E.128 desc[UR8][R10.64+0x80], R72 ;  /* 0x000080480a007986 */ /* 0x000fe2000c101d08 */
[----:B------:R-:W-:Y:S05]  /*3250*/  EXIT ;  /* 0x000000000000794d */ /* 0x000fea0003800000 */
.L_x_7:
        /* <DEDUP_REMOVED lines=10> */
.L_x_49:


//--------------------- .text._Z14sgemmTillingV5PfS_S_iii --------------------------
	.section	.text._Z14sgemmTillingV5PfS_S_iii,"ax",@progbits
	.align	128
        .global         _Z14sgemmTillingV5PfS_S_iii
        .type           _Z14sgemmTillingV5PfS_S_iii,@function
        .size           _Z14sgemmTillingV5PfS_S_iii,(.L_x_50 - _Z14sgemmTillingV5PfS_S_iii)
        .other          _Z14sgemmTillingV5PfS_S_iii,@"STO_CUDA_ENTRY STV_DEFAULT"
_Z14sgemmTillingV5PfS_S_iii:
.text._Z14sgemmTillingV5PfS_S_iii:
        /* <DEDUP_REMOVED lines=12> */
[C---:B------:R-:W-:Y:S01]  /*00c0*/  LOP3.LUT R76, R4.reuse, 0x7c, RZ, 0xc0, !PT ;  /* 0x0000007c044c7812 */ /* 0x040fe200078ec0ff */
        /* <DEDUP_REMOVED lines=20> */
[C---:B------:R-:W-:Y:S02]  /*0210*/  LOP3.LUT R10, R8.reuse, 0x10, RZ, 0xc0, !PT ;  /* 0x00000010080a7812 */ /* 0x040fe400078ec0ff */
[----:B------:R-:W-:Y:S02]  /*0220*/  CS2R R70, SRZ ;  /* 0x0000000000467805 */ /* 0x000fe4000001ff00 */
[----:B------:R-:W-:Y:S02]  /*0230*/  LOP3.LUT R11, R8, 0x1f0, RZ, 0xc0, !PT ;  /* 0x000001f0080b7812 */ /* 0x000fe400078ec0ff */
        /* <DEDUP_REMOVED lines=14> */
[----:B------:R-:W-:Y:S01]  /*0320*/  CS2R R40, SRZ ;  /* 0x0000000000287805 */ /* 0x000fe2000001ff00 */
[----:B-1----:R-:W-:Y:S01]  /*0330*/  ULEA UR7, UR6, UR4, 0x18 ;  /* 0x0000000406077291 */ /* 0x002fe2000f8ec0ff */
[----:B------:R-:W-:Y:S01]  /*0340*/  CS2R R38, SRZ ;  /* 0x0000000000267805 */ /* 0x000fe2000001ff00 */
[----:B------:R-:W-:Y:S01]  /*0350*/  UIADD3 UR4, UPT, UPT, UR4, 0x1000, URZ ;  /* 0x0000100004047890 */ /* 0x000fe2000fffe0ff */
[----:B------:R-:W-:Y:S02]  /*0360*/  CS2R R36, SRZ ;  /* 0x0000000000247805 */ /* 0x000fe4000001ff00 */
[----:B------:R-:W-:Y:S02]  /*0370*/  CS2R R34, SRZ ;  /* 0x0000000000227805 */ /* 0x000fe4000001ff00 */
[----:B------:R-:W-:Y:S01]  /*0380*/  CS2R R32, SRZ ;  /* 0x0000000000207805 */ /* 0x000fe2000001ff00 */
[----:B------:R-:W-:Y:S01]  /*0390*/  ULEA UR4, UR6, UR4, 0x18 ;  /* 0x0000000406047291 */ /* 0x000fe2000f8ec0ff */
[----:B------:R-:W-:-:S02]  /*03a0*/  LEA R5, R3, UR7, 0x5 ;  /* 0x0000000703057c11 */ /* 0x000fc4000f8e28ff */
[----:B------:R-:W-:Y:S02]  /*03b0*/  CS2R R30, SRZ ;  /* 0x00000000001e7805 */ /* 0x000fe4000001ff00 */
[----:B------:R-:W-:Y:S02]  /*03c0*/  CS2R R28, SRZ ;  /* 0x00000000001c7805 */ /* 0x000fe4000001ff00 */
[----:B------:R-:W-:Y:S02]  /*03d0*/  CS2R R26, SRZ ;  /* 0x00000000001a7805 */ /* 0x000fe4000001ff00 */
[----:B------:R-:W-:Y:S02]  /*03e0*/  IADD3 R5, PT, PT, R5, R10, RZ ;  /* 0x0000000a05057210 */ /* 0x000fe40007ffe0ff */
[----:B------:R-:W-:Y:S02]  /*03f0*/  CS2R R24, SRZ ;  /* 0x0000000000187805 */ /* 0x000fe4000001ff00 */
[----:B------:R-:W-:-:S02]  /*0400*/  LEA R8, R9, UR4, 0x9 ;  /* 0x0000000409087c11 */ /* 0x000fc4000f8e48ff */
[----:B------:R-:W-:Y:S02]  /*0410*/  CS2R R22, SRZ ;  /* 0x0000000000167805 */ /* 0x000fe4000001ff00 */
[----:B------:R-:W-:Y:S02]  /*0420*/  CS2R R20, SRZ ;  /* 0x0000000000147805 */ /* 0x000fe4000001ff00 */
[----:B------:R-:W-:Y:S02]  /*0430*/  LOP3.LUT R10, R3, 0xc, RZ, 0xc0, !PT ;  /* 0x0000000c030a7812 */ /* 0x000fe400078ec0ff */
[----:B0-----:R-:W-:Y:S01]  /*0440*/  IADD3 R6, PT, PT, R8, R11, RZ ;  /* 0x0000000b08067210 */ /* 0x001fe20007ffe0ff */
[----:B--2---:R0:W-:Y:S04]  /*0450*/  STS.128 [R5], R12 ;  /* 0x0000000c05007388 */ /* 0x0041e80000000c00 */
[----:B---3--:R1:W-:Y:S01]  /*0460*/  STS.128 [R6], R16 ;  /* 0x0000001006007388 */ /* 0x0083e20000000c00 */
[----:B0-----:R-:W-:-:S02]  /*0470*/  CS2R R14, SRZ ;  /* 0x00000000000e7805 */ /* 0x001fc4000001ff00 */
[----:B------:R-:W-:Y:S02]  /*0480*/  CS2R R12, SRZ ;  /* 0x00000000000c7805 */ /* 0x000fe4000001ff00 */
[----:B-1----:R-:W-:Y:S02]  /*0490*/  CS2R R18, SRZ ;  /* 0x0000000000127805 */ /* 0x002fe4000001ff00 */
[----:B------:R-:W-:Y:S01]  /*04a0*/  CS2R R16, SRZ ;  /* 0x0000000000107805 */ /* 0x000fe2000001ff00 */
[----:B------:R-:W-:Y:S06]  /*04b0*/  BAR.SYNC.DEFER_BLOCKING 0x0 ;  /* 0x0000000000007b1d */ /* 0x000fec0000010000 */
[----:B------:R-:W-:Y:S05]  /*04c0*/  @!P0 BRA `(.L_x_8) ;  /* 0x0000002800608947 */ /* 0x000fea0003800000 */
        /* <DEDUP_REMOVED lines=42> */
.L_x_9:
        /* <DEDUP_REMOVED lines=8> */
[----:B0-----:R-:W-:Y:S02]  /*07f0*/  SHF.R.U32.HI R3, RZ, 0x1, R0 ;  /* 0x00000001ff037819 */ /* 0x001fe40000011600 */
[C---:B------:R-:W-:Y:S02]  /*0800*/  SHF.L.U32 R4, R0.reuse, 0x2, RZ ;  /* 0x0000000200047819 */ /* 0x040fe400000006ff */
[----:B------:R-:W-:Y:S02]  /*0810*/  SHF.L.U32 R85, R0, 0x1, RZ ;  /* 0x0000000100557819 */ /* 0x000fe400000006ff */
[----:B------:R-:W-:Y:S02]  /*0820*/  LOP3.LUT R9, R3, 0x1e0, RZ, 0xc0, !PT ;  /* 0x000001e003097812 */ /* 0x000fe400078ec0ff */
[----:B------:R-:W-:Y:S01]  /*0830*/  LOP3.LUT R84, R4, 0x1c, RZ, 0xc0, !PT ;  /* 0x0000001c04547812 */ /* 0x000fe200078ec0ff */
[----:B--2---:R-:W-:Y:S01]  /*0840*/  @!P0 IMAD.WIDE.U32 R118, R7, 0x4, R118 ;  /* 0x0000000407768825 */ /* 0x004fe200078e0076 */
[----:B------:R-:W-:-:S02]  /*0850*/  LOP3.LUT R9, R9, R10, RZ, 0xfc, !PT ;  /* 0x0000000a09097212 */ /* 0x000fc400078efcff */
[----:B------:R-:W-:Y:S02]  /*0860*/  LOP3.LUT R84, R84, 0x40, R85, 0xf8, !PT ;  /* 0x0000004054547812 */ /* 0x000fe400078ef855 */
[----:B------:R-:W-:Y:S01]  /*0870*/  LEA R9, R9, UR10, 0x5 ;  /* 0x0000000a09097c11 */ /* 0x000fe2000f8e28ff */
[----:B------:R-:W2:Y:S01]  /*0880*/  @!P0 LDG.E.128 R80, desc[UR8][R118.64] ;  /* 0x0000000876508981 */ /* 0x000ea2000c1e1d00 */
[----:B------:R-:W-:-:S03]  /*0890*/  LEA R93, R84, UR6, 0x2 ;  /* 0x00000006545d7c11 */ /* 0x000fc6000f8e10ff */
[----:B------:R-:W-:Y:S04]  /*08a0*/  LDS.64 R96, [R9+0x20] ;  /* 0x0000200009607984 */ /* 0x000fe80000000a00 */
[----:B------:R-:W0:Y:S04]  /*08b0*/  LDS.128 R84, [R93] ;  /* 0x000000005d547984 */ /* 0x000e280000000c00 */
[----:B------:R-:W1:Y:S04]  /*08c0*/  LDS.64 R98, [R9] ;  /* 0x0000000009627984 */ /* 0x000e680000000a00 */
[----:B------:R-:W3:Y:S04]  /*08d0*/  LDS.128 R88, [R93+0x20] ;  /* 0x000020005d587984 */ /* 0x000ee80000000c00 */
[----:B------:R-:W4:Y:S04]  /*08e0*/  LDS.64 R102, [R9+0x80] ;  /* 0x0000800009667984 */ /* 0x000f280000000a00 */
[----:B------:R-:W5:Y:S04]  /*08f0*/  LDS.64 R100, [R9+0x40] ;  /* 0x0000400009647984 */ /* 0x000f680000000a00 */
[----:B------:R-:W5:Y:S01]  /*0900*/  LDS.64 R104, [R9+0x60] ;  /* 0x0000600009687984 */ /* 0x000f620000000a00 */
[C---:B0-----:R-:W-:Y:S01]  /*0910*/  FFMA R116, R96.reuse, R86, R22 ;  /* 0x0000005660747223 */ /* 0x041fe20000000016 */
[C---:B------:R-:W-:Y:S01]  /*0920*/  FFMA R117, R96.reuse, R87, R23 ;  /* 0x0000005760757223 */ /* 0x040fe20000000017 */
[C---:B------:R-:W-:Y:S01]  /*0930*/  FFMA R114, R96.reuse, R84, R20 ;  /* 0x0000005460727223 */ /* 0x040fe20000000014 */
[----:B------:R-:W-:Y:S01]  /*0940*/  FFMA R115, R96, R85, R21 ;  /* 0x0000005560737223 */ /* 0x000fe20000000015 */
[C---:B-1----:R-:W-:Y:S01]  /*0950*/  FFMA R106, R98.reuse, R86, R14 ;  /* 0x00000056626a7223 */ /* 0x042fe2000000000e */
[C---:B------:R-:W-:Y:S01]  /*0960*/  FFMA R107, R98.reuse, R87, R15 ;  /* 0x00000057626b7223 */ /* 0x040fe2000000000f */
[----:B------:R-:W0:Y:S01]  /*0970*/  LDS.64 R22, [R9+0xe0] ;  /* 0x0000e00009167984 */ /* 0x000e220000000a00 */
[C---:B------:R-:W-:Y:S01]  /*0980*/  FFMA R12, R98.reuse, R84, R12 ;  /* 0x00000054620c7223 */ /* 0x040fe2000000000c */
[C---:B------:R-:W-:Y:S01]  /*0990*/  FFMA R13, R98.reuse, R85, R13 ;  /* 0x00000055620d7223 */ /* 0x040fe2000000000d */
[C---:B---3--:R-:W-:Y:S01]  /*09a0*/  FFMA R108, R98.reuse, R88, R16 ;  /* 0x00000058626c7223 */ /* 0x048fe20000000010 */
[----:B------:R-:W1:Y:S01]  /*09b0*/  LDS.64 R14, [R9+0xa0] ;  /* 0x0000a000090e7984 */ /* 0x000e620000000a00 */
[C---:B------:R-:W-:Y:S01]  /*09c0*/  FFMA R109, R98.reuse, R89, R17 ;  /* 0x00000059626d7223 */ /* 0x040fe20000000011 */
[C---:B------:R-:W-:Y:S01]  /*09d0*/  FFMA R110, R98.reuse, R90, R18 ;  /* 0x0000005a626e7223 */ /* 0x040fe20000000012 */
[----:B------:R-:W-:Y:S01]  /*09e0*/  FFMA R98, R98, R91, R19 ;  /* 0x0000005b62627223 */ /* 0x000fe20000000013 */
[----:B------:R-:W3:Y:S01]  /*09f0*/  LDS.64 R20, [R9+0xc0] ;  /* 0x0000c00009147984 */ /* 0x000ee20000000a00 */
[C---:B----4-:R-:W-:Y:S01]  /*0a00*/  FFMA R44, R102.reuse, R84, R44 ;  /* 0x00000054662c7223 */ /* 0x050fe2000000002c */
[C---:B------:R-:W-:Y:S01]  /*0a10*/  FFMA R45, R102.reuse, R85, R45 ;  /* 0x00000055662d7223 */ /* 0x040fe2000000002d */
[C---:B------:R-:W-:Y:S01]  /*0a20*/  FFMA R46, R102.reuse, R86, R46 ;  /* 0x00000056662e7223 */ /* 0x040fe2000000002e */
[----:B------:R-:W4:Y:S01]  /*0a30*/  LDS.128 R16, [R93+0x200] ;  /* 0x000200005d107984 */ /* 0x000f220000000c00 */
[C---:B------:R-:W-:Y:S01]  /*0a40*/  FFMA R47, R102.reuse, R87, R47 ;  /* 0x00000057662f7223 */ /* 0x040fe2000000002f */
[C---:B------:R-:W-:Y:S01]  /*0a50*/  FFMA R48, R102.reuse, R88, R48 ;  /* 0x0000005866307223 */ /* 0x040fe20000000030 */
[C---:B------:R-:W-:Y:S01]  /*0a60*/  FFMA R49, R102.reuse, R89, R49 ;  /* 0x0000005966317223 */ /* 0x040fe20000000031 */
[C---:B------:R-:W-:Y:S01]  /*0a70*/  FFMA R50, R102.reuse, R90, R50 ;  /* 0x0000005a66327223 */ /* 0x040fe20000000032 */
[----:B------:R-:W-:Y:S01]  /*0a80*/  FFMA R51, R102, R91, R51 ;  /* 0x0000005b66337223 */ /* 0x000fe20000000033 */
[CC--:B-----5:R-:W-:Y:S01]  /*0a90*/  FFMA R28, R100.reuse, R84.reuse, R28 ;  /* 0x00000054641c7223 */ /* 0x0e0fe2000000001c */
[-C--:B------:R-:W-:Y:S01]  /*0aa0*/  FFMA R29, R100, R85.reuse, R29 ;  /* 0x00000055641d7223 */ /* 0x080fe2000000001d */
[C---:B------:R-:W-:Y:S01]  /*0ab0*/  FFMA R36, R104.reuse, R84, R36 ;  /* 0x0000005468247223 */ /* 0x040fe20000000024 */
[----:B------:R-:W-:Y:S01]  /*0ac0*/  FFMA R37, R104, R85, R37 ;  /* 0x0000005568257223 */ /* 0x000fe20000000025 */
[C---:B------:R-:W-:Y:S01]  /*0ad0*/  FFMA R111, R96.reuse, R88, R24 ;  /* 0x00000058606f7223 */ /* 0x040fe20000000018 */
[C---:B------:R-:W-:Y:S01]  /*0ae0*/  FFMA R112, R96.reuse, R89, R25 ;  /* 0x0000005960707223 */ /* 0x040fe20000000019 */
[C---:B------:R-:W-:Y:S01]  /*0af0*/  FFMA R113, R96.reuse, R90, R26 ;  /* 0x0000005a60717223 */ /* 0x040fe2000000001a */
[----:B------:R-:W-:Y:S01]  /*0b00*/  FFMA R96, R96, R91, R27 ;  /* 0x0000005b60607223 */ /* 0x000fe2000000001b */
[CC--:B------:R-:W-:Y:S01]  /*0b10*/  FFMA R30, R100.reuse, R86.reuse, R30 ;  /* 0x00000056641e7223 */ /* 0x0c0fe2000000001e */
[C---:B------:R-:W-:Y:S01]  /*0b20*/  FFMA R31, R100.reuse, R87, R31 ;  /* 0x00000057641f7223 */ /* 0x040fe2000000001f */
[----:B------:R-:W-:Y:S01]  /*0b30*/  FFMA R35, R100, R91, R35 ;  /* 0x0000005b64237223 */ /* 0x000fe20000000023 */
[C---:B------:R-:W-:Y:S01]  /*0b40*/  FFMA R38, R104.reuse, R86, R38 ;  /* 0x0000005668267223 */ /* 0x040fe20000000026 */
[C---:B------:R-:W-:Y:S01]  /*0b50*/  FFMA R39, R104.reuse, R87, R39 ;  /* 0x0000005768277223 */ /* 0x040fe20000000027 */
[----:B------:R-:W-:Y:S01]  /*0b60*/  FFMA R43, R104, R91, R43 ;  /* 0x0000005b682b7223 */ /* 0x000fe2000000002b */
[C---:B------:R-:W-:Y:S01]  /*0b70*/  FFMA R32, R100.reuse, R88, R32 ;  /* 0x0000005864207223 */ /* 0x040fe20000000020 */
[CC--:B------:R-:W-:Y:S01]  /*0b80*/  FFMA R33, R100.reuse, R89.reuse, R33 ;  /* 0x0000005964217223 */ /* 0x0c0fe20000000021 */
[-C--:B------:R-:W-:Y:S01]  /*0b90*/  FFMA R34, R100, R90.reuse, R34 ;  /* 0x0000005a64227223 */ /* 0x080fe20000000022 */
[C---:B------:R-:W-:Y:S01]  /*0ba0*/  FFMA R42, R104.reuse, R90, R42 ;  /* 0x0000005a682a7223 */ /* 0x040fe2000000002a */
[----:B------:R-:W5:Y:S01]  /*0bb0*/  LDS.128 R24, [R93+0x220] ;  /* 0x000220005d187984 */ /* 0x000f620000000c00 */
[C---:B------:R-:W-:Y:S01]  /*0bc0*/  FFMA R40, R104.reuse, R88, R40 ;  /* 0x0000005868287223 */ /* 0x040fe20000000028 */
[----:B------:R-:W-:Y:S01]  /*0bd0*/  FFMA R41, R104, R89, R41 ;  /* 0x0000005968297223 */ /* 0x000fe20000000029 */
[CC--:B0-----:R-:W-:Y:S01]  /*0be0*/  FFMA R68, R22.reuse, R84.reuse, R68 ;  /* 0x0000005416447223 */ /* 0x0c1fe20000000044 */
[-C--:B------:R-:W-:Y:S01]  /*0bf0*/  FFMA R102, R22, R85.reuse, R69 ;  /* 0x0000005516667223 */ /* 0x080fe20000000045 */
[C---:B-1----:R-:W-:Y:S01]  /*0c00*/  FFMA R52, R14.reuse, R84, R52 ;  /* 0x000000540e347223 */ /* 0x042fe20000000034 */
        /* <DEDUP_REMOVED lines=30> */
[-C--:B------:R-:W-:Y:S01]  /*0df0*/  FFMA R115, R97, R17.reuse, R115 ;  /* 0x0000001161737223 */ /* 0x080fe20000000073 */
[-C--:B------:R-:W-:Y:S01]  /*0e00*/  FFMA R68, R101, R17.reuse, R29 ;  /* 0x0000001165447223 */ /* 0x080fe2000000001d */
[-C--:B------:R-:W-:Y:S01]  /*0e10*/  FFMA R37, R105, R17.reuse, R37 ;  /* 0x0000001169257223 */ /* 0x080fe20000000025 */
[-C--:B------:R-:W-:Y:S01]  /*0e20*/  FFMA R45, R103, R17.reuse, R45 ;  /* 0x00000011672d7223 */ /* 0x080fe2000000002d */
[-C--:B------:R-:W-:Y:S01]  /*0e30*/  FFMA R53, R15, R17.reuse, R53 ;  /* 0x000000110f357223 */ /* 0x080fe20000000035 */
[-C--:B------:R-:W-:Y:S01]  /*0e40*/  FFMA R61, R21, R17.reuse, R61 ;  /* 0x00000011153d7223 */ /* 0x080fe2000000003d */
[----:B------:R-:W-:Y:S01]  /*0e50*/  FFMA R90, R23, R17, R102 ;  /* 0x00000011175a7223 */ /* 0x000fe20000000066 */
[----:B------:R-:W-:-:S04]  /*0e60*/  @!P0 IMAD.WIDE R16, R11, 0x4, R94 ;  /* 0x000000040b108825 */ /* 0x000fc800078e025e */
[-C--:B------:R-:W-:Y:S01]  /*0e70*/  FFMA R12, R101, R18.reuse, R30 ;  /* 0x00000012650c7223 */ /* 0x080fe2000000001e */
[-C--:B------:R-:W-:Y:S01]  /*0e80*/  FFMA R106, R99, R18.reuse, R106 ;  /* 0x00000012636a7223 */ /* 0x080fe2000000006a */
[-C--:B------:R-:W-:Y:S01]  /*0e90*/  FFMA R116, R97, R18.reuse, R116 ;  /* 0x0000001261747223 */ /* 0x080fe20000000074 */
[-C--:B------:R-:W-:Y:S01]  /*0ea0*/  FFMA R38, R105, R18.reuse, R38 ;  /* 0x0000001269267223 */ /* 0x080fe20000000026 */
[----:B------:R0:W3:Y:S01]  /*0eb0*/  @!P0 LDG.E.128 R76, desc[UR8][R16.64+0x20] ;  /* 0x00002008104c8981 */ /* 0x0000e2000c1e1d00 */
[-C--:B------:R-:W-:Y:S01]  /*0ec0*/  FFMA R46, R103, R18.reuse, R46 ;  /* 0x00000012672e7223 */ /* 0x080fe2000000002e */
[-C--:B------:R-:W-:Y:S01]  /*0ed0*/  FFMA R54, R15, R18.reuse, R54 ;  /* 0x000000120f367223 */ /* 0x080fe20000000036 */
[-C--:B------:R-:W-:Y:S01]  /*0ee0*/  FFMA R62, R21, R18.reuse, R62 ;  /* 0x00000012153e7223 */ /* 0x080fe2000000003e */
[----:B------:R-:W-:Y:S01]  /*0ef0*/  BAR.SYNC.DEFER_BLOCKING 0x0 ;  /* 0x0000000000007b1d */ /* 0x000fe20000010000 */
[-C--:B------:R-:W-:Y:S01]  /*0f00*/  FFMA R13, R101, R19.reuse, R31 ;  /* 0x00000013650d7223 */ /* 0x080fe2000000001f */
[----:B------:R-:W-:Y:S01]  /*0f10*/  FFMA R89, R23, R18, R67 ;  /* 0x0000001217597223 */ /* 0x000fe20000000043 */
[-C--:B------:R-:W-:Y:S01]  /*0f20*/  FFMA R71, R99, R19.reuse, R107 ;  /* 0x0000001363477223 */ /* 0x080fe2000000006b */
[-C--:B------:R-:W-:Y:S01]  /*0f30*/  FFMA R75, R97, R19.reuse, R117 ;  /* 0x00000013614b7223 */ /* 0x080fe20000000075 */
[-C--:B------:R-:W-:Y:S01]  /*0f40*/  FFMA R39, R105, R19.reuse, R39 ;  /* 0x0000001369277223 */ /* 0x080fe20000000027 */
[-C--:B------:R-:W-:Y:S01]  /*0f50*/  FFMA R47, R103, R19.reuse, R47 ;  /* 0x00000013672f7223 */ /* 0x080fe2000000002f */
[-C--:B------:R-:W-:Y:S01]  /*0f60*/  FFMA R55, R15, R19.reuse, R55 ;  /* 0x000000130f377223 */ /* 0x080fe20000000037 */
[-C--:B------:R-:W-:Y:S01]  /*0f70*/  FFMA R63, R21, R19.reuse, R63 ;  /* 0x00000013153f7223 */ /* 0x080fe2000000003f */
[----:B------:R-:W-:Y:S01]  /*0f80*/  FFMA R88, R23, R19, R59 ;  /* 0x0000001317587223 */ /* 0x000fe2000000003b */
[----:B------:R-:W-:Y:S04]  /*0f90*/  LDS R73, [R9+0x8] ;  /* 0x0000080009497984 */ /* 0x000fe80000000800 */
[----:B------:R-:W1:Y:S04]  /*0fa0*/  LDS.128 R28, [R93+0x400] ;  /* 0x000400005d1c7984 */ /* 0x000e680000000c00 */
[----:B0-----:R-:W0:Y:S04]  /*0fb0*/  LDS.128 R16, [R93+0x420] ;  /* 0x000420005d107984 */ /* 0x001e280000000c00 */
[----:B------:R-:W4:Y:S01]  /*0fc0*/  LDS R72, [R9+0x28] ;  /* 0x0000280009487984 */ /* 0x000f220000000800 */
[----:B-----5:R-:W-:Y:S01]  /*0fd0*/  FFMA R114, R24, R99, R108 ;  /* 0x0000006318727223 */ /* 0x020fe2000000006c */
[C---:B------:R-:W-:Y:S01]  /*0fe0*/  FFMA R104, R99.reuse, R25, R109 ;  /* 0x0000001963687223 */ /* 0x040fe2000000006d */
[C---:B------:R-:W-:Y:S01]  /*0ff0*/  FFMA R110, R99.reuse, R26, R110 ;  /* 0x0000001a636e7223 */ /* 0x040fe2000000006e */
[----:B------:R-:W-:-:S02]  /*1000*/  FFMA R117, R99, R27, R98 ;  /* 0x0000001b63757223 */ /* 0x000fc40000000062 */
[----:B------:R-:W5:Y:S04]  /*1010*/  LDS R99, [R9+0x48] ;  /* 0x0000480009637984 */ /* 0x000f680000000800 */
[----:B------:R-:W5:Y:S01]  /*1020*/  LDS R98, [R9+0x68] ;  /* 0x0000680009627984 */ /* 0x000f620000000800 */
        /* <DEDUP_REMOVED lines=13> */
[C---:B------:R-:W-:Y:S01]  /*1100*/  FFMA R49, R103.reuse, R25, R49 ;  /* 0x0000001967317223 */ /* 0x040fe20000000031 */
[C---:B------:R-:W-:Y:S01]  /*1110*/  FFMA R50, R103.reuse, R26, R50 ;  /* 0x0000001a67327223 */ /* 0x040fe20000000032 */
[----:B------:R-:W-:Y:S01]  /*1120*/  FFMA R51, R103, R27, R51 ;  /* 0x0000001b67337223 */ /* 0x000fe20000000033 */
[----:B------:R-:W-:Y:S01]  /*1130*/  LDS R111, [R9+0x88] ;  /* 0x00008800096f7984 */ /* 0x000fe20000000800 */
[C---:B-1----:R-:W-:Y:S01]  /*1140*/  FFMA R107, R73.reuse, R30, R106 ;  /* 0x0000001e496b7223 */ /* 0x042fe2000000006a */
[C---:B------:R-:W-:Y:S01]  /*1150*/  FFMA R109, R73.reuse, R28, R22 ;  /* 0x0000001c496d7223 */ /* 0x040fe20000000016 */
[C---:B------:R-:W-:Y:S01]  /*1160*/  FFMA R108, R73.reuse, R29, R69 ;  /* 0x0000001d496c7223 */ /* 0x040fe20000000045 */
[C---:B------:R-:W-:Y:S01]  /*1170*/  FFMA R106, R73.reuse, R31, R71 ;  /* 0x0000001f496a7223 */ /* 0x040fe20000000047 */
[C---:B0-----:R-:W-:Y:S01]  /*1180*/  FFMA R105, R73.reuse, R16, R114 ;  /* 0x0000001049697223 */ /* 0x041fe20000000072 */
        /* <DEDUP_REMOVED lines=11> */
[----:B------:R-:W-:Y:S04]  /*1240*/  LDS R110, [R9+0xa8] ;  /* 0x0000a800096e7984 */ /* 0x000fe80000000800 */
[----:B------:R-:W0:Y:S04]  /*1250*/  LDS R72, [R9+0xc8] ;  /* 0x0000c80009487984 */ /* 0x000e280000000800 */
[----:B------:R-:W1:Y:S01]  /*1260*/  LDS R102, [R9+0xe8] ;  /* 0x0000e80009667984 */ /* 0x000e620000000800 */
        /* <DEDUP_REMOVED lines=12> */
[----:B------:R-:W-:Y:S01]  /*1330*/  BAR.SYNC.DEFER_BLOCKING 0x0 ;  /* 0x0000000000007b1d */ /* 0x000fe20000010000 */
        /* <DEDUP_REMOVED lines=17> */
[----:B------:R-:W4:Y:S04]  /*1450*/  LDS.128 R24, [R93+0x600] ;  /* 0x000600005d187984 */ /* 0x000f280000000c00 */
[----:B------:R-:W5:Y:S04]  /*1460*/  LDS.128 R20, [R93+0x620] ;  /* 0x000620005d147984 */ /* 0x000f680000000c00 */
[----:B------:R-:W2:Y:S04]  /*1470*/  LDS R98, [R9+0x2c] ;  /* 0x00002c0009627984 */ /* 0x000ea80000000800 */
[----:B------:R-:W2:Y:S04]  /*1480*/  LDS R13, [R9+0x4c] ;  /* 0x00004c00090d7984 */ /* 0x000ea80000000800 */
[----:B------:R-:W2:Y:S01]  /*1490*/  LDS R12, [R9+0x6c] ;  /* 0x00006c00090c7984 */ /* 0x000ea20000000800 */
        /* <DEDUP_REMOVED lines=16> */
[----:B------:R-:W0:Y:S04]  /*15a0*/  LDS R72, [R9+0x8c] ;  /* 0x00008c0009487984 */ /* 0x000e280000000800 */
[----:B------:R-:W-:Y:S01]  /*15b0*/  LDS R102, [R9+0xec] ;  /* 0x0000ec0009667984 */ /* 0x000fe20000000800 */
[C---:B----4-:R-:W-:Y:S01]  /*15c0*/  FFMA R109, R99.reuse, R24, R109 ;  /* 0x00000018636d7223 */ /* 0x050fe2000000006d */
[C---:B------:R-:W-:Y:S01]  /*15d0*/  FFMA R108, R99.reuse, R25, R108 ;  /* 0x00000019636c7223 */ /* 0x040fe2000000006c */
[C---:B------:R-:W-:Y:S01]  /*15e0*/  FFMA R107, R99.reuse, R26, R107 ;  /* 0x0000001a636b7223 */ /* 0x040fe2000000006b */
[C---:B------:R-:W-:Y:S01]  /*15f0*/  FFMA R106, R99.reuse, R27, R106 ;  /* 0x0000001b636a7223 */ /* 0x040fe2000000006a */
[C---:B-----5:R-:W-:Y:S01]  /*1600*/  FFMA R105, R99.reuse, R20, R105 ;  /* 0x0000001463697223 */ /* 0x060fe20000000069 */
        /* <DEDUP_REMOVED lines=11> */
[----:B------:R-:W1:Y:S04]  /*16c0*/  LDS R99, [R9+0xac] ;  /* 0x0000ac0009637984 */ /* 0x000e680000000800 */
[----:B------:R-:W2:Y:S01]  /*16d0*/  LDS R98, [R9+0xcc] ;  /* 0x0000cc0009627984 */ /* 0x000ea20000000800 */
[C---:B------:R-:W-:Y:S01]  /*16e0*/  FFMA R44, R111.reuse, R28, R44 ;  /* 0x0000001c6f2c7223 */ /* 0x040fe2000000002c */
        /* <DEDUP_REMOVED lines=35> */
[----:B------:R-:W5:Y:S01]  /*1920*/  LDS R68, [R9+0x30] ;  /* 0x0000300009447984 */ /* 0x000f620000000800 */
        /* <DEDUP_REMOVED lines=17> */
[----:B------:R-:W1:Y:S01]  /*1a40*/  LDS R99, [R9+0x70] ;  /* 0x0000700009637984 */ /* 0x000e620000000800 */
        /* <DEDUP_REMOVED lines=32> */
[----:B------:R-:W2:Y:S04]  /*1c50*/  LDS R98, [R9+0x90] ;  /* 0x0000900009627984 */ /* 0x000ea80000000800 */
[----:B------:R-:W4:Y:S04]  /*1c60*/  LDS R70, [R9+0xb0] ;  /* 0x0000b00009467984 */ /* 0x000f280000000800 */
[----:B------:R-:W5:Y:S04]  /*1c70*/  LDS R68, [R9+0xd0] ;  /* 0x0000d00009447984 */ /* 0x000f680000000800 */
[----:B------:R-:W3:Y:S01]  /*1c80*/  LDS R102, [R9+0xf0] ;  /* 0x0000f00009667984 */ /* 0x000ee20000000800 */
[----:B------:R-:W-:Y:S01]  /*1c90*/  BAR.SYNC.DEFER_BLOCKING 0x0 ;  /* 0x0000000000007b1d */ /* 0x000fe20000010000 */
        /* <DEDUP_REMOVED lines=17> */
[----:B------:R-:W0:Y:S04]  /*1db0*/  LDS.128 R24, [R93+0xa00] ;  /* 0x000a00005d187984 */ /* 0x000e280000000c00 */
[----:B------:R-:W1:Y:S04]  /*1dc0*/  LDS.128 R20, [R93+0xa20] ;  /* 0x000a20005d147984 */ /* 0x000e680000000c00 */
        /* <DEDUP_REMOVED lines=18> */
[----:B------:R-:W4:Y:S01]  /*1ef0*/  LDS R70, [R9+0x74] ;  /* 0x0000740009467984 */ /* 0x000f220000000800 */
        /* <DEDUP_REMOVED lines=33> */
[----:B------:R-:W1:Y:S04]  /*2110*/  LDS R72, [R9+0xb4] ;  /* 0x0000b40009487984 */ /* 0x000e680000000800 */
[----:B------:R-:W3:Y:S04]  /*2120*/  LDS R99, [R9+0xd4] ;  /* 0x0000d40009637984 */ /* 0x000ee80000000800 */
[----:B------:R-:W5:Y:S01]  /*2130*/  LDS R102, [R9+0xf4] ;  /* 0x0000f40009667984 */ /* 0x000f620000000800 */
[----:B------:R-:W-:Y:S01]  /*2140*/  BAR.SYNC.DEFER_BLOCKING 0x0 ;  /* 0x0000000000007b1d */ /* 0x000fe20000010000 */
        /* <DEDUP_REMOVED lines=17> */
[----:B------:R-:W2:Y:S04]  /*2260*/  LDS.128 R16, [R93+0xc00] ;  /* 0x000c00005d107984 */ /* 0x000ea80000000c00 */
[----:B------:R-:W4:Y:S04]  /*2270*/  LDS.128 R12, [R93+0xc20] ;  /* 0x000c20005d0c7984 */ /* 0x000f280000000c00 */
[----:B------:R-:W4:Y:S01]  /*2280*/  LDS R70, [R9+0x38] ;  /* 0x0000380009467984 */ /* 0x000f220000000800 */
        /* <DEDUP_REMOVED lines=14> */
[CC--:B------:R-:W-:Y:S01]  /*2370*/  FFMA R58, R72.reuse, R22.reuse, R58 ;  /* 0x00000016483a7223 */ /* 0x0c0fe2000000003a */
[----:B------:R-:W-:Y:S01]  /*2380*/  FFMA R59, R72, R23, R59 ;  /* 0x00000017483b7223 */ /* 0x000fe2000000003b */
[CC--:B---3--:R-:W-:Y:S01]  /*2390*/  FFMA R65, R99.reuse, R21.reuse, R65 ;  /* 0x0000001563417223 */ /* 0x0c8fe20000000041 */
[CC--:B------:R-:W-:Y:S01]  /*23a0*/  FFMA R66, R99.reuse, R22.reuse, R66 ;  /* 0x0000001663427223 */ /* 0x0c0fe20000000042 */
[C---:B-----5:R-:W-:Y:S01]  /*23b0*/  FFMA R86, R102.reuse, R21, R86 ;  /* 0x0000001566567223 */ /* 0x060fe20000000056 */
[----:B------:R-:W-:Y:S01]  /*23c0*/  FFMA R85, R102, R22, R85 ;  /* 0x0000001666557223 */ /* 0x000fe20000000055 */
[----:B------:R-:W0:Y:S01]  /*23d0*/  LDS R68, [R9+0x58] ;  /* 0x0000580009447984 */ /* 0x000e220000000800 */
[C---:B------:R-:W-:Y:S01]  /*23e0*/  FFMA R60, R99.reuse, R24, R60 ;  /* 0x00000018633c7223 */ /* 0x040fe2000000003c */
[C---:B------:R-:W-:Y:S01]  /*23f0*/  FFMA R61, R99.reuse, R25, R61 ;  /* 0x00000019633d7223 */ /* 0x040fe2000000003d */
[C---:B------:R-:W-:Y:S01]  /*2400*/  FFMA R62, R99.reuse, R26, R62 ;  /* 0x0000001a633e7223 */ /* 0x040fe2000000003e */
[C---:B------:R-:W-:Y:S01]  /*2410*/  FFMA R63, R99.reuse, R27, R63 ;  /* 0x0000001b633f7223 */ /* 0x040fe2000000003f */
[C---:B------:R-:W-:Y:S01]  /*2420*/  FFMA R64, R99.reuse, R20, R64 ;  /* 0x0000001463407223 */ /* 0x040fe20000000040 */
[----:B------:R-:W1:Y:S01]  /*2430*/  LDS R72, [R9+0x78] ;  /* 0x0000780009487984 */ /* 0x000e620000000800 */
[----:B------:R-:W-:-:S03]  /*2440*/  FFMA R67, R99, R23, R67 ;  /* 0x0000001763437223 */ /* 0x000fc60000000043 */
[----:B------:R-:W3:Y:S01]  /*2450*/  LDS R99, [R9+0x98] ;  /* 0x0000980009637984 */ /* 0x000ee20000000800 */
[C---:B--2---:R-:W-:Y:S01]  /*2460*/  FFMA R109, R98.reuse, R16, R109 ;  /* 0x00000010626d7223 */ /* 0x044fe2000000006d */
        /* <DEDUP_REMOVED lines=8> */
[----:B------:R-:W-:Y:S01]  /*24f0*/  FFMA R22, R70, R18, R96 ;  /* 0x0000001246167223 */ /* 0x000fe20000000060 */
[----:B------:R-:W2:Y:S04]  /*2500*/  LDS R98, [R9+0xb8] ;  /* 0x0000b80009627984 */ /* 0x000ea80000000800 */
[----:B------:R-:W4:Y:S04]  /*2510*/  LDS R97, [R9+0xd8] ;  /* 0x0000d80009617984 */ /* 0x000f280000000800 */
[----:B------:R-:W5:Y:S01]  /*2520*/  LDS R96, [R9+0xf8] ;  /* 0x0000f80009607984 */ /* 0x000f620000000800 */
        /* <DEDUP_REMOVED lines=30> */
[----:B------:R-:W-:Y:S01]  /*2710*/  LDS.128 R68, [R93+0xe00] ;  /* 0x000e00005d447984 */ /* 0x000fe20000000c00 */
[C---:B------:R-:W-:Y:S01]  /*2720*/  FFMA R45, R99.reuse, R17, R45 ;  /* 0x00000011632d7223 */ /* 0x040fe2000000002d */
[C---:B------:R-:W-:Y:S01]  /*2730*/  FFMA R46, R99.reuse, R18, R46 ;  /* 0x00000012632e7223 */ /* 0x040fe2000000002e */
[C---:B------:R-:W-:Y:S01]  /*2740*/  FFMA R47, R99.reuse, R19, R47 ;  /* 0x00000013632f7223 */ /* 0x040fe2000000002f */
[----:B------:R-:W-:Y:S01]  /*2750*/  LDS.128 R72, [R93+0xe20] ;  /* 0x000e20005d487984 */ /* 0x000fe20000000c00 */
        /* <DEDUP_REMOVED lines=29> */
[----:B------:R-:W-:Y:S04]  /*2930*/  LDS R100, [R9+0x3c] ;  /* 0x00003c0009647984 */ /* 0x000fe80000000800 */
[----:B------:R-:W-:Y:S04]  /*2940*/  LDS R99, [R9+0x5c] ;  /* 0x00005c0009637984 */ /* 0x000fe80000000800 */
[----:B------:R-:W-:Y:S04]  /*2950*/  LDS R98, [R9+0x7c] ;  /* 0x00007c0009627984 */ /* 0x000fe80000000800 */
[----:B------:R-:W-:Y:S04]  /*2960*/  LDS R97, [R9+0x9c] ;  /* 0x00009c0009617984 */ /* 0x000fe80000000800 */
[----:B------:R-:W0:Y:S04]  /*2970*/  LDS R96, [R9+0xbc] ;  /* 0x0000bc0009607984 */ /* 0x000e280000000800 */
[----:B------:R-:W1:Y:S04]  /*2980*/  LDS R93, [R9+0xdc] ;  /* 0x0000dc00095d7984 */ /* 0x000e680000000800 */
[----:B------:R-:W2:Y:S01]  /*2990*/  LDS R9, [R9+0xfc] ;  /* 0x0000fc0009097984 */ /* 0x000ea20000000800 */
        /* <DEDUP_REMOVED lines=75> */
.L_x_8:
[----:B------:R-:W1:Y:S01]  /*2e50*/  LDCU UR4, c[0x0][0x3a0] ;  /* 0x00007400ff0477ac */ /* 0x000e620008000800 */
[----:B------:R-:W-:Y:S02]  /*2e60*/  LOP3.LUT R3, R3, 0x1e0, RZ, 0xc0, !PT ;  /* 0x000001e003037812 */ /* 0x000fe400078ec0ff */
[----:B------:R-:W-:Y:S01]  /*2e70*/  SHF.L.U32 R0, R0, 0x1, RZ ;  /* 0x0000000100007819 */ /* 0x000fe200000006ff */
[----:B------:R-:W2:Y:S01]  /*2e80*/  LDCU.64 UR6, c[0x0][0x390] ;  /* 0x00007200ff0677ac */ /* 0x000ea20008000a00 */
[----:B------:R-:W-:Y:S02]  /*2e90*/  LEA R3, R2, R3, 0x7 ;  /* 0x0000000302037211 */ /* 0x000fe400078e38ff */
[----:B0-----:R-:W-:Y:S02]  /*2ea0*/  LOP3.LUT R5, R4, 0x1c, RZ, 0xc0, !PT ;  /* 0x0000001c04057812 */ /* 0x001fe400078ec0ff */
[----:B------:R-:W-:Y:S02]  /*2eb0*/  IADD3 R3, PT, PT, R10, R3, RZ ;  /* 0x000000030a037210 */ /* 0x000fe40007ffe0ff */
[----:B------:R-:W-:-:S04]  /*2ec0*/  LOP3.LUT R0, R0, 0x40, RZ, 0xc0, !PT ;  /* 0x0000004000007812 */ /* 0x000fc800078ec0ff */
[----:B------:R-:W-:Y:S01]  /*2ed0*/  IADD3 R0, PT, PT, R5, UR5, R0 ;  /* 0x0000000505007c10 */ /* 0x000fe2000fffe000 */
[----:B-1----:R-:W-:-:S05]  /*2ee0*/  IMAD R3, R3, UR4, RZ ;  /* 0x0000000403037c24 */ /* 0x002fca000f8e02ff */
[C---:B------:R-:W-:Y:S02]  /*2ef0*/  IADD3 R8, P0, PT, R0.reuse, R3, RZ ;  /* 0x0000000300087210 */ /* 0x040fe40007f1e0ff */
[C---:B------:R-:W-:Y:S02]  /*2f00*/  IADD3 R5, PT, PT, R3.reuse, UR4, RZ ;  /* 0x0000000403057c10 */ /* 0x040fe4000fffe0ff */
[----:B------:R-:W-:Y:S02]  /*2f10*/  LEA.HI.X.SX32 R3, R3, RZ, 0x1, P0 ;  /* 0x000000ff03037211 */ /* 0x000fe400000f0eff */
[----:B------:R-:W-:Y:S02]  /*2f20*/  IADD3 R6, P1, PT, R0, R5, RZ ;  /* 0x0000000500067210 */ /* 0x000fe40007f3e0ff */
[----:B--2---:R-:W-:Y:S02]  /*2f30*/  LEA R2, P0, R8, UR6, 0x2 ;  /* 0x0000000608027c11 */ /* 0x004fe4000f8010ff */
        /* <DEDUP_REMOVED lines=51> */
.L_x_10:
        /* <DEDUP_REMOVED lines=9> */
.L_x_50:


//--------------------- .text._Z14sgemmTillingV4PfS_S_iii --------------------------
	.section	.text._Z14sgemmTillingV4PfS_S_iii,"ax",@progbits
	.align	128
        .global         _Z14sgemmTillingV4PfS_S_iii
        .type           _Z14sgemmTillingV4PfS_S_iii,@function
        .size           _Z14sgemmTillingV4PfS_S_iii,(.L_x_51 - _Z14sgemmTillingV4PfS_S_iii)
        .other          _Z14sgemmTillingV4PfS_S_iii,@"STO_CUDA_ENTRY STV_DEFAULT"
_Z14sgemmTillingV4PfS_S_iii:
.text._Z14sgemmTillingV4PfS_S_iii:
[----:B------:R-:W-:Y:S01]  /*0000*/  LDC R1, c[0x0][0x37c] ;  /* 0x0000df00ff017b82 */ /* 0x000fe20000000800 */
[----:B------:R-:W0:Y:S01]  /*0010*/  S2R R0, SR_TID.X ;  /* 0x0000000000007919 */ /* 0x000e220000002100 */
[----:B------:R-:W1:Y:S01]  /*0020*/  LDCU.64 UR18, c[0x0][0x358] ;  /* 0x00006b00ff1277ac */ /* 0x000e620008000a00 */
[----:B------:R-:W2:Y:S01]  /*0030*/  S2R R5, SR_CTAID.X ;  /* 0x0000000000057919 */ /* 0x000ea20000002500 */
[----:B0-----:R-:W-:-:S13]  /*0040*/  ISETP.GT.U32.AND P0, PT, R0, 0x7f, PT ;  /* 0x0000007f0000780c */ /* 0x001fda0003f04070 */
[----:B------:R-:W0:Y:S01]  /*0050*/  @!P0 LDC R7, c[0x0][0x39c] ;  /* 0x0000e700ff078b82 */ /* 0x000e220000000800 */
[----:B--2---:R-:W-:-:S07]  /*0060*/  @!P0 LEA R4, R5, R0, 0x7 ;  /* 0x0000000005048211 */ /* 0x004fce00078e38ff */
[----:B------:R-:W2:Y:S01]  /*0070*/  @!P0 LDC.64 R2, c[0x0][0x380] ;  /* 0x0000e000ff028b82 */ /* 0x000ea20000000a00 */
[----:B0-----:R-:W-:-:S04]  /*0080*/  @!P0 IMAD R5, R4, R7, RZ ;  /* 0x0000000704058224 */ /* 0x001fc800078e02ff */
[----:B--2---:R-:W-:-:S05]  /*0090*/  @!P0 IMAD.WIDE R2, R5, 0x4, R2 ;  /* 0x0000000405028825 */ /* 0x004fca00078e0202 */
[----:B-1----:R-:W2:Y:S04]  /*00a0*/  @!P0 LDG.E.128 R8, desc[UR18][R2.64] ;  /* 0x0000001202088981 */ /* 0x002ea8000c1e1d00 */
[----:B------:R-:W3:Y:S01]  /*00b0*/  @!P0 LDG.E.128 R12, desc[UR18][R2.64+0x10] ;  /* 0x00001012020c8981 */ /* 0x000ee2000c1e1d00 */
[----:B------:R-:W0:Y:S01]  /*00c0*/  S2UR UR5, SR_CgaCtaId ;  /* 0x00000000000579c3 */ /* 0x000e220000008800 */
[----:B------:R-:W-:Y:S01]  /*00d0*/  UMOV UR4, 0x400 ;  /* 0x0000040000047882 */ /* 0x000fe20000000000 */
[----:B------:R-:W-:Y:S01]  /*00e0*/  BSSY.RECONVERGENT B0, `(.L_x_11) ;  /* 0x000002d000007945 */ /* 0x000fe20003800200 */
[----:B------:R-:W-:Y:S01]  /*00f0*/  CS2R R82, SRZ ;  /* 0x0000000000527805 */ /* 0x000fe2000001ff00 */
[----:B0-----:R-:W-:Y:S02]  /*0100*/  ULEA UR6, UR5, UR4, 0x18 ;  /* 0x0000000405067291 */ /* 0x001fe4000f8ec0ff */
[----:B------:R-:W-:-:S04]  /*0110*/  UIADD3 UR4, UPT, UPT, UR4, 0x1000, URZ ;  /* 0x0000100004047890 */ /* 0x000fc8000fffe0ff */
[----:B------:R-:W-:Y:S01]  /*0120*/  LEA R4, R0, UR6, 0x5 ;  /* 0x0000000600047c11 */ /* 0x000fe2000f8e28ff */
[----:B------:R-:W-:-:S06]  /*0130*/  ULEA UR4, UR5, UR4, 0x18 ;  /* 0x0000000405047291 */ /* 0x000fcc000f8ec0ff */
[----:B------:R-:W-:Y:S01]  /*0140*/  LEA R16, R0, UR4, 0x2 ;  /* 0x0000000400107c11 */ /* 0x000fe2000f8e10ff */
[----:B--2---:R0:W-:Y:S04]  /*0150*/  @!P0 STS.128 [R4], R8 ;  /* 0x0000000804008388 */ /* 0x0041e80000000c00 */
[----:B---3--:R0:W-:Y:S01]  /*0160*/  @!P0 STS.128 [R4+0x10], R12 ;  /* 0x0000100c04008388 */ /* 0x0081e20000000c00 */
[----:B------:R-:W-:Y:S05]  /*0170*/  @!P0 BRA `(.L_x_12) ;  /* 0x00000000008c8947 */ /* 0x000fea0003800000 */
[----:B------:R-:W0:Y:S01]  /*0180*/  S2R R5, SR_CTAID.Y ;  /* 0x0000000000057919 */ /* 0x000e220000002600 */
[----:B------:R-:W1:Y:S08]  /*0190*/  LDC.64 R2, c[0x0][0x388] ;  /* 0x0000e200ff027b82 */ /* 0x000e700000000a00 */
[----:B------:R-:W2:Y:S01]  /*01a0*/  LDC R19, c[0x0][0x3a0] ;  /* 0x0000e800ff137b82 */ /* 0x000ea20000000800 */
[----:B0-----:R-:W-:Y:S01]  /*01b0*/  LEA R4, R5, R0, 0x7 ;  /* 0x0000000005047211 */ /* 0x001fe200078e38ff */
[C---:B--2---:R-:W-:Y:S01]  /*01c0*/  IMAD R15, R19.reuse, 0x6, RZ ;  /* 0x00000006130f7824 */ /* 0x044fe200078e02ff */
[----:B------:R-:W-:-:S02]  /*01d0*/  SHF.L.U32 R7, R19, 0x1, RZ ;  /* 0x0000000113077819 */ /* 0x000fc400000006ff */
[----:B------:R-:W-:Y:S02]  /*01e0*/  IADD3 R5, PT, PT, R4, -0x80, RZ ;  /* 0xffffff8004057810 */ /* 0x000fe40007ffe0ff */
[----:B------:R-:W-:-:S03]  /*01f0*/  LEA R9, R19, R19, 0x1 ;  /* 0x0000001313097211 */ /* 0x000fc600078e08ff */
[----:B-1----:R-:W-:Y:S01]  /*0200*/  IMAD.WIDE.U32 R2, R5, 0x4, R2 ;  /* 0x0000000405027825 */ /* 0x002fe200078e0002 */
[C---:B------:R-:W-:Y:S02]  /*0210*/  SHF.L.U32 R11, R19.reuse, 0x2, RZ ;  /* 0x00000002130b7819 */ /* 0x040fe400000006ff */
[CC--:B------:R-:W-:Y:S01]  /*0220*/  LEA R13, R19.reuse, R19.reuse, 0x2 ;  /* 0x00000013130d7211 */ /* 0x0c0fe200078e10ff */
[C---:B------:R-:W-:Y:S01]  /*0230*/  IMAD.WIDE R4, R19.reuse, 0x4, R2 ;  /* 0x0000000413047825 */ /* 0x040fe200078e0202 */
[----:B------:R-:W-:-:S03]  /*0240*/  LEA R19, R19, -R19, 0x3 ;  /* 0x8000001313137211 */ /* 0x000fc600078e18ff */
[--C-:B------:R-:W-:Y:S01]  /*0250*/  IMAD.WIDE R6, R7, 0x4, R2.reuse ;  /* 0x0000000407067825 */ /* 0x100fe200078e0202 */
[----:B------:R0:W2:Y:S03]  /*0260*/  LDG.E R17, desc[UR18][R4.64] ;  /* 0x0000001204117981 */ /* 0x0000a6000c1e1900 */
[--C-:B------:R-:W-:Y:S02]  /*0270*/  IMAD.WIDE R8, R9, 0x4, R2.reuse ;  /* 0x0000000409087825 */ /* 0x100fe400078e0202 */
[----:B------:R-:W3:Y:S02]  /*0280*/  LDG.E R7, desc[UR18][R6.64] ;  /* 0x0000001206077981 */ /* 0x000ee4000c1e1900 */
[--C-:B------:R-:W-:Y:S02]  /*0290*/  IMAD.WIDE R10, R11, 0x4, R2.reuse ;  /* 0x000000040b0a7825 */ /* 0x100fe400078e0202 */
[----:B------:R-:W4:Y:S02]  /*02a0*/  LDG.E R9, desc[UR18][R8.64] ;  /* 0x0000001208097981 */ /* 0x000f24000c1e1900 */
[----:B------:R-:W-:-:S02]  /*02b0*/  IMAD.WIDE R12, R13, 0x4, R2 ;  /* 0x000000040d0c7825 */ /* 0x000fc400078e0202 */
[----:B------:R-:W5:Y:S02]  /*02c0*/  LDG.E R11, desc[UR18][R10.64] ;  /* 0x000000120a0b7981 */ /* 0x000f64000c1e1900 */
[--C-:B------:R-:W-:Y:S02]  /*02d0*/  IMAD.WIDE R14, R15, 0x4, R2.reuse ;  /* 0x000000040f0e7825 */ /* 0x100fe400078e0202 */
[----:B------:R-:W5:Y:S02]  /*02e0*/  LDG.E R13, desc[UR18][R12.64] ;  /* 0x000000120c0d7981 */ /* 0x000f64000c1e1900 */
[----:B0-----:R-:W-:Y:S02]  /*02f0*/  IMAD.WIDE R4, R19, 0x4, R2 ;  /* 0x0000000413047825 */ /* 0x001fe400078e0202 */
[----:B------:R-:W5:Y:S04]  /*0300*/  LDG.E R3, desc[UR18][R2.64] ;  /* 0x0000001202037981 */ /* 0x000f68000c1e1900 */
[----:B------:R-:W5:Y:S04]  /*0310*/  LDG.E R15, desc[UR18][R14.64] ;  /* 0x000000120e0f7981 */ /* 0x000f68000c1e1900 */
[----:B------:R-:W5:Y:S04]  /*0320*/  LDG.E R5, desc[UR18][R4.64] ;  /* 0x0000001204057981 */ /* 0x000f68000c1e1900 */
[----:B--2---:R1:W-:Y:S04]  /*0330*/  STS [R16], R17 ;  /* 0x0000001110007388 */ /* 0x0043e80000000800 */
[----:B---3--:R1:W-:Y:S04]  /*0340*/  STS [R16+0x200], R7 ;  /* 0x0002000710007388 */ /* 0x0083e80000000800 */
[----:B----4-:R1:W-:Y:S04]  /*0350*/  STS [R16+0x400], R9 ;  /* 0x0004000910007388 */ /* 0x0103e80000000800 */
[----:B-----5:R1:W-:Y:S04]  /*0360*/  STS [R16+0x600], R11 ;  /* 0x0006000b10007388 */ /* 0x0203e80000000800 */
[----:B------:R1:W-:Y:S04]  /*0370*/  STS [R16+0x800], R13 ;  /* 0x0008000d10007388 */ /* 0x0003e80000000800 */
[----:B------:R1:W-:Y:S04]  /*0380*/  STS [R16+-0x200], R3 ;  /* 0xfffe000310007388 */ /* 0x0003e80000000800 */
[----:B------:R1:W-:Y:S04]  /*0390*/  STS [R16+0xa00], R15 ;  /* 0x000a000f10007388 */ /* 0x0003e80000000800 */
[----:B------:R1:W-:Y:S02]  /*03a0*/  STS [R16+0xc00], R5 ;  /* 0x000c000510007388 */ /* 0x0003e40000000800 */
.L_x_12:
[----:B------:R-:W-:Y:S05]  /*03b0*/  BSYNC.RECONVERGENT B0 ;  /* 0x0000000000007941 */ /* 0x000fea0003800200 */
.L_x_11:
[----:B------:R-:W2:Y:S01]  /*03c0*/  LDCU UR5, c[0x0][0x39c] ;  /* 0x00007380ff0577ac */ /* 0x000ea20008000800 */
        /* <DEDUP_REMOVED lines=16> */
[----:B------:R-:W-:Y:S01]  /*04d0*/  CS2R R48, SRZ ;  /* 0x0000000000307805 */ /* 0x000fe2000001ff00 */
[----:B--2---:R-:W-:Y:S01]  /*04e0*/  UISETP.GE.AND UP0, UPT, UR5, 0x8, UPT ;  /* 0x000000080500788c */ /* 0x004fe2000bf06270 */
        /* <DEDUP_REMOVED lines=14> */
[----:B------:R-:W-:Y:S06]  /*05d0*/  BAR.SYNC.DEFER_BLOCKING 0x0 ;  /* 0x0000000000007b1d */ /* 0x000fec0000010000 */
[----:B------:R-:W-:Y:S05]  /*05e0*/  BRA.U !UP0, `(.L_x_13) ;  /* 0x0000002d08d47547 */ /* 0x000fea000b800000 */
[----:B------:R-:W2:Y:S01]  /*05f0*/  LDCU UR7, c[0x0][0x3a0] ;  /* 0x00007400ff0777ac */ /* 0x000ea20008000800 */
[----:B------:R-:W-:Y:S02]  /*0600*/  CS2R R20, SRZ ;  /* 0x0000000000147805 */ /* 0x000fe4000001ff00 */
[----:B------:R-:W-:Y:S02]  /*0610*/  CS2R R22, SRZ ;  /* 0x0000000000167805 */ /* 0x000fe4000001ff00 */
[----:B------:R-:W-:Y:S01]  /*0620*/  CS2R R24, SRZ ;  /* 0x0000000000187805 */ /* 0x000fe2000001ff00 */
[----:B------:R-:W-:Y:S01]  /*0630*/  USHF.R.S32.HI UR4, URZ, 0x1f, UR5 ;  /* 0x0000001fff047899 */ /* 0x000fe20008011405 */
[----:B------:R-:W-:Y:S02]  /*0640*/  CS2R R26, SRZ ;  /* 0x00000000001a7805 */ /* 0x000fe4000001ff00 */
[----:B------:R-:W-:Y:S02]  /*0650*/  CS2R R28, SRZ ;  /* 0x00000000001c7805 */ /* 0x000fe4000001ff00 */
[----:B------:R-:W-:Y:S01]  /*0660*/  CS2R R30, SRZ ;  /* 0x00000000001e7805 */ /* 0x000fe2000001ff00 */
[----:B------:R-:W-:Y:S01]  /*0670*/  ULEA.HI UR4, UR4, UR5, URZ, 0x3 ;  /* 0x0000000504047291 */ /* 0x000fe2000f8f18ff */
[----:B------:R-:W-:-:S02]  /*0680*/  CS2R R32, SRZ ;  /* 0x0000000000207805 */ /* 0x000fc4000001ff00 */
[----:B------:R-:W-:Y:S02]  /*0690*/  CS2R R34, SRZ ;  /* 0x0000000000227805 */ /* 0x000fe4000001ff00 */
[----:B------:R-:W-:Y:S01]  /*06a0*/  CS2R R36, SRZ ;  /* 0x0000000000247805 */ /* 0x000fe2000001ff00 */
[----:B------:R-:W-:Y:S01]  /*06b0*/  USHF.R.S32.HI UR4, URZ, 0x3, UR4 ;  /* 0x00000003ff047899 */ /* 0x000fe20008011404 */
        /* <DEDUP_REMOVED lines=23> */
[----:B--2---:R-:W-:Y:S02]  /*0830*/  UIMAD UR11, UR7, 0x9, URZ ;  /* 0x00000009070b78a4 */ /* 0x004fe4000f8e02ff */
[----:B------:R-:W-:Y:S02]  /*0840*/  USHF.L.U32 UR12, UR7, 0x3, URZ ;  /* 0x00000003070c7899 */ /* 0x000fe400080006ff */
[----:B------:R-:W-:Y:S02]  /*0850*/  UIMAD UR13, UR7, 0xa, URZ ;  /* 0x0000000a070d78a4 */ /* 0x000fe4000f8e02ff */
[----:B------:R-:W-:Y:S02]  /*0860*/  UIMAD UR14, UR7, 0xb, URZ ;  /* 0x0000000b070e78a4 */ /* 0x000fe4000f8e02ff */
[----:B------:R-:W-:Y:S02]  /*0870*/  UIMAD UR15, UR7, 0xc, URZ ;  /* 0x0000000c070f78a4 */ /* 0x000fe4000f8e02ff */
[----:B------:R-:W-:-:S02]  /*0880*/  UIMAD UR16, UR7, 0xd, URZ ;  /* 0x0000000d071078a4 */ /* 0x000fc4000f8e02ff */
[----:B------:R-:W-:Y:S02]  /*0890*/  UIMAD UR17, UR7, 0xe, URZ ;  /* 0x0000000e071178a4 */ /* 0x000fe4000f8e02ff */
[----:B------:R-:W-:Y:S02]  /*08a0*/  UIADD3 UR10, UPT, UPT, UR4, -0x1, URZ ;  /* 0xffffffff040a7890 */ /* 0x000fe4000fffe0ff */
[----:B------:R-:W-:Y:S01]  /*08b0*/  UIADD3 UR6, UPT, UPT, -UR4, URZ, URZ ;  /* 0x000000ff04067290 */ /* 0x000fe2000fffe1ff */
[----:B------:R-:W2:Y:S01]  /*08c0*/  LDCU UR26, c[0x0][0x3a0] ;  /* 0x00007400ff1a77ac */ /* 0x000ea20008000800 */
[----:B------:R-:W3:Y:S01]  /*08d0*/  LDCU UR24, c[0x0][0x39c] ;  /* 0x00007380ff1877ac */ /* 0x000ee20008000800 */
[----:B------:R-:W4:Y:S01]  /*08e0*/  LDCU.64 UR20, c[0x0][0x380] ;  /* 0x00007000ff1477ac */ /* 0x000f220008000a00 */
[----:B------:R-:W0:Y:S01]  /*08f0*/  LDCU.64 UR22, c[0x0][0x388] ;  /* 0x00007100ff1677ac */ /* 0x000e220008000a00 */
[----:B------:R-:W-:Y:S01]  /*0900*/  UIMAD UR7, UR7, 0xf, URZ ;  /* 0x0000000f070778a4 */ /* 0x000fe2000f8e02ff */
[----:B------:R-:W-:Y:S01]  /*0910*/  UMOV UR4, URZ ;  /* 0x000000ff00047c82 */ /* 0x000fe20008000000 */
[----:B------:R-:W-:-:S10]  /*0920*/  UMOV UR5, URZ ;  /* 0x000000ff00057c82 */ /* 0x000fd40008000000 */
.L_x_19:
[----:B------:R-:W-:-:S09]  /*0930*/  UISETP.GE.AND UP0, UPT, UR5, UR10, UPT ;  /* 0x0000000a0500728c */ /* 0x000fd2000bf06270 */
[----:B01---5:R-:W-:Y:S05]  /*0940*/  BRA.U UP0, `(.L_x_14) ;  /* 0x0000000500107547 */ /* 0x023fea000b800000 */
[----:B------:R-:W5:Y:S01]  /*0950*/  S2R R0, SR_TID.X ;  /* 0x0000000000007919 */ /* 0x000f620000002100 */
[----:B------:R-:W-:Y:S01]  /*0960*/  BSSY.RECONVERGENT B0, `(.L_x_14) ;  /* 0x0000042000007945 */ /* 0x000fe20003800200 */
[----:B-----5:R-:W-:-:S13]  /*0970*/  ISETP.GT.U32.AND P0, PT, R0, 0x7f, PT ;  /* 0x0000007f0000780c */ /* 0x020fda0003f04070 */
[----:B------:R-:W-:Y:S05]  /*0980*/  @P0 BRA `(.L_x_15) ;  /* 0x0000000000300947 */ /* 0x000fea0003800000 */
[----:B-1----:R-:W1:Y:S01]  /*0990*/  S2R R3, SR_CTAID.X ;  /* 0x0000000000037919 */ /* 0x002e620000002500 */
[----:B0--3--:R-:W-:Y:S02]  /*09a0*/  MOV R4, UR24 ;  /* 0x0000001800047c02 */ /* 0x009fe40008000f00 */
[----:B-1----:R-:W-:-:S05]  /*09b0*/  LEA R3, R3, R0, 0x7 ;  /* 0x0000000003037211 */ /* 0x002fca00078e38ff */
[----:B------:R-:W-:Y:S01]  /*09c0*/  IMAD R0, R3, R4, RZ ;  /* 0x0000000403007224 */ /* 0x000fe200078e02ff */
[----:B------:R-:W-:-:S04]  /*09d0*/  MOV R3, UR4 ;  /* 0x0000000400037c02 */ /* 0x000fc80008000f00 */
[----:B------:R-:W-:-:S04]  /*09e0*/  IADD3 R0, P0, PT, R0, UR4, RZ ;  /* 0x0000000400007c10 */ /* 0x000fc8000ff1e0ff */
[----:B------:R-:W-:Y:S02]  /*09f0*/  LEA.HI.X.SX32 R3, R3, RZ, 0x1, P0 ;  /* 0x000000ff03037211 */ /* 0x000fe400000f0eff */
[----:B----4-:R-:W-:-:S04]  /*0a00*/  LEA R84, P0, R0, UR20, 0x2 ;  /* 0x0000001400547c11 */ /* 0x010fc8000f8010ff */
[----:B------:R-:W-:-:S05]  /*0a10*/  LEA.HI.X R85, R0, UR21, R3, 0x2, P0 ;  /* 0x0000001500557c11 */ /* 0x000fca00080f1403 */
[----:B------:R1:W5:Y:S04]  /*0a20*/  LDG.E.128 R16, desc[UR18][R84.64+0x20] ;  /* 0x0000201254107981 */ /* 0x000368000c1e1d00 */
[----:B------:R1:W5:Y:S01]  /*0a30*/  LDG.E.128 R12, desc[UR18][R84.64+0x30] ;  /* 0x00003012540c7981 */ /* 0x000362000c1e1d00 */
[----:B------:R-:W-:Y:S05]  /*0a40*/  BRA `(.L_x_16) ;  /* 0x0000000000cc7947 */ /* 0x000fea0003800000 */
.L_x_15:
[----:B-1----:R-:W1:Y:S01]  /*0a50*/  S2R R3, SR_CTAID.Y ;  /* 0x0000000000037919 */ /* 0x002e620000002600 */
[----:B0-----:R-:W-:Y:S02]  /*0a60*/  MOV R8, UR12 ;  /* 0x0000000c00087c02 */ /* 0x001fe40008000f00 */
[----:B------:R-:W-:Y:S02]  /*0a70*/  MOV R9, UR11 ;  /* 0x0000000b00097c02 */ /* 0x000fe40008000f00 */
[----:B------:R-:W-:Y:S02]  /*0a80*/  MOV R7, UR13 ;  /* 0x0000000d00077c02 */ /* 0x000fe40008000f00 */
[----:B-1----:R-:W-:-:S04]  /*0a90*/  LEA R3, R3, R0, 0x7 ;  /* 0x0000000003037211 */ /* 0x002fc800078e38ff */
[----:B------:R-:W-:Y:S02]  /*0aa0*/  IADD3 R11, PT, PT, R3, -0x80, RZ ;  /* 0xffffff80030b7810 */ /* 0x000fe40007ffe0ff */
[----:B------:R-:W-:Y:S02]  /*0ab0*/  MOV R3, UR14 ;  /* 0x0000000e00037c02 */ /* 0x000fe40008000f00 */
[C---:B------:R-:W-:Y:S02]  /*0ac0*/  IADD3 R5, P0, PT, R11.reuse, UR12, RZ ;  /* 0x0000000c0b057c10 */ /* 0x040fe4000ff1e0ff */
[C---:B------:R-:W-:Y:S02]  /*0ad0*/  IADD3 R6, P1, PT, R11.reuse, UR11, RZ ;  /* 0x0000000b0b067c10 */ /* 0x040fe4000ff3e0ff */
[C---:B------:R-:W-:Y:S02]  /*0ae0*/  IADD3 R2, P2, PT, R11.reuse, UR13, RZ ;  /* 0x0000000d0b027c10 */ /* 0x040fe4000ff5e0ff */
[----:B------:R-:W-:-:S02]  /*0af0*/  IADD3 R0, P3, PT, R11, UR14, RZ ;  /* 0x0000000e0b007c10 */ /* 0x000fc4000ff7e0ff */
[----:B------:R-:W-:Y:S02]  /*0b00*/  LEA.HI.X.SX32 R8, R8, RZ, 0x1, P0 ;  /* 0x000000ff08087211 */ /* 0x000fe400000f0eff */
[----:B------:R-:W-:Y:S02]  /*0b10*/  LEA.HI.X.SX32 R9, R9, RZ, 0x1, P1 ;  /* 0x000000ff09097211 */ /* 0x000fe400008f0eff */
[----:B------:R-:W-:Y:S02]  /*0b20*/  LEA.HI.X.SX32 R7, R7, RZ, 0x1, P2 ;  /* 0x000000ff07077211 */ /* 0x000fe400010f0eff */
[----:B------:R-:W-:Y:S02]  /*0b30*/  LEA.HI.X.SX32 R3, R3, RZ, 0x1, P3 ;  /* 0x000000ff03037211 */ /* 0x000fe400018f0eff */
[----:B------:R-:W-:Y:S02]  /*0b40*/  LEA R4, P0, R5, UR22, 0x2 ;  /* 0x0000001605047c11 */ /* 0x000fe4000f8010ff */
[----:B------:R-:W-:-:S02]  /*0b50*/  LEA R88, P1, R6, UR22, 0x2 ;  /* 0x0000001606587c11 */ /* 0x000fc4000f8210ff */
[----:B------:R-:W-:Y:S02]  /*0b60*/  LEA R86, P2, R2, UR22, 0x2 ;  /* 0x0000001602567c11 */ /* 0x000fe4000f8410ff */
[----:B------:R-:W-:Y:S02]  /*0b70*/  LEA R84, P3, R0, UR22, 0x2 ;  /* 0x0000001600547c11 */ /* 0x000fe4000f8610ff */
[----:B------:R-:W-:Y:S02]  /*0b80*/  LEA.HI.X R5, R5, UR23, R8, 0x2, P0 ;  /* 0x0000001705057c11 */ /* 0x000fe400080f1408 */
[----:B------:R-:W-:Y:S02]  /*0b90*/  LEA.HI.X R89, R6, UR23, R9, 0x2, P1 ;  /* 0x0000001706597c11 */ /* 0x000fe400088f1409 */
[----:B------:R-:W-:Y:S02]  /*0ba0*/  LEA.HI.X R87, R2, UR23, R7, 0x2, P2 ;  /* 0x0000001702577c11 */ /* 0x000fe400090f1407 */
[----:B------:R-:W-:Y:S01]  /*0bb0*/  LEA.HI.X R85, R0, UR23, R3, 0x2, P3 ;  /* 0x0000001700557c11 */ /* 0x000fe200098f1403 */
[----:B------:R0:W5:Y:S01]  /*0bc0*/  LDG.E R5, desc[UR18][R4.64] ;  /* 0x0000001204057981 */ /* 0x000162000c1e1900 */
[----:B------:R-:W-:-:S02]  /*0bd0*/  MOV R2, UR15 ;  /* 0x0000000f00027c02 */ /* 0x000fc40008000f00 */
[----:B------:R-:W-:Y:S02]  /*0be0*/  MOV R9, UR16 ;  /* 0x0000001000097c02 */ /* 0x000fe40008000f00 */
[----:B------:R-:W-:Y:S02]  /*0bf0*/  MOV R7, UR17 ;  /* 0x0000001100077c02 */ /* 0x000fe40008000f00 */
[----:B------:R-:W-:Y:S02]  /*0c00*/  MOV R3, UR7 ;  /* 0x0000000700037c02 */ /* 0x000fe40008000f00 */
[C---:B------:R-:W-:Y:S02]  /*0c10*/  IADD3 R10, P0, PT, R11.reuse, UR15, RZ ;  /* 0x0000000f0b0a7c10 */ /* 0x040fe4000ff1e0ff */
[C---:B------:R-:W-:Y:S02]  /*0c20*/  IADD3 R8, P1, PT, R11.reuse, UR16, RZ ;  /* 0x000000100b087c10 */ /* 0x040fe4000ff3e0ff */
[----:B------:R-:W-:-:S02]  /*0c30*/  IADD3 R6, P2, PT, R11, UR17, RZ ;  /* 0x000000110b067c10 */ /* 0x000fc4000ff5e0ff */
[----:B------:R-:W-:Y:S02]  /*0c40*/  IADD3 R0, P3, PT, R11, UR7, RZ ;  /* 0x000000070b007c10 */ /* 0x000fe4000ff7e0ff */
[----:B------:R-:W-:Y:S02]  /*0c50*/  LEA.HI.X.SX32 R11, R2, RZ, 0x1, P0 ;  /* 0x000000ff020b7211 */ /* 0x000fe400000f0eff */
[----:B------:R-:W-:Y:S02]  /*0c60*/  LEA.HI.X.SX32 R9, R9, RZ, 0x1, P1 ;  /* 0x000000ff09097211 */ /* 0x000fe400008f0eff */
[----:B------:R-:W-:Y:S02]  /*0c70*/  LEA.HI.X.SX32 R7, R7, RZ, 0x1, P2 ;  /* 0x000000ff07077211 */ /* 0x000fe400010f0eff */
[----:B------:R-:W-:Y:S02]  /*0c80*/  LEA.HI.X.SX32 R3, R3, RZ, 0x1, P3 ;  /* 0x000000ff03037211 */ /* 0x000fe400018f0eff */
[----:B------:R-:W-:-:S02]  /*0c90*/  LEA R90, P0, R10, UR22, 0x2 ;  /* 0x000000160a5a7c11 */ /* 0x000fc4000f8010ff */
[----:B------:R-:W-:Y:S02]  /*0ca0*/  LEA R92, P1, R8, UR22, 0x2 ;  /* 0x00000016085c7c11 */ /* 0x000fe4000f8210ff */
[----:B------:R-:W-:Y:S02]  /*0cb0*/  LEA R94, P2, R6, UR22, 0x2 ;  /* 0x00000016065e7c11 */ /* 0x000fe4000f8410ff */
[----:B------:R-:W-:Y:S02]  /*0cc0*/  LEA R2, P3, R0, UR22, 0x2 ;  /* 0x0000001600027c11 */ /* 0x000fe4000f8610ff */
[----:B------:R-:W-:Y:S02]  /*0cd0*/  LEA.HI.X R91, R10, UR23, R11, 0x2, P0 ;  /* 0x000000170a5b7c11 */ /* 0x000fe400080f140b */
[----:B------:R-:W-:Y:S02]  /*0ce0*/  LEA.HI.X R93, R8, UR23, R9, 0x2, P1 ;  /* 0x00000017085d7c11 */ /* 0x000fe400088f1409 */
[----:B------:R-:W-:Y:S01]  /*0cf0*/  LEA.HI.X R95, R6, UR23, R7, 0x2, P2 ;  /* 0x00000017065f7c11 */ /* 0x000fe200090f1407 */
[----:B------:R0:W5:Y:S01]  /*0d00*/  LDG.E R8, desc[UR18][R84.64] ;  /* 0x0000001254087981 */ /* 0x000162000c1e1900 */
[----:B------:R-:W-:-:S03]  /*0d10*/  LEA.HI.X R3, R0, UR23, R3, 0x2, P3 ;  /* 0x0000001700037c11 */ /* 0x000fc600098f1403 */
[----:B------:R0:W5:Y:S04]  /*0d20*/  LDG.E R6, desc[UR18][R88.64] ;  /* 0x0000001258067981 */ /* 0x000168000c1e1900 */
[----:B------:R0:W5:Y:S04]  /*0d30*/  LDG.E R7, desc[UR18][R86.64] ;  /* 0x0000001256077981 */ /* 0x000168000c1e1900 */
[----:B------:R0:W5:Y:S04]  /*0d40*/  LDG.E R9, desc[UR18][R90.64] ;  /* 0x000000125a097981 */ /* 0x000168000c1e1900 */
[----:B------:R0:W5:Y:S04]  /*0d50*/  LDG.E R10, desc[UR18][R92.64] ;  /* 0x000000125c0a7981 */ /* 0x000168000c1e1900 */
[----:B------:R0:W5:Y:S04]  /*0d60*/  LDG.E R11, desc[UR18][R94.64] ;  /* 0x000000125e0b7981 */ /* 0x000168000c1e1900 */
[----:B------:R0:W5:Y:S02]  /*0d70*/  LDG.E R2, desc[UR18][R2.64] ;  /* 0x0000001202027981 */ /* 0x000164000c1e1900 */
.L_x_16:
[----:B--234-:R-:W-:Y:S05]  /*0d80*/  BSYNC.RECONVERGENT B0 ;  /* 0x0000000000007941 */ /* 0x01cfea0003800200 */
.L_x_14:
[----:B------:R-:W0:Y:S01]  /*0d90*/  S2R R0, SR_TID.X ;  /* 0x0000000000007919 */ /* 0x000e220000002100 */
[----:B------:R-:W1:Y:S01]  /*0da0*/  S2UR UR9, SR_CgaCtaId ;  /* 0x00000000000979c3 */ /* 0x000e620000008800 */
[----:B------:R-:W-:Y:S02]  /*0db0*/  UMOV UR8, 0x400 ;  /* 0x0000040000087882 */ /* 0x000fe40000000000 */
[----:B-1----:R-:W-:Y:S02]  /*0dc0*/  ULEA UR25, UR9, UR8, 0x18 ;  /* 0x0000000809197291 */ /* 0x002fe4000f8ec0ff */
[----:B------:R-:W-:-:S04]  /*0dd0*/  UIADD3 UR8, UPT, UPT, UR8, 0x1000, URZ ;  /* 0x0000100008087890 */ /* 0x000fc8000fffe0ff */
[----:B------:R-:W-:Y:S01]  /*0de0*/  ULEA UR8, UR9, UR8, 0x18 ;  /* 0x0000000809087291 */ /* 0x000fe2000f8ec0ff */
[C---:B0-----:R-:W-:Y:S02]  /*0df0*/  SHF.L.U32 R3, R0.reuse, 0x1, RZ ;  /* 0x0000000100037819 */ /* 0x041fe400000006ff */
[C---:B------:R-:W-:Y:S02]  /*0e00*/  SHF.L.U32 R84, R0.reuse, 0x2, RZ ;  /* 0x0000000200547819 */ /* 0x040fe400000006ff */
[----:B------:R-:W-:Y:S02]  /*0e10*/  LOP3.LUT R3, R3, 0x40, RZ, 0xc0, !PT ;  /* 0x0000004003037812 */ /* 0x000fe400078ec0ff */
[----:B------:R-:W-:Y:S02]  /*0e20*/  SHF.L.U32 R4, R0, 0x4, RZ ;  /* 0x0000000400047819 */ /* 0x000fe400000006ff */
[----:B------:R-:W-:Y:S02]  /*0e30*/  LOP3.LUT R3, R3, 0x1c, R84, 0xf8, !PT ;  /* 0x0000001c03037812 */ /* 0x000fe400078ef854 */
[----:B------:R-:W-:-:S02]  /*0e40*/  LOP3.LUT R4, R4, 0x3d80, RZ, 0xc0, !PT ;  /* 0x00003d8004047812 */ /* 0x000fc400078ec0ff */
[----:B------:R-:W-:-:S03]  /*0e50*/  LEA R3, R3, UR8, 0x2 ;  /* 0x0000000803037c11 */ /* 0x000fc6000f8e10ff */
[----:B------:R-:W-:Y:S04]  /*0e60*/  LDS.64 R102, [R4+UR25] ;  /* 0x0000001904667984 */ /* 0x000fe80008000a00 */
[----:B------:R-:W0:Y:S04]  /*0e70*/  LDS.128 R84, [R3] ;  /* 0x0000000003547984 */ /* 0x000e280000000c00 */
[----:B------:R-:W1:Y:S04]  /*0e80*/  LDS.128 R88, [R3+0x20] ;  /* 0x0000200003587984 */ /* 0x000e680000000c00 */
[----:B------:R-:W2:Y:S04]  /*0e90*/  LDS.64 R94, [R4+UR25+0x20] ;  /* 0x00002019045e7984 */ /* 0x000ea80008000a00 */
[----:B------:R-:W3:Y:S04]  /*0ea0*/  LDS.64 R96, [R4+UR25+0x40] ;  /* 0x0000401904607984 */ /* 0x000ee80008000a00 */
[----:B------:R-:W4:Y:S04]  /*0eb0*/  LDS.64 R100, [R4+UR25+0x60] ;  /* 0x0000601904647984 */ /* 0x000f280008000a00 */
[----:B------:R-:W4:Y:S04]  /*0ec0*/  LDS.64 R98, [R4+UR25+0x80] ;  /* 0x0000801904627984 */ /* 0x000f280008000a00 */
[----:B------:R-:W4:Y:S04]  /*0ed0*/  LDS.64 R104, [R4+UR25+0xa0] ;  /* 0x0000a01904687984 */ /* 0x000f280008000a00 */
[----:B------:R-:W4:Y:S01]  /*0ee0*/  LDS.64 R108, [R4+UR25+0xc0] ;  /* 0x0000c019046c7984 */ /* 0x000f220008000a00 */
        /* <DEDUP_REMOVED lines=8> */
[C---:B--2---:R-:W-:Y:S01]  /*0f70*/  FFMA R107, R94.reuse, R88, R32 ;  /* 0x000000585e6b7223 */ /* 0x044fe20000000020 */
[C---:B------:R-:W-:Y:S01]  /*0f80*/  FFMA R110, R94.reuse, R89, R33 ;  /* 0x000000595e6e7223 */ /* 0x040fe20000000021 */
[----:B------:R-:W-:Y:S01]  /*0f90*/  LDS.128 R24, [R3+0x200] ;  /* 0x0002000003187984 */ /* 0x000fe20000000c00 */
[C---:B------:R-:W-:Y:S01]  /*0fa0*/  FFMA R112, R94.reuse, R84, R28 ;  /* 0x000000545e707223 */ /* 0x040fe2000000001c */
[C---:B------:R-:W-:Y:S01]  /*0fb0*/  FFMA R114, R94.reuse, R85, R29 ;  /* 0x000000555e727223 */ /* 0x040fe2000000001d */
[C---:B------:R-:W-:Y:S01]  /*0fc0*/  FFMA R116, R94.reuse, R86, R30 ;  /* 0x000000565e747223 */ /* 0x040fe2000000001e */
[----:B------:R-:W0:Y:S01]  /*0fd0*/  LDS.64 R32, [R4+UR25+0xe0] ;  /* 0x0000e01904207984 */ /* 0x000e220008000a00 */
[C---:B------:R-:W-:Y:S01]  /*0fe0*/  FFMA R118, R94.reuse, R87, R31 ;  /* 0x000000575e767223 */ /* 0x040fe2000000001f */
[C---:B------:R-:W-:Y:S01]  /*0ff0*/  FFMA R111, R94.reuse, R90, R34 ;  /* 0x0000005a5e6f7223 */ /* 0x040fe20000000022 */
[----:B------:R-:W-:Y:S01]  /*1000*/  FFMA R94, R94, R91, R35 ;  /* 0x0000005b5e5e7223 */ /* 0x000fe20000000023 */
[----:B------:R-:W1:Y:S01]  /*1010*/  LDS.128 R28, [R3+0x220] ;  /* 0x00022000031c7984 */ /* 0x000e620000000c00 */
[C---:B---3--:R-:W-:Y:S01]  /*1020*/  FFMA R35, R96.reuse, R88, R40 ;  /* 0x0000005860237223 */ /* 0x048fe20000000028 */
[C---:B------:R-:W-:Y:S01]  /*1030*/  FFMA R34, R96.reuse, R89, R41 ;  /* 0x0000005960227223 */ /* 0x040fe20000000029 */
[C---:B------:R-:W-:Y:S01]  /*1040*/  FFMA R36, R96.reuse, R84, R36 ;  /* 0x0000005460247223 */ /* 0x040fe20000000024 */
[C---:B------:R-:W-:Y:S01]  /*1050*/  FFMA R120, R96.reuse, R85, R37 ;  /* 0x0000005560787223 */ /* 0x040fe20000000025 */
[C---:B------:R-:W-:Y:S01]  /*1060*/  FFMA R38, R96.reuse, R86, R38 ;  /* 0x0000005660267223 */ /* 0x040fe20000000026 */
[C---:B------:R-:W-:Y:S01]  /*1070*/  FFMA R122, R96.reuse, R87, R39 ;  /* 0x00000057607a7223 */ /* 0x040fe20000000027 */
[----:B------:R-:W-:Y:S01]  /*1080*/  FFMA R41, R96, R90, R42 ;  /* 0x0000005a60297223 */ /* 0x000fe2000000002a */
[----:B----4-:R-:W-:Y:S01]  /*1090*/  FFMA R40, R100, R89, R49 ;  /* 0x0000005964287223 */ /* 0x010fe20000000031 */
[----:B------:R-:W-:Y:S01]  /*10a0*/  FFMA R96, R96, R91, R43 ;  /* 0x0000005b60607223 */ /* 0x000fe2000000002b */
[C---:B------:R-:W-:Y:S01]  /*10b0*/  FFMA R37, R100.reuse, R84, R44 ;  /* 0x0000005464257223 */ /* 0x040fe2000000002c */
[----:B------:R-:W-:Y:S01]  /*10c0*/  FFMA R42, R100, R85, R45 ;  /* 0x00000055642a7223 */ /* 0x000fe2000000002d */
[----:B------:R-:W-:Y:S01]  /*10d0*/  FFMA R49, R98, R90, R58 ;  /* 0x0000005a62317223 */ /* 0x000fe2000000003a */
        /* <DEDUP_REMOVED lines=9> */
[----:B------:R-:W-:Y:S01]  /*1170*/  FFMA R48, R98, R89, R57 ;  /* 0x0000005962307223 */ /* 0x000fe20000000039 */
[C---:B------:R-:W-:Y:S01]  /*1180*/  FFMA R124, R104.reuse, R87, R63 ;  /* 0x00000057687c7223 */ /* 0x040fe2000000003f */
[----:B------:R-:W-:Y:S01]  /*1190*/  FFMA R52, R104, R89, R65 ;  /* 0x0000005968347223 */ /* 0x000fe20000000041 */
[-C--:B------:R-:W-:Y:S01]  /*11a0*/  FFMA R62, R108, R84.reuse, R68 ;  /* 0x000000546c3e7223 */ /* 0x080fe20000000044 */
[C---:B------:R-:W-:Y:S01]  /*11b0*/  FFMA R56, R104.reuse, R84, R60 ;  /* 0x0000005468387223 */ /* 0x040fe2000000003c */
[CC--:B------:R-:W-:Y:S01]  /*11c0*/  FFMA R57, R104.reuse, R85.reuse, R61 ;  /* 0x0000005568397223 */ /* 0x0c0fe2000000003d */
[C---:B------:R-:W-:Y:S01]  /*11d0*/  FFMA R51, R104.reuse, R88, R64 ;  /* 0x0000005868337223 */ /* 0x040fe20000000040 */
[----:B------:R-:W-:Y:S01]  /*11e0*/  FFMA R53, R104, R90, R66 ;  /* 0x0000005a68357223 */ /* 0x000fe20000000042 */
[C---:B------:R-:W-:Y:S01]  /*11f0*/  FFMA R63, R108.reuse, R85, R69 ;  /* 0x000000556c3f7223 */ /* 0x040fe20000000045 */
[----:B------:R-:W-:Y:S01]  /*1200*/  FFMA R65, R108, R88, R72 ;  /* 0x000000586c417223 */ /* 0x000fe20000000048 */
[-C--:B------:R-:W-:Y:S01]  /*1210*/  FFMA R54, R98, R86.reuse, R54 ;  /* 0x0000005662367223 */ /* 0x080fe20000000036 */
[----:B------:R-:W-:Y:S01]  /*1220*/  FFMA R104, R104, R91, R67 ;  /* 0x0000005b68687223 */ /* 0x000fe20000000043 */
[-C--:B------:R-:W-:Y:S01]  /*1230*/  FFMA R64, R108, R86.reuse, R70 ;  /* 0x000000566c407223 */ /* 0x080fe20000000046 */
[----:B------:R-:W-:Y:S01]  /*1240*/  FFMA R50, R98, R87, R55 ;  /* 0x0000005762327223 */ /* 0x000fe20000000037 */
[C---:B0-----:R-:W-:Y:S01]  /*1250*/  FFMA R72, R32.reuse, R85, R77 ;  /* 0x0000005520487223 */ /* 0x041fe2000000004d */
[----:B------:R-:W-:Y:S01]  /*1260*/  FFMA R78, R32, R86, R78 ;  /* 0x00000056204e7223 */ /* 0x000fe2000000004e */
[C---:B------:R-:W-:Y:S01]  /*1270*/  FFMA R66, R108.reuse, R87, R71 ;  /* 0x000000576c427223 */ /* 0x040fe20000000047 */
[C---:B------:R-:W-:Y:S01]  /*1280*/  FFMA R60, R108.reuse, R89, R73 ;  /* 0x000000596c3c7223 */ /* 0x040fe20000000049 */
[----:B------:R-:W-:Y:S01]  /*1290*/  FFMA R67, R108, R90, R74 ;  /* 0x0000005a6c437223 */ /* 0x000fe2000000004a */
[C---:B------:R-:W-:Y:S01]  /*12a0*/  FFMA R76, R32.reuse, R84, R76 ;  /* 0x00000054204c7223 */ /* 0x040fe2000000004c */
[----:B------:R-:W-:Y:S01]  /*12b0*/  FFMA R68, R32, R87, R79 ;  /* 0x0000005720447223 */ /* 0x000fe2000000004f */
[----:B------:R-:W-:Y:S01]  /*12c0*/  FFMA R108, R108, R91, R75 ;  /* 0x0000005b6c6c7223 */ /* 0x000fe2000000004b */
[----:B------:R-:W-:Y:S01]  /*12d0*/  FFMA R71, R24, R109, R62 ;  /* 0x0000006d18477223 */ /* 0x000fe2000000003e */
[C---:B------:R-:W-:Y:S01]  /*12e0*/  FFMA R86, R32.reuse, R89, R81 ;  /* 0x0000005920567223 */ /* 0x040fe20000000051 */
[----:B------:R-:W-:Y:S01]  /*12f0*/  FFMA R75, R32, R90, R82 ;  /* 0x0000005a204b7223 */ /* 0x000fe20000000052 */
[----:B------:R-:W-:Y:S01]  /*1300*/  FFMA R77, R24, R95, R112 ;  /* 0x0000005f184d7223 */ /* 0x000fe20000000070 */
[-C--:B------:R-:W-:Y:S01]  /*1310*/  FFMA R62, R105, R25.reuse, R57 ;  /* 0x00000019693e7223 */ /* 0x080fe20000000039 */
[----:B------:R-:W-:Y:S01]  /*1320*/  FFMA R70, R109, R25, R63 ;  /* 0x000000196d467223 */ /* 0x000fe2000000003f */
[-C--:B------:R-:W-:Y:S01]  /*1330*/  FFMA R98, R98, R91.reuse, R59 ;  /* 0x0000005b62627223 */ /* 0x080fe2000000003b */
[C---:B------:R-:W-:Y:S01]  /*1340*/  FFMA R87, R32.reuse, R88, R80 ;  /* 0x0000005820577223 */ /* 0x040fe20000000050 */
[----:B------:R-:W-:Y:S01]  /*1350*/  FFMA R84, R32, R91, R83 ;  /* 0x0000005b20547223 */ /* 0x000fe20000000053 */
[C---:B------:R-:W-:Y:S01]  /*1360*/  FFMA R55, R24.reuse, R99, R113 ;  /* 0x0000006318377223 */ /* 0x040fe20000000071 */
[C---:B------:R-:W-:Y:S01]  /*1370*/  FFMA R61, R24.reuse, R105, R56 ;  /* 0x00000069183d7223 */ /* 0x040fe20000000038 */
[-C--:B------:R-:W-:Y:S01]  /*1380*/  FFMA R112, R103, R25.reuse, R20 ;  /* 0x0000001967707223 */ /* 0x080fe20000000014 */
[----:B------:R-:W-:Y:S01]  /*1390*/  FFMA R90, R33, R25, R72 ;  /* 0x00000019215a7223 */ /* 0x000fe20000000048 */
[-C--:B------:R-:W-:Y:S01]  /*13a0*/  FFMA R79, R103, R26.reuse, R22 ;  /* 0x0000001a674f7223 */ /* 0x080fe20000000016 */
[-C--:B------:R-:W-:Y:S01]  /*13b0*/  FFMA R57, R99, R26.reuse, R54 ;  /* 0x0000001a63397223 */ /* 0x080fe20000000036 */
[-C--:B------:R-:W-:Y:S01]  /*13c0*/  FFMA R63, R105, R26.reuse, R58 ;  /* 0x0000001a693f7223 */ /* 0x080fe2000000003a */
[-C--:B------:R-:W-:Y:S01]  /*13d0*/  FFMA R73, R109, R26.reuse, R64 ;  /* 0x0000001a6d497223 */ /* 0x080fe20000000040 */
[-C--:B------:R-:W-:Y:S01]  /*13e0*/  FFMA R89, R33, R26.reuse, R78 ;  /* 0x0000001a21597223 */ /* 0x080fe2000000004e */
[C---:B------:R-:W-:Y:S01]  /*13f0*/  FFMA R93, R24.reuse, R103, R93 ;  /* 0x00000067185d7223 */ /* 0x040fe2000000005d */
[C---:B------:R-:W-:Y:S01]  /*1400*/  FFMA R91, R24.reuse, R97, R36 ;  /* 0x00000061185b7223 */ /* 0x040fe20000000024 */
[C---:B------:R-:W-:Y:S01]  /*1410*/  FFMA R59, R24.reuse, R101, R37 ;  /* 0x00000065183b7223 */ /* 0x040fe20000000025 */
[----:B------:R-:W-:Y:S01]  /*1420*/  FFMA R69, R24, R33, R76 ;  /* 0x0000002118457223 */ /* 0x000fe2000000004c */
[-C--:B------:R-:W-:Y:S01]  /*1430*/  FFMA R80, R95, R25.reuse, R114 ;  /* 0x000000195f507223 */ /* 0x080fe20000000072 */
[-C--:B------:R-:W-:Y:S01]  /*1440*/  FFMA R20, R97, R25.reuse, R120 ;  /* 0x0000001961147223 */ /* 0x080fe20000000078 */
[----:B------:R-:W-:Y:S01]  /*1450*/  BAR.SYNC.DEFER_BLOCKING 0x0 ;  /* 0x0000000000007b1d */ /* 0x000fe20000010000 */
[-C--:B------:R-:W-:Y:S01]  /*1460*/  FFMA R32, R101, R25.reuse, R42 ;  /* 0x0000001965207223 */ /* 0x080fe2000000002a */
[----:B------:R-:W-:Y:S01]  /*1470*/  FFMA R56, R99, R25, R39 ;  /* 0x0000001963387223 */ /* 0x000fe20000000027 */
[-C--:B------:R-:W-:Y:S01]  /*1480*/  FFMA R81, R95, R26.reuse, R116 ;  /* 0x0000001a5f517223 */ /* 0x080fe20000000074 */
        /* <DEDUP_REMOVED lines=10> */
[-C--:B-1----:R-:W-:Y:S01]  /*1530*/  FFMA R68, R95, R31.reuse, R94 ;  /* 0x0000001f5f447223 */ /* 0x082fe2000000005e */
[-C--:B------:R-:W-:Y:S01]  /*1540*/  FFMA R82, R103, R31.reuse, R102 ;  /* 0x0000001f67527223 */ /* 0x080fe20000000066 */
[-C--:B------:R-:W-:Y:S01]  /*1550*/  FFMA R102, R97, R31.reuse, R96 ;  /* 0x0000001f61667223 */ /* 0x080fe20000000060 */
[----:B------:R-:W-:Y:S01]  /*1560*/  FFMA R96, R105, R31, R104 ;  /* 0x0000001f69607223 */ /* 0x000fe20000000068 */
[-C--:B------:R-:W-:Y:S01]  /*1570*/  FFMA R74, R109, R29.reuse, R60 ;  /* 0x0000001d6d4a7223 */ /* 0x080fe2000000003c */
[----:B------:R-:W-:Y:S01]  /*1580*/  FFMA R106, R103, R29, R106 ;  /* 0x0000001d676a7223 */ /* 0x000fe2000000006a */
[-C--:B------:R-:W-:Y:S01]  /*1590*/  FFMA R115, R95, R30.reuse, R111 ;  /* 0x0000001e5f737223 */ /* 0x080fe2000000006f */
[C---:B------:R-:W-:Y:S01]  /*15a0*/  FFMA R111, R28.reuse, R97, R35 ;  /* 0x000000611c6f7223 */ /* 0x040fe20000000023 */
[C---:B------:R-:W-:Y:S01]  /*15b0*/  FFMA R85, R28.reuse, R103, R21 ;  /* 0x000000671c557223 */ /* 0x040fe20000000015 */
[-C--:B------:R-:W-:Y:S01]  /*15c0*/  FFMA R119, R103, R30.reuse, R23 ;  /* 0x0000001e67777223 */ /* 0x080fe20000000017 */
[----:B------:R-:W-:Y:S01]  /*15d0*/  LDS.128 R24, [R3+0x420] ;  /* 0x0004200003187984 */ /* 0x000fe20000000c00 */
[C---:B------:R-:W-:Y:S01]  /*15e0*/  FFMA R117, R28.reuse, R95, R107 ;  /* 0x0000005f1c757223 */ /* 0x040fe2000000006b */
[-C--:B------:R-:W-:Y:S01]  /*15f0*/  FFMA R76, R95, R29.reuse, R110 ;  /* 0x0000001d5f4c7223 */ /* 0x080fe2000000006e */
[----:B------:R-:W-:Y:S01]  /*1600*/  FFMA R34, R97, R29, R34 ;  /* 0x0000001d61227223 */ /* 0x000fe20000000022 */
[----:B------:R-:W0:Y:S01]  /*1610*/  LDS R42, [R4+UR25+0x28] ;  /* 0x00002819042a7984 */ /* 0x000e220008000800 */
[C---:B------:R-:W-:Y:S01]  /*1620*/  FFMA R35, R28.reuse, R101, R43 ;  /* 0x000000651c237223 */ /* 0x040fe2000000002b */
[----:B------:R-:W-:Y:S01]  /*1630*/  FFMA R94, R109, R31, R108 ;  /* 0x0000001f6d5e7223 */ /* 0x000fe2000000006c */
[-C--:B------:R-:W-:Y:S01]  /*1640*/  FFMA R95, R97, R30.reuse, R41 ;  /* 0x0000001e615f7223 */ /* 0x080fe20000000029 */
[----:B------:R-:W1:Y:S01]  /*1650*/  LDS R46, [R4+UR25+0x8] ;  /* 0x00000819042e7984 */ /* 0x000e620008000800 */
[C---:B------:R-:W-:Y:S01]  /*1660*/  FFMA R50, R101.reuse, R29, R40 ;  /* 0x0000001d65327223 */ /* 0x040fe20000000028 */
[CC--:B------:R-:W-:Y:S01]  /*1670*/  FFMA R107, R101.reuse, R30.reuse, R45 ;  /* 0x0000001e656b7223 */ /* 0x0c0fe2000000002d */
[----:B------:R-:W-:Y:S01]  /*1680*/  FFMA R100, R101, R31, R100 ;  /* 0x0000001f65647223 */ /* 0x000fe20000000064 */
[----:B------:R-:W2:Y:S01]  /*1690*/  LDS.128 R36, [R3+0x400] ;  /* 0x0004000003247984 */ /* 0x000ea20000000c00 */
[-C--:B------:R-:W-:Y:S01]  /*16a0*/  FFMA R97, R33, R30.reuse, R75 ;  /* 0x0000001e21617223 */ /* 0x080fe2000000004b */
[C---:B------:R-:W-:Y:S01]  /*16b0*/  FFMA R103, R28.reuse, R99, R47 ;  /* 0x000000631c677223 */ /* 0x040fe2000000002f */
[CC--:B------:R-:W-:Y:S01]  /*16c0*/  FFMA R101, R99.reuse, R30.reuse, R49 ;  /* 0x0000001e63657223 */ /* 0x0c0fe20000000031 */
[----:B------:R-:W3:Y:S01]  /*16d0*/  LDS R44, [R4+UR25+0x48] ;  /* 0x00004819042c7984 */ /* 0x000ee20008000800 */
[C---:B------:R-:W-:Y:S01]  /*16e0*/  FFMA R23, R28.reuse, R105, R51 ;  /* 0x000000691c177223 */ /* 0x040fe20000000033 */
[C---:B------:R-:W-:Y:S01]  /*16f0*/  FFMA R92, R99.reuse, R29, R48 ;  /* 0x0000001d635c7223 */ /* 0x040fe20000000030 */
[----:B------:R-:W-:Y:S01]  /*1700*/  FFMA R98, R99, R31, R98 ;  /* 0x0000001f63627223 */ /* 0x000fe20000000062 */
[----:B------:R-:W4:Y:S01]  /*1710*/  LDS R124, [R4+UR25+0x68] ;  /* 0x00006819047c7984 */ /* 0x000f220008000800 */
[C---:B------:R-:W-:Y:S01]  /*1720*/  FFMA R66, R105.reuse, R29, R52 ;  /* 0x0000001d69427223 */ /* 0x040fe20000000034 */
[-C--:B------:R-:W-:Y:S01]  /*1730*/  FFMA R45, R105, R30.reuse, R53 ;  /* 0x0000001e692d7223 */ /* 0x080fe20000000035 */
[C---:B------:R-:W-:Y:S01]  /*1740*/  FFMA R21, R28.reuse, R109, R65 ;  /* 0x0000006d1c157223 */ /* 0x040fe20000000041 */
[----:B------:R-:W-:Y:S01]  /*1750*/  LDS R60, [R4+UR25+0x88] ;  /* 0x00008819043c7984 */ /* 0x000fe20008000800 */
[----:B------:R-:W-:Y:S01]  /*1760*/  FFMA R51, R109, R30, R67 ;  /* 0x0000001e6d337223 */ /* 0x000fe20000000043 */
[----:B------:R-:W-:Y:S01]  /*1770*/  FFMA R87, R28, R33, R87 ;  /* 0x000000211c577223 */ /* 0x000fe20000000057 */
[C---:B------:R-:W-:Y:S01]  /*1780*/  FFMA R86, R33.reuse, R29, R86 ;  /* 0x0000001d21567223 */ /* 0x040fe20000000056 */
[----:B------:R-:W4:Y:S01]  /*1790*/  LDS R120, [R4+UR25+0xa8] ;  /* 0x0000a81904787984 */ /* 0x000f220008000800 */
[----:B------:R-:W-:-:S03]  /*17a0*/  FFMA R84, R33, R31, R84 ;  /* 0x0000001f21547223 */ /* 0x000fc60000000054 */
[----:B------:R-:W4:Y:S01]  /*17b0*/  LDS R118, [R4+UR25+0xc8] ;  /* 0x0000c81904767984 */ /* 0x000f220008000800 */
[C---:B0-----:R-:W-:Y:S01]  /*17c0*/  FFMA R104, R42.reuse, R27, R68 ;  /* 0x0000001b2a687223 */ /* 0x041fe20000000044 */
[-C--:B------:R-:W-:Y:S02]  /*17d0*/  FFMA R76, R42, R25.reuse, R76 ;  /* 0x000000192a4c7223 */ /* 0x080fe4000000004c */
[----:B------:R-:W0:Y:S01]  /*17e0*/  LDS R68, [R4+UR25+0xe8] ;  /* 0x0000e81904447984 */ /* 0x000e220008000800 */
[C---:B-1----:R-:W-:Y:S01]  /*17f0*/  FFMA R108, R46.reuse, R25, R106 ;  /* 0x000000192e6c7223 */ /* 0x042fe2000000006a */
[C---:B------:R-:W-:Y:S01]  /*1800*/  FFMA R106, R46.reuse, R27, R82 ;  /* 0x0000001b2e6a7223 */ /* 0x040fe20000000052 */
[----:B------:R-:W-:Y:S01]  /*1810*/  BAR.SYNC.DEFER_BLOCKING 0x0 ;  /* 0x0000000000007b1d */ /* 0x000fe20000010000 */
[C---:B------:R-:W-:Y:S01]  /*1820*/  FFMA R85, R46.reuse, R24, R85 ;  /* 0x000000182e557223 */ /* 0x040fe20000000055 */
[C---:B--2---:R-:W-:Y:S01]  /*1830*/  FFMA R114, R46.reuse, R36, R93 ;  /* 0x000000242e727223 */ /* 0x044fe2000000005d */
[----:B------:R-:W-:Y:S01]  /*1840*/  FFMA R93, R46, R38, R79 ;  /* 0x000000262e5d7223 */ /* 0x000fe2000000004f */
        /* <DEDUP_REMOVED lines=9> */
[----:B---3--:R-:W-:Y:S01]  /*18e0*/  FFMA R42, R44, R25, R34 ;  /* 0x000000192c2a7223 */ /* 0x008fe20000000022 */
[C---:B----4-:R-:W-:Y:S01]  /*18f0*/  FFMA R46, R124.reuse, R37, R32 ;  /* 0x000000257c2e7223 */ /* 0x050fe20000000020 */
[C---:B------:R-:W-:Y:S01]  /*1900*/  FFMA R47, R124.reuse, R38, R83 ;  /* 0x000000267c2f7223 */ /* 0x040fe20000000053 */
[C---:B------:R-:W-:Y:S01]  /*1910*/  FFMA R49, R124.reuse, R24, R35 ;  /* 0x000000187c317223 */ /* 0x040fe20000000023 */
[----:B------:R-:W-:Y:S01]  /*1920*/  FFMA R48, R124, R39, R54 ;  /* 0x000000277c307223 */ /* 0x000fe20000000036 */
[C---:B------:R-:W-:Y:S01]  /*1930*/  FFMA R67, R120.reuse, R26, R45 ;  /* 0x0000001a78437223 */ /* 0x040fe2000000002d */
[----:B------:R-:W-:Y:S01]  /*1940*/  FFMA R65, R120, R24, R23 ;  /* 0x0000001878417223 */ /* 0x000fe20000000017 */
[CC--:B------:R-:W-:Y:S01]  /*1950*/  FFMA R22, R44.reuse, R36.reuse, R91 ;  /* 0x000000242c167223 */ /* 0x0c0fe2000000005b */
[----:B------:R-:W-:Y:S01]  /*1960*/  FFMA R20, R44, R37, R20 ;  /* 0x000000252c147223 */ /* 0x000fe20000000014 */
[C---:B------:R-:W-:Y:S01]  /*1970*/  FFMA R45, R118.reuse, R36, R71 ;  /* 0x00000024762d7223 */ /* 0x040fe20000000047 */
[C---:B------:R-:W-:Y:S01]  /*1980*/  FFMA R71, R118.reuse, R38, R73 ;  /* 0x0000002676477223 */ /* 0x040fe20000000049 */
[----:B------:R-:W-:Y:S01]  /*1990*/  LDS.128 R32, [R3+0x600] ;  /* 0x0006000003207984 */ /* 0x000fe20000000c00 */
[----:B------:R-:W-:Y:S01]  /*19a0*/  FFMA R73, R118, R24, R21 ;  /* 0x0000001876497223 */ /* 0x000fe20000000015 */
[C---:B------:R-:W-:Y:S01]  /*19b0*/  FFMA R53, R44.reuse, R38, R113 ;  /* 0x000000262c357223 */ /* 0x040fe20000000071 */
[C---:B------:R-:W-:Y:S01]  /*19c0*/  FFMA R40, R44.reuse, R39, R122 ;  /* 0x000000272c287223 */ /* 0x040fe2000000007a */
[----:B------:R-:W-:Y:S01]  /*19d0*/  LDS.128 R28, [R3+0x620] ;  /* 0x00062000031c7984 */ /* 0x000fe20000000c00 */
[C---:B------:R-:W-:Y:S01]  /*19e0*/  FFMA R41, R44.reuse, R24, R111 ;  /* 0x000000182c297223 */ /* 0x040fe2000000006f */
[C---:B------:R-:W-:Y:S01]  /*19f0*/  FFMA R43, R44.reuse, R26, R95 ;  /* 0x0000001a2c2b7223 */ /* 0x040fe2000000005f */
[----:B------:R-:W-:Y:S01]  /*1a00*/  FFMA R102, R44, R27, R102 ;  /* 0x0000001b2c667223 */ /* 0x000fe20000000066 */
[----:B------:R-:W1:Y:S01]  /*1a10*/  LDS R83, [R4+UR25+0x2c] ;  /* 0x00002c1904537984 */ /* 0x000e620008000800 */
[CC--:B------:R-:W-:Y:S01]  /*1a20*/  FFMA R52, R60.reuse, R36.reuse, R55 ;  /* 0x000000243c347223 */ /* 0x0c0fe20000000037 */
[----:B------:R-:W-:Y:S01]  /*1a30*/  FFMA R54, R60, R37, R56 ;  /* 0x000000253c367223 */ /* 0x000fe20000000038 */
[----:B------:R-:W-:Y:S01]  /*1a40*/  FFMA R44, R124, R36, R59 ;  /* 0x000000247c2c7223 */ /* 0x000fe2000000003b */
[----:B------:R-:W2:Y:S01]  /*1a50*/  LDS R23, [R4+UR25+0x4c] ;  /* 0x00004c1904177984 */ /* 0x000ea20008000800 */
[C---:B------:R-:W-:Y:S01]  /*1a60*/  FFMA R55, R60.reuse, R38, R57 ;  /* 0x000000263c377223 */ /* 0x040fe20000000039 */
[C---:B------:R-:W-:Y:S01]  /*1a70*/  FFMA R56, R60.reuse, R39, R58 ;  /* 0x000000273c387223 */ /* 0x040fe2000000003a */
[C---:B------:R-:W-:Y:S01]  /*1a80*/  FFMA R57, R60.reuse, R24, R103 ;  /* 0x000000183c397223 */ /* 0x040fe20000000067 */
[----:B------:R-:W3:Y:S01]  /*1a90*/  LDS R21, [R4+UR25+0x6c] ;  /* 0x00006c1904157984 */ /* 0x000ee20008000800 */
[C---:B------:R-:W-:Y:S01]  /*1aa0*/  FFMA R58, R60.reuse, R25, R92 ;  /* 0x000000193c3a7223 */ /* 0x040fe2000000005c */
[CC--:B------:R-:W-:Y:S01]  /*1ab0*/  FFMA R59, R60.reuse, R26.reuse, R101 ;  /* 0x0000001a3c3b7223 */ /* 0x0c0fe20000000065 */
[----:B------:R-:W-:Y:S01]  /*1ac0*/  FFMA R60, R60, R27, R98 ;  /* 0x0000001b3c3c7223 */ /* 0x000fe20000000062 */
[----:B------:R-:W-:Y:S01]  /*1ad0*/  FFMA R91, R118, R26, R51 ;  /* 0x0000001a765b7223 */ /* 0x000fe20000000033 */
[C---:B0-----:R-:W-:Y:S01]  /*1ae0*/  FFMA R92, R68.reuse, R36, R69 ;  /* 0x00000024445c7223 */ /* 0x041fe20000000045 */
[C---:B------:R-:W-:Y:S01]  /*1af0*/  FFMA R90, R68.reuse, R37, R90 ;  /* 0x00000025445a7223 */ /* 0x040fe2000000005a */
[C---:B------:R-:W-:Y:S01]  /*1b00*/  FFMA R89, R68.reuse, R38, R89 ;  /* 0x0000002644597223 */ /* 0x040fe20000000059 */
[C---:B------:R-:W-:Y:S01]  /*1b10*/  FFMA R88, R68.reuse, R39, R88 ;  /* 0x0000002744587223 */ /* 0x040fe20000000058 */
[C---:B------:R-:W-:Y:S01]  /*1b20*/  FFMA R87, R68.reuse, R24, R87 ;  /* 0x0000001844577223 */ /* 0x040fe20000000057 */
[C---:B------:R-:W-:Y:S01]  /*1b30*/  FFMA R86, R68.reuse, R25, R86 ;  /* 0x0000001944567223 */ /* 0x040fe20000000056 */
[CC--:B------:R-:W-:Y:S01]  /*1b40*/  FFMA R97, R68.reuse, R26.reuse, R97 ;  /* 0x0000001a44617223 */ /* 0x0c0fe20000000061 */
[----:B------:R-:W-:Y:S01]  /*1b50*/  FFMA R84, R68, R27, R84 ;  /* 0x0000001b44547223 */ /* 0x000fe20000000054 */
[----:B------:R-:W-:Y:S01]  /*1b60*/  LDS R95, [R4+UR25+0xc] ;  /* 0x00000c19045f7984 */ /* 0x000fe20008000800 */
[C---:B------:R-:W-:Y:S01]  /*1b70*/  FFMA R50, R124.reuse, R25, R50 ;  /* 0x000000197c327223 */ /* 0x040fe20000000032 */
[C---:B------:R-:W-:Y:S01]  /*1b80*/  FFMA R116, R124.reuse, R26, R107 ;  /* 0x0000001a7c747223 */ /* 0x040fe2000000006b */
[----:B------:R-:W-:Y:S01]  /*1b90*/  FFMA R100, R124, R27, R100 ;  /* 0x0000001b7c647223 */ /* 0x000fe20000000064 */
[----:B------:R-:W0:Y:S01]  /*1ba0*/  LDS R51, [R4+UR25+0x8c] ;  /* 0x00008c1904337984 */ /* 0x000e220008000800 */
[C---:B------:R-:W-:Y:S01]  /*1bb0*/  FFMA R61, R120.reuse, R36, R61 ;  /* 0x00000024783d7223 */ /* 0x040fe2000000003d */
[C---:B------:R-:W-:Y:S01]  /*1bc0*/  FFMA R63, R120.reuse, R38, R63 ;  /* 0x00000026783f7223 */ /* 0x040fe2000000003f */
[-C--:B------:R-:W-:Y:S01]  /*1bd0*/  FFMA R64, R120, R39.reuse, R64 ;  /* 0x0000002778407223 */ /* 0x080fe20000000040 */
[----:B------:R-:W4:Y:S01]  /*1be0*/  LDS R68, [R4+UR25+0xac] ;  /* 0x0000ac1904447984 */ /* 0x000f220008000800 */
[----:B------:R-:W-:Y:S01]  /*1bf0*/  FFMA R72, R118, R39, R72 ;  /* 0x0000002776487223 */ /* 0x000fe20000000048 */
[C---:B------:R-:W-:Y:S01]  /*1c00*/  FFMA R62, R120.reuse, R37, R62 ;  /* 0x00000025783e7223 */ /* 0x040fe2000000003e */
[C---:B------:R-:W-:Y:S01]  /*1c10*/  FFMA R66, R120.reuse, R25, R66 ;  /* 0x0000001978427223 */ /* 0x040fe20000000042 */
[----:B------:R-:W4:Y:S01]  /*1c20*/  LDS R98, [R4+UR25+0xcc] ;  /* 0x0000cc1904627984 */ /* 0x000f220008000800 */
[----:B------:R-:W-:Y:S01]  /*1c30*/  FFMA R96, R120, R27, R96 ;  /* 0x0000001b78607223 */ /* 0x000fe20000000060 */
        /* <DEDUP_REMOVED lines=12> */
[----:B------:R-:W1:Y:S01]  /*1d00*/  LDS R83, [R4+UR25+0xec] ;  /* 0x0000ec1904537984 */ /* 0x000e620008000800 */
[C---:B------:R-:W-:Y:S01]  /*1d10*/  FFMA R38, R23.reuse, R33, R20 ;  /* 0x0000002117267223 */ /* 0x040fe20000000014 */
[C---:B------:R-:W-:Y:S01]  /*1d20*/  FFMA R39, R23.reuse, R34, R53 ;  /* 0x0000002217277223 */ /* 0x040fe20000000035 */
[C---:B------:R-:W-:Y:S01]  /*1d30*/  FFMA R40, R23.reuse, R35, R40 ;  /* 0x0000002317287223 */ /* 0x040fe20000000028 */
[----:B------:R-:W-:Y:S01]  /*1d40*/  BAR.SYNC.DEFER_BLOCKING 0x0 ;  /* 0x0000000000007b1d */ /* 0x000fe20000010000 */
        /* <DEDUP_REMOVED lines=13> */
[CC--:B------:R-:W-:Y:S01]  /*1e20*/  FFMA R54, R51.reuse, R33.reuse, R54 ;  /* 0x0000002133367223 */ /* 0x0c0fe20000000036 */
[C---:B------:R-:W-:Y:S01]  /*1e30*/  FFMA R55, R51.reuse, R34, R55 ;  /* 0x0000002233377223 */ /* 0x040fe20000000037 */
        /* <DEDUP_REMOVED lines=8> */
[----:B------:R-:W-:Y:S01]  /*1ec0*/  LDS.128 R24, [R3+0x800] ;  /* 0x0008000003187984 */ /* 0x000fe20000000c00 */
[C---:B------:R-:W-:Y:S01]  /*1ed0*/  FFMA R68, R98.reuse, R32, R45 ;  /* 0x0000002062447223 */ /* 0x040fe2000000002d */
[C---:B------:R-:W-:Y:S01]  /*1ee0*/  FFMA R56, R51.reuse, R35, R56 ;  /* 0x0000002333387223 */ /* 0x040fe20000000038 */
[C---:B------:R-:W-:Y:S01]  /*1ef0*/  FFMA R57, R51.reuse, R28, R57 ;  /* 0x0000001c33397223 */ /* 0x040fe20000000039 */
[----:B------:R-:W-:Y:S01]  /*1f00*/  LDS.128 R20, [R3+0x820] ;  /* 0x0008200003147984 */ /* 0x000fe20000000c00 */
[C---:B------:R-:W-:Y:S01]  /*1f10*/  FFMA R58, R51.reuse, R29, R58 ;  /* 0x0000001d333a7223 */ /* 0x040fe2000000003a */
[C---:B------:R-:W-:Y:S01]  /*1f20*/  FFMA R59, R51.reuse, R30, R59 ;  /* 0x0000001e333b7223 */ /* 0x040fe2000000003b */
[----:B------:R-:W-:Y:S01]  /*1f30*/  FFMA R60, R51, R31, R60 ;  /* 0x0000001f333c7223 */ /* 0x000fe2000000003c */
[----:B------:R-:W0:Y:S01]  /*1f40*/  LDS R37, [R4+UR25+0x30] ;  /* 0x0000301904257984 */ /* 0x000e220008000800 */
[C---:B------:R-:W-:Y:S01]  /*1f50*/  FFMA R70, R98.reuse, R33, R70 ;  /* 0x0000002162467223 */ /* 0x040fe20000000046 */
[C---:B------:R-:W-:Y:S01]  /*1f60*/  FFMA R71, R98.reuse, R34, R71 ;  /* 0x0000002262477223 */ /* 0x040fe20000000047 */
[C---:B------:R-:W-:Y:S01]  /*1f70*/  FFMA R72, R98.reuse, R35, R72 ;  /* 0x0000002362487223 */ /* 0x040fe20000000048 */
[----:B------:R-:W2:Y:S01]  /*1f80*/  LDS R45, [R4+UR25+0x70] ;  /* 0x00007019042d7984 */ /* 0x000ea20008000800 */
        /* <DEDUP_REMOVED lines=12> */
[----:B------:R-:W1:Y:S01]  /*2050*/  LDS R69, [R4+UR25+0x10] ;  /* 0x0000101904457984 */ /* 0x000e620008000800 */
[C---:B------:R-:W-:Y:S01]  /*2060*/  FFMA R114, R95.reuse, R32, R114 ;  /* 0x000000205f727223 */ /* 0x040fe20000000072 */
[C---:B------:R-:W-:Y:S01]  /*2070*/  FFMA R112, R95.reuse, R33, R112 ;  /* 0x000000215f707223 */ /* 0x040fe20000000070 */
[C---:B------:R-:W-:Y:S01]  /*2080*/  FFMA R93, R95.reuse, R34, R93 ;  /* 0x000000225f5d7223 */ /* 0x040fe2000000005d */
[----:B------:R-:W3:Y:S01]  /*2090*/  LDS R53, [R4+UR25+0x50] ;  /* 0x0000501904357984 */ /* 0x000ee20008000800 */
[C---:B------:R-:W-:Y:S01]  /*20a0*/  FFMA R110, R95.reuse, R35, R110 ;  /* 0x000000235f6e7223 */ /* 0x040fe2000000006e */
[C---:B------:R-:W-:Y:S01]  /*20b0*/  FFMA R85, R95.reuse, R28, R85 ;  /* 0x0000001c5f557223 */ /* 0x040fe20000000055 */
[C---:B------:R-:W-:Y:S01]  /*20c0*/  FFMA R108, R95.reuse, R29, R108 ;  /* 0x0000001d5f6c7223 */ /* 0x040fe2000000006c */
[----:B------:R-:W4:Y:S01]  /*20d0*/  LDS R51, [R4+UR25+0x90] ;  /* 0x0000901904337984 */ /* 0x000f220008000800 */
[C---:B------:R-:W-:Y:S01]  /*20e0*/  FFMA R75, R95.reuse, R30, R75 ;  /* 0x0000001e5f4b7223 */ /* 0x040fe2000000004b */
[----:B------:R-:W-:-:S02]  /*20f0*/  FFMA R106, R95, R31, R106 ;  /* 0x0000001f5f6a7223 */ /* 0x000fc4000000006a */
[----:B------:R-:W4:Y:S04]  /*2100*/  LDS R98, [R4+UR25+0xb0] ;  /* 0x0000b01904627984 */ /* 0x000f280008000800 */
[----:B------:R-:W-:Y:S01]  /*2110*/  LDS R83, [R4+UR25+0xf0] ;  /* 0x0000f01904537984 */ /* 0x000fe20008000800 */
        /* <DEDUP_REMOVED lines=9> */
[----:B------:R-:W0:Y:S01]  /*21b0*/  LDS R37, [R4+UR25+0xd0] ;  /* 0x0000d01904257984 */ /* 0x000e220008000800 */
        /* <DEDUP_REMOVED lines=27> */
[----:B------:R-:W-:Y:S01]  /*2370*/  LDS.128 R32, [R3+0xa00] ;  /* 0x000a000003207984 */ /* 0x000fe20000000c00 */
[C---:B------:R-:W-:Y:S01]  /*2380*/  FFMA R56, R51.reuse, R27, R56 ;  /* 0x0000001b33387223 */ /* 0x040fe20000000038 */
[C---:B------:R-:W-:Y:S01]  /*2390*/  FFMA R57, R51.reuse, R20, R57 ;  /* 0x0000001433397223 */ /* 0x040fe20000000039 */
[C---:B------:R-:W-:Y:S01]  /*23a0*/  FFMA R58, R51.reuse, R21, R58 ;  /* 0x00000015333a7223 */ /* 0x040fe2000000003a */
[----:B------:R-:W-:Y:S01]  /*23b0*/  LDS.128 R28, [R3+0xa20] ;  /* 0x000a2000031c7984 */ /* 0x000fe20000000c00 */
[C---:B------:R-:W-:Y:S01]  /*23c0*/  FFMA R59, R51.reuse, R22, R59 ;  /* 0x00000016333b7223 */ /* 0x040fe2000000003b */
[----:B------:R-:W-:Y:S01]  /*23d0*/  FFMA R60, R51, R23, R60 ;  /* 0x00000017333c7223 */ /* 0x000fe2000000003c */
[C---:B------:R-:W-:Y:S01]  /*23e0*/  FFMA R61, R98.reuse, R24, R61 ;  /* 0x00000018623d7223 */ /* 0x040fe2000000003d */
[----:B------:R-:W1:Y:S01]  /*23f0*/  LDS R45, [R4+UR25+0x34] ;  /* 0x00003419042d7984 */ /* 0x000e620008000800 */
        /* <DEDUP_REMOVED lines=16> */
[----:B------:R-:W0:Y:S01]  /*2500*/  LDS R51, [R4+UR25+0x54] ;  /* 0x0000541904337984 */ /* 0x000e220008000800 */
[C---:B------:R-:W-:Y:S01]  /*2510*/  FFMA R92, R83.reuse, R24, R92 ;  /* 0x00000018535c7223 */ /* 0x040fe2000000005c */
[C---:B------:R-:W-:Y:S01]  /*2520*/  FFMA R90, R83.reuse, R25, R90 ;  /* 0x00000019535a7223 */ /* 0x040fe2000000005a */
[C---:B------:R-:W-:Y:S01]  /*2530*/  FFMA R89, R83.reuse, R26, R89 ;  /* 0x0000001a53597223 */ /* 0x040fe20000000059 */
[----:B------:R-:W-:Y:S01]  /*2540*/  LDS R53, [R4+UR25+0x74] ;  /* 0x0000741904357984 */ /* 0x000fe20008000800 */
[C---:B------:R-:W-:Y:S01]  /*2550*/  FFMA R88, R83.reuse, R27, R88 ;  /* 0x0000001b53587223 */ /* 0x040fe20000000058 */
[C---:B------:R-:W-:Y:S01]  /*2560*/  FFMA R87, R83.reuse, R20, R87 ;  /* 0x0000001453577223 */ /* 0x040fe20000000057 */
[C---:B------:R-:W-:Y:S01]  /*2570*/  FFMA R86, R83.reuse, R21, R86 ;  /* 0x0000001553567223 */ /* 0x040fe20000000056 */
[----:B------:R-:W3:Y:S01]  /*2580*/  LDS R37, [R4+UR25+0x94] ;  /* 0x0000941904257984 */ /* 0x000ee20008000800 */
[C---:B------:R-:W-:Y:S01]  /*2590*/  FFMA R97, R83.reuse, R22, R97 ;  /* 0x0000001653617223 */ /* 0x040fe20000000061 */
[----:B------:R-:W-:-:S02]  /*25a0*/  FFMA R84, R83, R23, R84 ;  /* 0x0000001753547223 */ /* 0x000fc40000000054 */
[----:B------:R-:W4:Y:S04]  /*25b0*/  LDS R98, [R4+UR25+0xb4] ;  /* 0x0000b41904627984 */ /* 0x000f280008000800 */
[----:B------:R-:W-:Y:S01]  /*25c0*/  LDS R95, [R4+UR25+0xf4] ;  /* 0x0000f419045f7984 */ /* 0x000fe20008000800 */
        /* <DEDUP_REMOVED lines=32> */
[-C--:B------:R-:W-:Y:S01]  /*27d0*/  FFMA R60, R37, R31.reuse, R60 ;  /* 0x0000001f253c7223 */ /* 0x080fe2000000003c */
[----:B------:R-:W-:Y:S01]  /*27e0*/  FFMA R102, R51, R31, R102 ;  /* 0x0000001f33667223 */ /* 0x000fe20000000066 */
[C---:B------:R-:W-:Y:S01]  /*27f0*/  FFMA R44, R53.reuse, R32, R44 ;  /* 0x00000020352c7223 */ /* 0x040fe2000000002c */
[C---:B------:R-:W-:Y:S01]  /*2800*/  FFMA R46, R53.reuse, R33, R46 ;  /* 0x00000021352e7223 */ /* 0x040fe2000000002e */
[C---:B------:R-:W-:Y:S01]  /*2810*/  FFMA R47, R53.reuse, R34, R47 ;  /* 0x00000022352f7223 */ /* 0x040fe2000000002f */
[----:B------:R-:W-:Y:S01]  /*2820*/  LDS.128 R24, [R3+0xc00] ;  /* 0x000c000003187984 */ /* 0x000fe20000000c00 */
[C---:B------:R-:W-:Y:S01]  /*2830*/  FFMA R48, R53.reuse, R35, R48 ;  /* 0x0000002335307223 */ /* 0x040fe20000000030 */
[C---:B------:R-:W-:Y:S01]  /*2840*/  FFMA R49, R53.reuse, R28, R49 ;  /* 0x0000001c35317223 */ /* 0x040fe20000000031 */
[C---:B------:R-:W-:Y:S01]  /*2850*/  FFMA R51, R53.reuse, R30, R116 ;  /* 0x0000001e35337223 */ /* 0x040fe20000000074 */
[----:B------:R-:W-:Y:S01]  /*2860*/  LDS.128 R20, [R3+0xc20] ;  /* 0x000c200003147984 */ /* 0x000fe20000000c00 */
[----:B------:R-:W-:Y:S01]  /*2870*/  FFMA R100, R53, R31, R100 ;  /* 0x0000001f35647223 */ /* 0x000fe20000000064 */
[C---:B----4-:R-:W-:Y:S01]  /*2880*/  FFMA R61, R98.reuse, R32, R61 ;  /* 0x00000020623d7223 */ /* 0x050fe2000000003d */
[C---:B------:R-:W-:Y:S01]  /*2890*/  FFMA R62, R98.reuse, R33, R62 ;  /* 0x00000021623e7223 */ /* 0x040fe2000000003e */
[----:B------:R-:W0:Y:S01]  /*28a0*/  LDS R69, [R4+UR25+0x38] ;  /* 0x0000381904457984 */ /* 0x000e220008000800 */
[C---:B------:R-:W-:Y:S01]  /*28b0*/  FFMA R63, R98.reuse, R34, R63 ;  /* 0x00000022623f7223 */ /* 0x040fe2000000003f */
[C---:B------:R-:W-:Y:S01]  /*28c0*/  FFMA R64, R98.reuse, R35, R64 ;  /* 0x0000002362407223 */ /* 0x040fe20000000040 */
[C---:B------:R-:W-:Y:S01]  /*28d0*/  FFMA R65, R98.reuse, R28, R65 ;  /* 0x0000001c62417223 */ /* 0x040fe20000000041 */
[----:B------:R-:W2:Y:S01]  /*28e0*/  LDS R83, [R4+UR25+0x18] ;  /* 0x0000181904537984 */ /* 0x000ea20008000800 */
[C---:B------:R-:W-:Y:S01]  /*28f0*/  FFMA R67, R98.reuse, R30, R67 ;  /* 0x0000001e62437223 */ /* 0x040fe20000000043 */
[C---:B------:R-:W-:Y:S01]  /*2900*/  FFMA R96, R98.reuse, R31, R96 ;  /* 0x0000001f62607223 */ /* 0x040fe20000000060 */
[C---:B-1----:R-:W-:Y:S01]  /*2910*/  FFMA R68, R45.reuse, R32, R68 ;  /* 0x000000202d447223 */ /* 0x042fe20000000044 */
[----:B------:R-:W1:Y:S01]  /*2920*/  LDS R37, [R4+UR25+0x78] ;  /* 0x0000781904257984 */ /* 0x000e620008000800 */
        /* <DEDUP_REMOVED lines=16> */
[----:B------:R-:W-:Y:S01]  /*2a30*/  FFMA R86, R95, R29, R86 ;  /* 0x0000001d5f567223 */ /* 0x000fe20000000056 */
[----:B------:R-:W3:Y:S04]  /*2a40*/  LDS R53, [R4+UR25+0x58] ;  /* 0x0000581904357984 */ /* 0x000ee80008000800 */
[----:B------:R-:W4:Y:S04]  /*2a50*/  LDS R45, [R4+UR25+0x98] ;  /* 0x00009819042d7984 */ /* 0x000f280008000800 */
        /* <DEDUP_REMOVED lines=39> */
[----:B------:R-:W-:Y:S01]  /*2cd0*/  LDS R29, [R4+UR25+0x1c] ;  /* 0x00001c19041d7984 */ /* 0x000fe20008000800 */
[----:B------:R-:W-:Y:S01]  /*2ce0*/  FFMA R60, R45, R23, R60 ;  /* 0x000000172d3c7223 */ /* 0x000fe2000000003c */
[C---:B------:R-:W-:Y:S01]  /*2cf0*/  FFMA R41, R53.reuse, R20, R41 ;  /* 0x0000001435297223 */ /* 0x040fe20000000029 */
[C---:B------:R-:W-:Y:S01]  /*2d00*/  FFMA R42, R53.reuse, R21, R42 ;  /* 0x00000015352a7223 */ /* 0x040fe2000000002a */
[----:B------:R-:W1:Y:S01]  /*2d10*/  LDS.128 R80, [R3+0xe20] ;  /* 0x000e200003507984 */ /* 0x000e620000000c00 */
[C---:B------:R-:W-:Y:S01]  /*2d20*/  FFMA R43, R53.reuse, R22, R43 ;  /* 0x00000016352b7223 */ /* 0x040fe2000000002b */
[----:B------:R-:W-:Y:S01]  /*2d30*/  FFMA R102, R53, R23, R102 ;  /* 0x0000001735667223 */ /* 0x000fe20000000066 */
[C---:B------:R-:W-:Y:S01]  /*2d40*/  FFMA R61, R98.reuse, R24, R61 ;  /* 0x00000018623d7223 */ /* 0x040fe2000000003d */
[----:B------:R2:W3:Y:S01]  /*2d50*/  LDS.128 R76, [R3+0xe00] ;  /* 0x000e0000034c7984 */ /* 0x0004e20000000c00 */
[C---:B------:R-:W-:Y:S01]  /*2d60*/  FFMA R62, R98.reuse, R25, R62 ;  /* 0x00000019623e7223 */ /* 0x040fe2000000003e */
[C---:B------:R-:W-:Y:S01]  /*2d70*/  FFMA R63, R98.reuse, R26, R63 ;  /* 0x0000001a623f7223 */ /* 0x040fe2000000003f */
[C---:B------:R-:W-:Y:S01]  /*2d80*/  FFMA R64, R98.reuse, R27, R64 ;  /* 0x0000001b62407223 */ /* 0x040fe20000000040 */
[----:B------:R-:W4:Y:S01]  /*2d90*/  LDS R37, [R4+UR25+0x3c] ;  /* 0x00003c1904257984 */ /* 0x000f220008000800 */
[C---:B0-----:R-:W-:Y:S01]  /*2da0*/  FFMA R68, R69.reuse, R24, R68 ;  /* 0x0000001845447223 */ /* 0x041fe20000000044 */
[C---:B------:R-:W-:Y:S01]  /*2db0*/  FFMA R70, R69.reuse, R25, R70 ;  /* 0x0000001945467223 */ /* 0x040fe20000000046 */
[C---:B------:R-:W-:Y:S01]  /*2dc0*/  FFMA R71, R69.reuse, R26, R71 ;  /* 0x0000001a45477223 */ /* 0x040fe20000000047 */
[----:B------:R-:W0:Y:S01]  /*2dd0*/  LDS R45, [R4+UR25+0x5c] ;  /* 0x00005c19042d7984 */ /* 0x000e220008000800 */
[C---:B------:R-:W-:Y:S01]  /*2de0*/  FFMA R72, R69.reuse, R27, R72 ;  /* 0x0000001b45487223 */ /* 0x040fe20000000048 */
[C---:B------:R-:W-:Y:S01]  /*2df0*/  FFMA R73, R69.reuse, R20, R73 ;  /* 0x0000001445497223 */ /* 0x040fe20000000049 */
[C---:B------:R-:W-:Y:S01]  /*2e00*/  FFMA R74, R69.reuse, R21, R74 ;  /* 0x00000015454a7223 */ /* 0x040fe2000000004a */
[----:B------:R-:W0:Y:S01]  /*2e10*/  LDS R53, [R4+UR25+0x7c] ;  /* 0x00007c1904357984 */ /* 0x000e220008000800 */
[C---:B------:R-:W-:Y:S01]  /*2e20*/  FFMA R91, R69.reuse, R22, R91 ;  /* 0x00000016455b7223 */ /* 0x040fe2000000005b */
[----:B------:R-:W-:Y:S01]  /*2e30*/  FFMA R94, R69, R23, R94 ;  /* 0x00000017455e7223 */ /* 0x000fe2000000005e */
[C---:B------:R-:W-:Y:S01]  /*2e40*/  FFMA R65, R98.reuse, R20, R65 ;  /* 0x0000001462417223 */ /* 0x040fe20000000041 */
[----:B------:R-:W0:Y:S01]  /*2e50*/  LDS R69, [R4+UR25+0x9c] ;  /* 0x00009c1904457984 */ /* 0x000e220008000800 */
[C---:B------:R-:W-:Y:S01]  /*2e60*/  FFMA R66, R98.reuse, R21, R66 ;  /* 0x0000001562427223 */ /* 0x040fe20000000042 */
[C---:B------:R-:W-:Y:S01]  /*2e70*/  FFMA R67, R98.reuse, R22, R67 ;  /* 0x0000001662437223 */ /* 0x040fe20000000043 */
[----:B------:R-:W-:Y:S01]  /*2e80*/  FFMA R96, R98, R23, R96 ;  /* 0x0000001762607223 */ /* 0x000fe20000000060 */
[C---:B------:R-:W-:Y:S01]  /*2e90*/  FFMA R89, R95.reuse, R26, R89 ;  /* 0x0000001a5f597223 */ /* 0x040fe20000000059 */
[----:B------:R-:W0:Y:S01]  /*2ea0*/  LDS R98, [R4+UR25+0xbc] ;  /* 0x0000bc1904627984 */ /* 0x000e220008000800 */
[C---:B------:R-:W-:Y:S01]  /*2eb0*/  FFMA R92, R95.reuse, R24, R92 ;  /* 0x000000185f5c7223 */ /* 0x040fe2000000005c */
[C---:B------:R-:W-:Y:S01]  /*2ec0*/  FFMA R90, R95.reuse, R25, R90 ;  /* 0x000000195f5a7223 */ /* 0x040fe2000000005a */
[C---:B------:R-:W-:Y:S01]  /*2ed0*/  FFMA R88, R95.reuse, R27, R88 ;  /* 0x0000001b5f587223 */ /* 0x040fe20000000058 */
[C---:B------:R-:W-:Y:S01]  /*2ee0*/  FFMA R87, R95.reuse, R20, R87 ;  /* 0x000000145f577223 */ /* 0x040fe20000000057 */
[C---:B------:R-:W-:Y:S01]  /*2ef0*/  FFMA R86, R95.reuse, R21, R86 ;  /* 0x000000155f567223 */ /* 0x040fe20000000056 */
[C---:B--2---:R-:W-:Y:S01]  /*2f00*/  FFMA R3, R95.reuse, R22, R97 ;  /* 0x000000165f037223 */ /* 0x044fe20000000061 */
[----:B------:R-:W-:Y:S01]  /*2f10*/  FFMA R84, R95, R23, R84 ;  /* 0x000000175f547223 */ /* 0x000fe20000000054 */
[C---:B-1----:R-:W-:Y:S01]  /*2f20*/  FFMA R26, R29.reuse, R82, R75 ;  /* 0x000000521d1a7223 */ /* 0x042fe2000000004b */
[C---:B------:R-:W-:Y:S01]  /*2f30*/  FFMA R24, R29.reuse, R80, R85 ;  /* 0x000000501d187223 */ /* 0x040fe20000000055 */
[----:B------:R-:W1:Y:S01]  /*2f40*/  LDS R75, [R4+UR25+0xdc] ;  /* 0x0000dc19044b7984 */ /* 0x000e620008000800 */
[C---:B------:R-:W-:Y:S01]  /*2f50*/  FFMA R25, R29.reuse, R81, R108 ;  /* 0x000000511d197223 */ /* 0x040fe2000000006c */
[C---:B---3--:R-:W-:Y:S01]  /*2f60*/  FFMA R20, R29.reuse, R76, R114 ;  /* 0x0000004c1d147223 */ /* 0x048fe20000000072 */
[C---:B------:R-:W-:Y:S01]  /*2f70*/  FFMA R21, R29.reuse, R77, R112 ;  /* 0x0000004d1d157223 */ /* 0x040fe20000000070 */
[----:B------:R-:W2:Y:S01]  /*2f80*/  LDS R85, [R4+UR25+0xfc] ;  /* 0x0000fc1904557984 */ /* 0x000ea20008000800 */
[CC--:B------:R-:W-:Y:S01]  /*2f90*/  FFMA R22, R29.reuse, R78.reuse, R93 ;  /* 0x0000004e1d167223 */ /* 0x0c0fe2000000005d */
        /* <DEDUP_REMOVED lines=33> */
[-C--:B------:R-:W-:Y:S01]  /*31b0*/  FFMA R52, R69, R76.reuse, R52 ;  /* 0x0000004c45347223 */ /* 0x080fe20000000034 */
[C---:B------:R-:W-:Y:S01]  /*31c0*/  FFMA R60, R98.reuse, R76, R61 ;  /* 0x0000004c623c7223 */ /* 0x040fe2000000003d */
[CC--:B------:R-:W-:Y:S01]  /*31d0*/  FFMA R61, R98.reuse, R77.reuse, R62 ;  /* 0x0000004d623d7223 */ /* 0x0c0fe2000000003e */
[C---:B-1----:R-:W-:Y:S01]  /*31e0*/  FFMA R69, R75.reuse, R77, R70 ;  /* 0x0000004d4b457223 */ /* 0x042fe20000000046 */
[CC--:B------:R-:W-:Y:S01]  /*31f0*/  FFMA R62, R98.reuse, R78.reuse, R63 ;  /* 0x0000004e623e7223 */ /* 0x0c0fe2000000003f */
[C---:B------:R-:W-:Y:S01]  /*3200*/  FFMA R70, R75.reuse, R78, R71 ;  /* 0x0000004e4b467223 */ /* 0x040fe20000000047 */
[CC--:B------:R-:W-:Y:S01]  /*3210*/  FFMA R63, R98.reuse, R79.reuse, R64 ;  /* 0x0000004f623f7223 */ /* 0x0c0fe20000000040 */
[C---:B------:R-:W-:Y:S01]  /*3220*/  FFMA R71, R75.reuse, R79, R72 ;  /* 0x0000004f4b477223 */ /* 0x040fe20000000048 */
[CC--:B------:R-:W-:Y:S01]  /*3230*/  FFMA R64, R98.reuse, R80.reuse, R65 ;  /* 0x0000005062407223 */ /* 0x0c0fe20000000041 */
[C---:B------:R-:W-:Y:S01]  /*3240*/  FFMA R72, R75.reuse, R80, R73 ;  /* 0x000000504b487223 */ /* 0x040fe20000000049 */
[CC--:B------:R-:W-:Y:S01]  /*3250*/  FFMA R65, R98.reuse, R81.reuse, R66 ;  /* 0x0000005162417223 */ /* 0x0c0fe20000000042 */
[C---:B------:R-:W-:Y:S01]  /*3260*/  FFMA R73, R75.reuse, R81, R74 ;  /* 0x000000514b497223 */ /* 0x040fe2000000004a */
[C---:B------:R-:W-:Y:S01]  /*3270*/  FFMA R66, R98.reuse, R82, R67 ;  /* 0x0000005262427223 */ /* 0x040fe20000000043 */
[C---:B------:R-:W-:Y:S01]  /*3280*/  FFMA R68, R75.reuse, R76, R68 ;  /* 0x0000004c4b447223 */ /* 0x040fe20000000044 */
[C---:B------:R-:W-:Y:S01]  /*3290*/  FFMA R74, R75.reuse, R82, R91 ;  /* 0x000000524b4a7223 */ /* 0x040fe2000000005b */
[-C--:B------:R-:W-:Y:S01]  /*32a0*/  FFMA R67, R98, R83.reuse, R96 ;  /* 0x0000005362437223 */ /* 0x080fe20000000060 */
        /* <DEDUP_REMOVED lines=9> */
[----:B------:R-:W-:Y:S08]  /*3340*/  BAR.SYNC.DEFER_BLOCKING 0x0 ;  /* 0x0000000000007b1d */ /* 0x000ff00000010000 */
[----:B------:R-:W-:Y:S06]  /*3350*/  BAR.SYNC.DEFER_BLOCKING 0x0 ;  /* 0x0000000000007b1d */ /* 0x000fec0000010000 */
[----:B------:R-:W-:Y:S05]  /*3360*/  BRA.U UP0, `(.L_x_17) ;  /* 0x0000000100407547 */ /* 0x000fea000b800000 */
[----:B------:R-:W-:Y:S01]  /*3370*/  ISETP.GT.U32.AND P0, PT, R0, 0x7f, PT ;  /* 0x0000007f0000780c */ /* 0x000fe20003f04070 */
[----:B------:R-:W-:-:S12]  /*3380*/  BSSY.RECONVERGENT B0, `(.L_x_17) ;  /* 0x000000e000007945 */ /* 0x000fd80003800200 */
[----:B------:R-:W-:-:S05]  /*3390*/  @!P0 LEA R3, R0, UR25, 0x5 ;  /* 0x0000001900038c11 */ /* 0x000fca000f8e28ff */
[----:B-----5:R0:W-:Y:S04]  /*33a0*/  @!P0 STS.128 [R3], R16 ;  /* 0x0000001003008388 */ /* 0x0201e80000000c00 */
[----:B------:R0:W-:Y:S01]  /*33b0*/  @!P0 STS.128 [R3+0x10], R12 ;  /* 0x0000100c03008388 */ /* 0x0001e20000000c00 */
[----:B------:R-:W-:Y:S05]  /*33c0*/  @!P0 BRA `(.L_x_18) ;  /* 0x0000000000248947 */ /* 0x000fea0003800000 */
[----:B0-----:R-:W-:-:S05]  /*33d0*/  LEA R3, R0, UR8, 0x2 ;  /* 0x0000000800037c11 */ /* 0x001fca000f8e10ff */
[----:B------:R1:W-:Y:S04]  /*33e0*/  STS [R3+-0x200], R5 ;  /* 0xfffe000503007388 */ /* 0x0003e80000000800 */
[----:B------:R1:W-:Y:S04]  /*33f0*/  STS [R3], R6 ;  /* 0x0000000603007388 */ /* 0x0003e80000000800 */
[----:B------:R1:W-:Y:S04]  /*3400*/  STS [R3+0x200], R7 ;  /* 0x0002000703007388 */ /* 0x0003e80000000800 */
[----:B------:R1:W-:Y:S04]  /*3410*/  STS [R3+0x400], R8 ;  /* 0x0004000803007388 */ /* 0x0003e80000000800 */
[----:B------:R1:W-:Y:S04]  /*3420*/  STS [R3+0x600], R9 ;  /* 0x0006000903007388 */ /* 0x0003e80000000800 */
[----:B------:R1:W-:Y:S04]  /*3430*/  STS [R3+0x800], R10 ;  /* 0x0008000a03007388 */ /* 0x0003e80000000800 */
[----:B------:R1:W-:Y:S04]  /*3440*/  STS [R3+0xa00], R11 ;  /* 0x000a000b03007388 */ /* 0x0003e80000000800 */
[----:B------:R1:W-:Y:S02]  /*3450*/  STS [R3+0xc00], R2 ;  /* 0x000c000203007388 */ /* 0x0003e40000000800 */
.L_x_18:
[----:B------:R-:W-:Y:S05]  /*3460*/  BSYNC.RECONVERGENT B0 ;  /* 0x0000000000007941 */ /* 0x000fea0003800200 */
.L_x_17:
[----:B------:R-:W-:Y:S02]  /*3470*/  UIADD3 UR6, UPT, UPT, UR6, 0x1, URZ ;  /* 0x0000000106067890 */ /* 0x000fe4000fffe0ff */
[----:B------:R-:W-:Y:S02]  /*3480*/  UIADD3 UR5, UPT, UPT, UR5, 0x1, URZ ;  /* 0x0000000105057890 */ /* 0x000fe4000fffe0ff */
[----:B------:R-:W-:Y:S02]  /*3490*/  UISETP.NE.AND UP0, UPT, UR6, URZ, UPT ;  /* 0x000000ff0600728c */ /* 0x000fe4000bf05270 */
[----:B------:R-:W-:Y:S02]  /*34a0*/  ULEA UR11, UR26, UR11, 0x3 ;  /* 0x0000000b1a0b7291 */ /* 0x000fe4000f8e18ff */
[----:B------:R-:W-:Y:S02]  /*34b0*/  ULEA UR13, UR26, UR13, 0x3 ;  /* 0x0000000d1a0d7291 */ /* 0x000fe4000f8e18ff */
[----:B------:R-:W-:-:S02]  /*34c0*/  ULEA UR14, UR26, UR14, 0x3 ;  /* 0x0000000e1a0e7291 */ /* 0x000fc4000f8e18ff */
[----:B------:R-:W-:Y:S02]  /*34d0*/  ULEA UR15, UR26, UR15, 0x3 ;  /* 0x0000000f1a0f7291 */ /* 0x000fe4000f8e18ff */
[----:B------:R-:W-:Y:S02]  /*34e0*/  ULEA UR16, UR26, UR16, 0x3 ;  /* 0x000000101a107291 */ /* 0x000fe4000f8e18ff */
[----:B------:R-:W-:Y:S02]  /*34f0*/  ULEA UR17, UR26, UR17, 0x3 ;  /* 0x000000111a117291 */ /* 0x000fe4000f8e18ff */
[----:B------:R-:W-:Y:S02]  /*3500*/  ULEA UR7, UR26, UR7, 0x3 ;  /* 0x000000071a077291 */ /* 0x000fe4000f8e18ff */
[----:B------:R-:W-:Y:S02]  /*3510*/  ULEA UR12, UR26, UR12, 0x3 ;  /* 0x0000000c1a0c7291 */ /* 0x000fe4000f8e18ff */
[----:B------:R-:W-:Y:S01]  /*3520*/  UIADD3 UR4, UPT, UPT, UR4, 0x8, URZ ;  /* 0x0000000804047890 */ /* 0x000fe2000fffe0ff */
[----:B------:R-:W-:Y:S11]  /*3530*/  BRA.U UP0, `(.L_x_19) ;  /* 0xffffffd100fc7547 */ /* 0x000ff6000b83ffff */
.L_x_13:
[----:B0-----:R-:W0:Y:S01]  /*3540*/  S2R R4, SR_CTAID.X ;  /* 0x0000000000047919 */ /* 0x001e220000002500 */
[----:B------:R-:W2:Y:S01]  /*3550*/  LDCU UR25, c[0x0][0x3a0] ;  /* 0x00007400ff1977ac */ /* 0x000ea20008000800 */
[----:B-1---5:R-:W-:Y:S01]  /*3560*/  SHF.R.U32.HI R2, RZ, 0x1, R0 ;  /* 0x00000001ff027819 */ /* 0x022fe20000011600 */
[----:B------:R-:W1:Y:S01]  /*3570*/  S2R R5, SR_CTAID.Y ;  /* 0x0000000000057919 */ /* 0x000e620000002600 */
[----:B------:R-:W-:Y:S01]  /*3580*/  SHF.L.U32 R6, R0, 0x1, RZ ;  /* 0x0000000100067819 */ /* 0x000fe200000006ff */
[----:B------:R-:W3:Y:S01]  /*3590*/  LDCU.64 UR8, c[0x0][0x390] ;  /* 0x00007200ff0877ac */ /* 0x000ee20008000a00 */
[C---:B------:R-:W-:Y:S02]  /*35a0*/  LOP3.LUT R3, R2.reuse, 0x1e0, RZ, 0xc0, !PT ;  /* 0x000001e002037812 */ /* 0x040fe400078ec0ff */
[----:B------:R-:W-:Y:S02]  /*35b0*/  LOP3.LUT R2, R2, 0xc, RZ, 0xc0, !PT ;  /* 0x0000000c02027812 */ /* 0x000fe400078ec0ff */
[----:B------:R-:W-:-:S02]  /*35c0*/  LOP3.LUT R6, R6, 0x40, RZ, 0xc0, !PT ;  /* 0x0000004006067812 */ /* 0x000fc400078ec0ff */
[----:B0-----:R-:W-:Y:S02]  /*35d0*/  LEA R3, R4, R3, 0x7 ;  /* 0x0000000304037211 */ /* 0x001fe400078e38ff */
[----:B------:R-:W-:Y:S02]  /*35e0*/  SHF.L.U32 R4, R0, 0x2, RZ ;  /* 0x0000000200047819 */ /* 0x000fe400000006ff */
[----:B------:R-:W-:Y:S02]  /*35f0*/  IADD3 R2, PT, PT, R3, R2, RZ ;  /* 0x0000000203027210 */ /* 0x000fe40007ffe0ff */
[----:B-1----:R-:W-:Y:S02]  /*3600*/  LEA R0, R5, R6, 0x7 ;  /* 0x0000000605007211 */ /* 0x002fe400078e38ff */
[----:B------:R-:W-:Y:S01]  /*3610*/  LOP3.LUT R5, R4, 0x1c, RZ, 0xc0, !PT ;  /* 0x0000001c04057812 */ /* 0x000fe200078ec0ff */
[----:B--2---:R-:W-:-:S03]  /*3620*/  IMAD R3, R2, UR25, RZ ;  /* 0x0000001902037c24 */ /* 0x004fc6000f8e02ff */
[----:B------:R-:W-:Y:S02]  /*3630*/  IADD3 R0, PT, PT, R5, R0, RZ ;  /* 0x0000000005007210 */ /* 0x000fe40007ffe0ff */
[C---:B------:R-:W-:Y:S02]  /*3640*/  IADD3 R5, PT, PT, R3.reuse, UR25, RZ ;  /* 0x0000001903057c10 */ /* 0x040fe4000fffe0ff */
[C---:B------:R-:W-:Y:S02]  /*3650*/  IADD3 R8, P0, PT, R0.reuse, R3, RZ ;  /* 0x0000000300087210 */ /* 0x040fe40007f1e0ff */
[----:B------:R-:W-:Y:S02]  /*3660*/  IADD3 R6, P1, PT, R0, R5, RZ ;  /* 0x0000000500067210 */ /* 0x000fe40007f3e0ff */
[----:B------:R-:W-:Y:S02]  /*3670*/  LEA.HI.X.SX32 R3, R3, RZ, 0x1, P0 ;  /* 0x000000ff03037211 */ /* 0x000fe400000f0eff */
[----:B---3--:R-:W-:-:S02]  /*3680*/  LEA R2, P0, R8, UR8, 0x2 ;  /* 0x0000000808027c11 */ /* 0x008fc4000f8010ff */
[C---:B------:R-:W-:Y:S02]  /*3690*/  IADD3 R7, PT, PT, R5.reuse, UR25, RZ ;  /* 0x0000001905077c10 */ /* 0x040fe4000fffe0ff */
[----:B------:R-:W-:Y:S02]  /*36a0*/  LEA.HI.X.SX32 R5, R5, RZ, 0x1, P1 ;  /* 0x000000ff05057211 */ /* 0x000fe400008f0eff */
[----:B------:R-:W-:Y:S02]  /*36b0*/  LEA.HI.X R3, R8, UR9, R3, 0x2, P0 ;  /* 0x0000000908037c11 */ /* 0x000fe400080f1403 */
[----:B------:R-:W-:Y:S02]  /*36c0*/  LEA R4, P1, R6, UR8, 0x2 ;  /* 0x0000000806047c11 */ /* 0x000fe4000f8210ff */
[----:B------:R-:W-:Y:S01]  /*36d0*/  IADD3 R8, P0, PT, R0, R7, RZ ;  /* 0x0000000700087210 */ /* 0x000fe20007f1e0ff */
[----:B------:R-:W-:Y:S01]  /*36e0*/  STG.E.128 desc[UR18][R2.64], R20 ;  /* 0x0000001402007986 */ /* 0x000fe2000c101d12 */
[----:B------:R-:W-:-:S02]  /*36f0*/  IADD3 R9, PT, PT, R7, UR25, RZ ;  /* 0x0000001907097c10 */ /* 0x000fc4000fffe0ff */
[----:B------:R-:W-:Y:S01]  /*3700*/  LEA.HI.X R5, R6, UR9, R5, 0x2, P1 ;  /* 0x0000000906057c11 */ /* 0x000fe200088f1405 */
[----:B------:R0:W-:Y:S01]  /*3710*/  STG.E.128 desc[UR18][R2.64+0x80], R24 ;  /* 0x0000801802007986 */ /* 0x0001e2000c101d12 */
[----:B------:R-:W-:Y:S02]  /*3720*/  LEA.HI.X.SX32 R7, R7, RZ, 0x1, P0 ;  /* 0x000000ff07077211 */ /* 0x000fe400000f0eff */
[----:B------:R-:W-:Y:S01]  /*3730*/  LEA R6, P0, R8, UR8, 0x2 ;  /* 0x0000000808067c11 */ /* 0x000fe2000f8010ff */
[----:B------:R-:W-:Y:S01]  /*3740*/  STG.E.128 desc[UR18][R4.64], R28 ;  /* 0x0000001c04007986 */ /* 0x000fe2000c101d12 */
[----:B------:R-:W-:Y:S02]  /*3750*/  IADD3 R10, P1, PT, R0, R9, RZ ;  /* 0x00000009000a7210 */ /* 0x000fe40007f3e0ff */
[----:B------:R-:W-:Y:S01]  /*3760*/  IADD3 R11, PT, PT, R9, UR25, RZ ;  /* 0x00000019090b7c10 */ /* 0x000fe2000fffe0ff */
[----:B------:R1:W-:Y:S01]  /*3770*/  STG.E.128 desc[UR18][R4.64+0x80], R32 ;  /* 0x0000802004007986 */ /* 0x0003e2000c101d12 */
[----:B------:R-:W-:-:S02]  /*3780*/  LEA.HI.X R7, R8, UR9, R7, 0x2, P0 ;  /* 0x0000000908077c11 */ /* 0x000fc400080f1407 */
[----:B------:R-:W-:Y:S02]  /*3790*/  LEA.HI.X.SX32 R9, R9, RZ, 0x1, P1 ;  /* 0x000000ff09097211 */ /* 0x000fe400008f0eff */
[----:B------:R-:W-:Y:S01]  /*37a0*/  LEA R8, P0, R10, UR8, 0x2 ;  /* 0x000000080a087c11 */ /* 0x000fe2000f8010ff */
[----:B------:R-:W-:Y:S01]  /*37b0*/  STG.E.128 desc[UR18][R6.64], R36 ;  /* 0x0000002406007986 */ /* 0x000fe2000c101d12 */
[----:B------:R-:W-:Y:S02]  /*37c0*/  IADD3 R12, P1, PT, R0, R11, RZ ;  /* 0x0000000b000c7210 */ /* 0x000fe40007f3e0ff */
[C---:B------:R-:W-:Y:S01]  /*37d0*/  IADD3 R13, PT, PT, R11.reuse, UR25, RZ ;  /* 0x000000190b0d7c10 */ /* 0x040fe2000fffe0ff */
[----:B------:R2:W-:Y:S01]  /*37e0*/  STG.E.128 desc[UR18][R6.64+0x80], R40 ;  /* 0x0000802806007986 */ /* 0x0005e2000c101d12 */
[----:B------:R-:W-:Y:S02]  /*37f0*/  LEA.HI.X R9, R10, UR9, R9, 0x2, P0 ;  /* 0x000000090a097c11 */ /* 0x000fe400080f1409 */
[----:B------:R-:W-:-:S02]  /*3800*/  LEA.HI.X.SX32 R11, R11, RZ, 0x1, P1 ;  /* 0x000000ff0b0b7211 */ /* 0x000fc400008f0eff */
[----:B0-----:R-:W-:Y:S01]  /*3810*/  LEA R2, P0, R12, UR8, 0x2 ;  /* 0x000000080c027c11 */ /* 0x001fe2000f8010ff */
[----:B------:R-:W-:Y:S01]  /*3820*/  STG.E.128 desc[UR18][R8.64], R44 ;  /* 0x0000002c08007986 */ /* 0x000fe2000c101d12 */
[----:B------:R-:W-:Y:S02]  /*3830*/  IADD3 R10, P1, PT, R0, R13, RZ ;  /* 0x0000000d000a7210 */ /* 0x000fe40007f3e0ff */
[----:B------:R-:W-:Y:S01]  /*3840*/  LEA.HI.X R3, R12, UR9, R11, 0x2, P0 ;  /* 0x000000090c037c11 */ /* 0x000fe200080f140b */
[----:B------:R-:W-:Y:S01]  /*3850*/  STG.E.128 desc[UR18][R8.64+0x80], R48 ;  /* 0x0000803008007986 */ /* 0x000fe2000c101d12 */
[C---:B------:R-:W-:Y:S02]  /*3860*/  IADD3 R11, PT, PT, R13.reuse, UR25, RZ ;  /* 0x000000190d0b7c10 */ /* 0x040fe4000fffe0ff */
[----:B------:R-:W-:Y:S01]  /*3870*/  LEA.HI.X.SX32 R13, R13, RZ, 0x1, P1 ;  /* 0x000000ff0d0d7211 */ /* 0x000fe200008f0eff */
[----:B------:R-:W-:Y:S01]  /*3880*/  STG.E.128 desc[UR18][R2.64], R52 ;  /* 0x0000003402007986 */ /* 0x000fe2000c101d12 */
[----:B-1----:R-:W-:-:S03]  /*3890*/  LEA R4, P0, R10, UR8, 0x2 ;  /* 0x000000080a047c11 */ /* 0x002fc6000f8010ff */
[----:B------:R-:W-:Y:S01]  /*38a0*/  STG.E.128 desc[UR18][R2.64+0x80], R56 ;  /* 0x0000803802007986 */ /* 0x000fe2000c101d12 */
[----:B------:R-:W-:Y:S02]  /*38b0*/  LEA.HI.X R5, R10, UR9, R13, 0x2, P0 ;  /* 0x000000090a057c11 */ /* 0x000fe400080f140d */
[C---:B------:R-:W-:Y:S02]  /*38c0*/  IADD3 R13, PT, PT, R11.reuse, UR25, RZ ;  /* 0x000000190b0d7c10 */ /* 0x040fe4000fffe0ff */
[C---:B------:R-:W-:Y:S01]  /*38d0*/  IADD3 R12, P0, PT, R0.reuse, R11, RZ ;  /* 0x0000000b000c7210 */ /* 0x040fe20007f1e0ff */
[----:B------:R-:W-:Y:S01]  /*38e0*/  STG.E.128 desc[UR18][R4.64], R60 ;  /* 0x0000003c04007986 */ /* 0x000fe2000c101d12 */
[----:B------:R-:W-:Y:S02]  /*38f0*/  IADD3 R0, P1, PT, R0, R13, RZ ;  /* 0x0000000d00007210 */ /* 0x000fe40007f3e0ff */
[----:B------:R-:W-:Y:S01]  /*3900*/  LEA.HI.X.SX32 R11, R11, RZ, 0x1, P0 ;  /* 0x000000ff0b0b7211 */ /* 0x000fe200000f0eff */
[----:B------:R-:W-:Y:S01]  /*3910*/  STG.E.128 desc[UR18][R4.64+0x80], R64 ;  /* 0x0000804004007986 */ /* 0x000fe2000c101d12 */
[----:B--2---:R-:W-:-:S02]  /*3920*/  LEA R6, P0, R12, UR8, 0x2 ;  /* 0x000000080c067c11 */ /* 0x004fc4000f8010ff */
        /* <DEDUP_REMOVED lines=9> */
.L_x_20:
        /* <DEDUP_REMOVED lines=12> */
.L_x_51:


//--------------------- .text._Z16sgemmTillingV3_5PfS_S_iii --------------------------
	.section	.text._Z16sgemmTillingV3_5PfS_S_iii,"ax",@progbits
	.align	128
        .global         _Z16sgemmTillingV3_5PfS_S_iii
        .type           _Z16sgemmTillingV3_5PfS_S_iii,@function
        .size           _Z16sgemmTillingV3_5PfS_S_iii,(.L_x_52 - _Z16sgemmTillingV3_5PfS_S_iii)
        .other          _Z16sgemmTillingV3_5PfS_S_iii,@"STO_CUDA_ENTRY STV_DEFAULT"
_Z16sgemmTillingV3_5PfS_S_iii:
.text._Z16sgemmTillingV3_5PfS_S_iii:
[----:B------:R-:W-:Y:S01]  /*0000*/  LDC R1, c[0x0][0x37c] ;  /* 0x0000df00ff017b82 */ /* 0x000fe20000000800 */
[----:B------:R-:W0:Y:S01]  /*0010*/  LDCU UR8, c[0x0][0x39c] ;  /* 0x00007380ff0877ac */ /* 0x000e220008000800 */
[----:B------:R-:W1:Y:S01]  /*0020*/  S2R R0, SR_TID.X ;  /* 0x0000000000007919 */ /* 0x000e620000002100 */
        /* <DEDUP_REMOVED lines=16> */
[----:B0-----:R-:W-:Y:S01]  /*0130*/  UISETP.GE.AND UP0, UPT, UR8, 0x8, UPT ;  /* 0x000000080800788c */ /* 0x001fe2000bf06270 */
        /* <DEDUP_REMOVED lines=15> */
[----:B------:R-:W-:Y:S01]  /*0230*/  CS2R R14, SRZ ;  /* 0x00000000000e7805 */ /* 0x000fe2000001ff00 */
[----:B------:R-:W0:Y:S01]  /*0240*/  LDCU.64 UR16, c[0x0][0x358] ;  /* 0x00006b00ff1077ac */ /* 0x000e220008000a00 */
[----:B-1----:R-:W-:Y:S05]  /*0250*/  BRA.U !UP0, `(.L_x_21) ;  /* 0x0000002908e47547 */ /* 0x002fea000b800000 */
[----:B------:R-:W1:Y:S01]  /*0260*/  S2R R5, SR_CTAID.X ;  /* 0x0000000000057919 */ /* 0x000e620000002500 */
[----:B------:R-:W2:Y:S01]  /*0270*/  S2UR UR7, SR_CgaCtaId ;  /* 0x00000000000779c3 */ /* 0x000ea20000008800 */
[----:B------:R-:W3:Y:S01]  /*0280*/  LDCU UR5, c[0x0][0x3a0] ;  /* 0x00007400ff0577ac */ /* 0x000ee20008000800 */
[C---:B------:R-:W-:Y:S02]  /*0290*/  SHF.L.U32 R3, R0.reuse, 0x1, RZ ;  /* 0x0000000100037819 */ /* 0x040fe400000006ff */
[----:B------:R-:W-:Y:S02]  /*02a0*/  CS2R R14, SRZ ;  /* 0x00000000000e7805 */ /* 0x000fe4000001ff00 */
[----:B------:R-:W-:Y:S01]  /*02b0*/  SHF.L.U32 R2, R0, 0x2, RZ ;  /* 0x0000000200027819 */ /* 0x000fe200000006ff */
[----:B------:R-:W-:Y:S01]  /*02c0*/  UMOV UR6, 0x400 ;  /* 0x0000040000067882 */ /* 0x000fe20000000000 */
[----:B------:R-:W-:Y:S01]  /*02d0*/  USHF.R.S32.HI UR4, URZ, 0x1f, UR8 ;  /* 0x0000001fff047899 */ /* 0x000fe20008011408 */
[----:B------:R-:W-:-:S02]  /*02e0*/  LOP3.LUT R3, R3, 0x40, RZ, 0xc0, !PT ;  /* 0x0000004003037812 */ /* 0x000fc400078ec0ff */
[----:B------:R-:W-:Y:S02]  /*02f0*/  CS2R R12, SRZ ;  /* 0x00000000000c7805 */ /* 0x000fe4000001ff00 */
[C---:B------:R-:W-:Y:S01]  /*0300*/  SHF.L.U32 R4, R0.reuse, 0x4, RZ ;  /* 0x0000000400047819 */ /* 0x040fe200000006ff */
[----:B------:R-:W-:Y:S01]  /*0310*/  ULEA.HI UR4, UR4, UR8, URZ, 0x3 ;  /* 0x0000000804047291 */ /* 0x000fe2000f8f18ff */
[----:B------:R-:W-:Y:S02]  /*0320*/  LOP3.LUT R2, R3, 0x1c, R2, 0xf8, !PT ;  /* 0x0000001c03027812 */ /* 0x000fe400078ef802 */
[----:B------:R-:W-:Y:S02]  /*0330*/  CS2R R42, SRZ ;  /* 0x00000000002a7805 */ /* 0x000fe4000001ff00 */
[----:B------:R-:W-:Y:S01]  /*0340*/  ISETP.GT.U32.AND P0, PT, R0, 0x7f, PT ;  /* 0x0000007f0000780c */ /* 0x000fe20003f04070 */
[----:B------:R-:W-:Y:S01]  /*0350*/  USHF.R.S32.HI UR4, URZ, 0x3, UR4 ;  /* 0x00000003ff047899 */ /* 0x000fe20008011404 */
        /* <DEDUP_REMOVED lines=8> */
[----:B------:R-:W-:Y:S01]  /*03e0*/  CS2R R38, SRZ ;  /* 0x0000000000267805 */ /* 0x000fe2000001ff00 */
[----:B--2---:R-:W-:Y:S01]  /*03f0*/  ULEA UR15, UR7, UR6, 0x18 ;  /* 0x00000006070f7291 */ /* 0x004fe2000f8ec0ff */
[----:B------:R-:W-:Y:S01]  /*0400*/  CS2R R60, SRZ ;  /* 0x00000000003c7805 */ /* 0x000fe2000001ff00 */
[----:B------:R-:W-:Y:S01]  /*0410*/  UIADD3 UR6, UPT, UPT, UR6, 0x1000, URZ ;  /* 0x0000100006067890 */ /* 0x000fe2000fffe0ff */
[----:B------:R-:W-:Y:S02]  /*0420*/  CS2R R62, SRZ ;  /* 0x00000000003e7805 */ /* 0x000fe4000001ff00 */
[----:B------:R-:W-:Y:S02]  /*0430*/  CS2R R32, SRZ ;  /* 0x0000000000207805 */ /* 0x000fe4000001ff00 */
[----:B------:R-:W-:Y:S01]  /*0440*/  CS2R R34, SRZ ;  /* 0x0000000000227805 */ /* 0x000fe2000001ff00 */
[----:B------:R-:W-:Y:S01]  /*0450*/  ULEA UR7, UR7, UR6, 0x18 ;  /* 0x0000000607077291 */ /* 0x000fe2000f8ec0ff */
[----:B-1----:R-:W-:-:S02]  /*0460*/  LEA R3, R5, R0, 0x7 ;  /* 0x0000000005037211 */ /* 0x002fc400078e38ff */
        /* <DEDUP_REMOVED lines=16> */
[----:B------:R-:W-:Y:S01]  /*0570*/  LOP3.LUT R4, R4, 0x3d80, RZ, 0xc0, !PT ;  /* 0x00003d8004047812 */ /* 0x000fe200078ec0ff */
[----:B------:R-:W-:Y:S01]  /*0580*/  IMAD R3, R3, UR8, RZ ;  /* 0x0000000803037c24 */ /* 0x000fe2000f8e02ff */
[----:B------:R-:W-:Y:S01]  /*0590*/  LEA R2, R2, UR7, 0x2 ;  /* 0x0000000702027c11 */ /* 0x000fe2000f8e10ff */
[----:B---3--:R-:W-:-:S02]  /*05a0*/  USHF.L.U32 UR10, UR5, 0x1, URZ ;  /* 0x00000001050a7899 */ /* 0x008fc400080006ff */
[----:B------:R-:W-:Y:S02]  /*05b0*/  UIMAD UR11, UR5, 0x3, URZ ;  /* 0x00000003050b78a4 */ /* 0x000fe4000f8e02ff */
[----:B------:R-:W-:Y:S02]  /*05c0*/  USHF.L.U32 UR12, UR5, 0x2, URZ ;  /* 0x00000002050c7899 */ /* 0x000fe400080006ff */
[----:B------:R-:W-:Y:S02]  /*05d0*/  UIMAD UR13, UR5, 0x5, URZ ;  /* 0x00000005050d78a4 */ /* 0x000fe4000f8e02ff */
[----:B------:R-:W-:Y:S02]  /*05e0*/  UIMAD UR14, UR5, 0x6, URZ ;  /* 0x00000006050e78a4 */ /* 0x000fe4000f8e02ff */
[----:B------:R-:W-:Y:S01]  /*05f0*/  UIADD3 UR6, UPT, UPT, -UR4, URZ, URZ ;  /* 0x000000ff04067290 */ /* 0x000fe2000fffe1ff */
[----:B------:R-:W1:Y:S01]  /*0600*/  LDCU UR9, c[0x0][0x3a0] ;  /* 0x00007400ff0977ac */ /* 0x000e620008000800 */
[----:B------:R-:W2:Y:S01]  /*0610*/  LDCU UR22, c[0x0][0x3a0] ;  /* 0x00007400ff1677ac */ /* 0x000ea20008000800 */
[----:B------:R-:W3:Y:S01]  /*0620*/  LDCU.64 UR18, c[0x0][0x388] ;  /* 0x00007100ff1277ac */ /* 0x000ee20008000a00 */
[----:B------:R-:W-:Y:S01]  /*0630*/  UIMAD UR5, UR5, 0x7, URZ ;  /* 0x00000007050578a4 */ /* 0x000fe2000f8e02ff */
[----:B------:R-:W-:-:S11]  /*0640*/  UMOV UR4, URZ ;  /* 0x000000ff00047c82 */ /* 0x000fd60008000000 */
.L_x_24:
[----:B------:R-:W4:Y:S02]  /*0650*/  @!P0 LDC.64 R6, c[0x0][0x380] ;  /* 0x0000e000ff068b82 */ /* 0x000f240000000a00 */
[----:B----4-:R-:W-:-:S05]  /*0660*/  @!P0 IMAD.WIDE.U32 R6, R3, 0x4, R6 ;  /* 0x0000000403068825 */ /* 0x010fca00078e0006 */
[----:B0-----:R-:W4:Y:S04]  /*0670*/  @!P0 LDG.E.128 R68, desc[UR16][R6.64] ;  /* 0x0000001006448981 */ /* 0x001f28000c1e1d00 */
[----:B------:R-:W5:Y:S01]  /*0680*/  @!P0 LDG.E.128 R72, desc[UR16][R6.64+0x10] ;  /* 0x0000101006488981 */ /* 0x000f62000c1e1d00 */
[----:B------:R-:W-:Y:S01]  /*0690*/  @!P0 MOV R5, 0x400 ;  /* 0x0000040000058802 */ /* 0x000fe20000000f00 */
[----:B------:R-:W-:Y:S01]  /*06a0*/  BSSY.RECONVERGENT B0, `(.L_x_22) ;  /* 0x0000049000007945 */ /* 0x000fe20003800200 */
[----:B------:R-:W0:Y:S01]  /*06b0*/  @!P0 S2R R76, SR_CgaCtaId ;  /* 0x00000000004c8919 */ /* 0x000e220000008800 */
[----:B------:R-:W1:Y:S01]  /*06c0*/  @!P0 S2R R0, SR_TID.X ;  /* 0x0000000000008919 */ /* 0x000e620000002100 */
[----:B0-----:R-:W-:-:S04]  /*06d0*/  @!P0 LEA R5, R76, R5, 0x18 ;  /* 0x000000054c058211 */ /* 0x001fc800078ec0ff */
[----:B-1----:R-:W-:-:S05]  /*06e0*/  @!P0 LEA R5, R0, R5, 0x5 ;  /* 0x0000000500058211 */ /* 0x002fca00078e28ff */
[----:B----4-:R0:W-:Y:S04]  /*06f0*/  @!P0 STS.128 [R5], R68 ;  /* 0x0000004405008388 */ /* 0x0101e80000000c00 */
[----:B-----5:R0:W-:Y:S01]  /*0700*/  @!P0 STS.128 [R5+0x10], R72 ;  /* 0x0000104805008388 */ /* 0x0201e20000000c00 */
[----:B------:R-:W-:Y:S05]  /*0710*/  @!P0 BRA `(.L_x_23) ;  /* 0x0000000400048947 */ /* 0x000fea0003800000 */
[----:B------:R-:W1:Y:S01]  /*0720*/  S2R R0, SR_TID.X ;  /* 0x0000000000007919 */ /* 0x000e620000002100 */
[----:B------:R-:W-:Y:S02]  /*0730*/  MOV R80, UR4 ;  /* 0x0000000400507c02 */ /* 0x000fe40008000f00 */
[----:B------:R-:W-:Y:S01]  /*0740*/  MOV R78, UR9 ;  /* 0x00000009004e7c02 */ /* 0x000fe20008000f00 */
[----:B0-----:R-:W1:Y:S01]  /*0750*/  S2R R5, SR_CTAID.Y ;  /* 0x0000000000057919 */ /* 0x001e620000002600 */
[----:B------:R-:W-:Y:S02]  /*0760*/  MOV R76, UR10 ;  /* 0x0000000a004c7c02 */ /* 0x000fe40008000f00 */
[----:B------:R-:W-:Y:S02]  /*0770*/  MOV R74, UR11 ;  /* 0x0000000b004a7c02 */ /* 0x000fe40008000f00 */
[----:B------:R-:W-:Y:S02]  /*0780*/  MOV R88, UR12 ;  /* 0x0000000c00587c02 */ /* 0x000fe40008000f00 */
[----:B------:R-:W-:-:S02]  /*0790*/  MOV R86, UR13 ;  /* 0x0000000d00567c02 */ /* 0x000fc40008000f00 */
[----:B------:R-:W-:Y:S02]  /*07a0*/  MOV R84, UR14 ;  /* 0x0000000e00547c02 */ /* 0x000fe40008000f00 */
[----:B------:R-:W-:Y:S02]  /*07b0*/  MOV R82, UR5 ;  /* 0x0000000500527c02 */ /* 0x000fe40008000f00 */
[----:B-1----:R-:W-:-:S04]  /*07c0*/  LEA R5, R5, R0, 0x7 ;  /* 0x0000000005057211 */ /* 0x002fc800078e38ff */
[----:B------:R-:W-:-:S04]  /*07d0*/  IADD3 R5, PT, PT, R5, -0x80, RZ ;  /* 0xffffff8005057810 */ /* 0x000fc80007ffe0ff */
[C---:B------:R-:W-:Y:S02]  /*07e0*/  IADD3 R73, P1, PT, R5.reuse, UR4, RZ ;  /* 0x0000000405497c10 */ /* 0x040fe4000ff3e0ff */
[C---:B------:R-:W-:Y:S02]  /*07f0*/  IADD3 R71, P2, PT, R5.reuse, UR9, RZ ;  /* 0x0000000905477c10 */ /* 0x040fe4000ff5e0ff */
[C---:B------:R-:W-:Y:S02]  /*0800*/  IADD3 R69, P3, PT, R5.reuse, UR10, RZ ;  /* 0x0000000a05457c10 */ /* 0x040fe4000ff7e0ff */
[----:B------:R-:W-:Y:S02]  /*0810*/  IADD3 R7, P4, PT, R5, UR11, RZ ;  /* 0x0000000b05077c10 */ /* 0x000fe4000ff9e0ff */
[----:B------:R-:W-:Y:S02]  /*0820*/  LEA.HI.X.SX32 R80, R80, RZ, 0x1, P1 ;  /* 0x000000ff50507211 */ /* 0x000fe400008f0eff */
[----:B------:R-:W-:-:S02]  /*0830*/  LEA.HI.X.SX32 R78, R78, RZ, 0x1, P2 ;  /* 0x000000ff4e4e7211 */ /* 0x000fc400010f0eff */
[----:B------:R-:W-:Y:S02]  /*0840*/  LEA.HI.X.SX32 R76, R76, RZ, 0x1, P3 ;  /* 0x000000ff4c4c7211 */ /* 0x000fe400018f0eff */
[----:B------:R-:W-:Y:S02]  /*0850*/  LEA.HI.X.SX32 R74, R74, RZ, 0x1, P4 ;  /* 0x000000ff4a4a7211 */ /* 0x000fe400020f0eff */
[----:B---3--:R-:W-:Y:S02]  /*0860*/  LEA R72, P1, R73, UR18, 0x2 ;  /* 0x0000001249487c11 */ /* 0x008fe4000f8210ff */
[----:B------:R-:W-:Y:S02]  /*0870*/  LEA R70, P2, R71, UR18, 0x2 ;  /* 0x0000001247467c11 */ /* 0x000fe4000f8410ff */
[----:B------:R-:W-:Y:S02]  /*0880*/  LEA R68, P3, R69, UR18, 0x2 ;  /* 0x0000001245447c11 */ /* 0x000fe4000f8610ff */
[----:B------:R-:W-:-:S02]  /*0890*/  LEA R6, P4, R7, UR18, 0x2 ;  /* 0x0000001207067c11 */ /* 0x000fc4000f8810ff */
[----:B------:R-:W-:Y:S02]  /*08a0*/  LEA.HI.X R73, R73, UR19, R80, 0x2, P1 ;  /* 0x0000001349497c11 */ /* 0x000fe400088f1450 */
[----:B------:R-:W-:Y:S02]  /*08b0*/  LEA.HI.X R71, R71, UR19, R78, 0x2, P2 ;  /* 0x0000001347477c11 */ /* 0x000fe400090f144e */
[----:B------:R-:W-:Y:S01]  /*08c0*/  LEA.HI.X R69, R69, UR19, R76, 0x2, P3 ;  /* 0x0000001345457c11 */ /* 0x000fe200098f144c */
[----:B------:R-:W3:Y:S01]  /*08d0*/  LDG.E R72, desc[UR16][R72.64] ;  /* 0x0000001048487981 */ /* 0x000ee2000c1e1900 */
[----:B------:R-:W-:Y:S02]  /*08e0*/  LEA.HI.X R7, R7, UR19, R74, 0x2, P4 ;  /* 0x0000001307077c11 */ /* 0x000fe4000a0f144a */
[C---:B------:R-:W-:Y:S01]  /*08f0*/  IADD3 R75, P1, PT, R5.reuse, UR12, RZ ;  /* 0x0000000c054b7c10 */ /* 0x040fe2000ff3e0ff */
[----:B------:R-:W4:Y:S01]  /*0900*/  LDG.E R70, desc[UR16][R70.64] ;  /* 0x0000001046467981 */ /* 0x000f22000c1e1900 */
[----:B------:R-:W-:-:S02]  /*0910*/  IADD3 R77, P2, PT, R5, UR13, RZ ;  /* 0x0000000d054d7c10 */ /* 0x000fc4000ff5e0ff */
[C---:B------:R-:W-:Y:S01]  /*0920*/  IADD3 R79, P3, PT, R5.reuse, UR14, RZ ;  /* 0x0000000e054f7c10 */ /* 0x040fe2000ff7e0ff */
[----:B------:R-:W5:Y:S01]  /*0930*/  LDG.E R68, desc[UR16][R68.64] ;  /* 0x0000001044447981 */ /* 0x000f62000c1e1900 */
[----:B------:R-:W-:Y:S02]  /*0940*/  IADD3 R5, P4, PT, R5, UR5, RZ ;  /* 0x0000000505057c10 */ /* 0x000fe4000ff9e0ff */
[----:B------:R-:W-:Y:S01]  /*0950*/  LEA.HI.X.SX32 R88, R88, RZ, 0x1, P1 ;  /* 0x000000ff58587211 */ /* 0x000fe200008f0eff */
[----:B------:R-:W2:Y:S01]  /*0960*/  LDG.E R6, desc[UR16][R6.64] ;  /* 0x0000001006067981 */ /* 0x000ea2000c1e1900 */
[----:B------:R-:W-:Y:S02]  /*0970*/  LEA.HI.X.SX32 R86, R86, RZ, 0x1, P2 ;  /* 0x000000ff56567211 */ /* 0x000fe400010f0eff */
[----:B------:R-:W-:Y:S02]  /*0980*/  LEA.HI.X.SX32 R84, R84, RZ, 0x1, P3 ;  /* 0x000000ff54547211 */ /* 0x000fe400018f0eff */
[----:B------:R-:W-:-:S02]  /*0990*/  LEA.HI.X.SX32 R82, R82, RZ, 0x1, P4 ;  /* 0x000000ff52527211 */ /* 0x000fc400020f0eff */
[----:B------:R-:W-:Y:S02]  /*09a0*/  LEA R74, P1, R75, UR18, 0x2 ;  /* 0x000000124b4a7c11 */ /* 0x000fe4000f8210ff */
[----:B------:R-:W-:Y:S02]  /*09b0*/  LEA R76, P2, R77, UR18, 0x2 ;  /* 0x000000124d4c7c11 */ /* 0x000fe4000f8410ff */
[----:B------:R-:W-:Y:S02]  /*09c0*/  LEA R78, P3, R79, UR18, 0x2 ;  /* 0x000000124f4e7c11 */ /* 0x000fe4000f8610ff */
[----:B------:R-:W-:Y:S02]  /*09d0*/  LEA R80, P4, R5, UR18, 0x2 ;  /* 0x0000001205507c11 */ /* 0x000fe4000f8810ff */
[----:B------:R-:W-:Y:S02]  /*09e0*/  LEA.HI.X R75, R75, UR19, R88, 0x2, P1 ;  /* 0x000000134b4b7c11 */ /* 0x000fe400088f1458 */
[----:B------:R-:W-:-:S02]  /*09f0*/  LEA.HI.X R77, R77, UR19, R86, 0x2, P2 ;  /* 0x000000134d4d7c11 */ /* 0x000fc400090f1456 */
[----:B------:R-:W-:Y:S01]  /*0a00*/  LEA.HI.X R79, R79, UR19, R84, 0x2, P3 ;  /* 0x000000134f4f7c11 */ /* 0x000fe200098f1454 */
[----:B------:R-:W2:Y:S01]  /*0a10*/  LDG.E R74, desc[UR16][R74.64] ;  /* 0x000000104a4a7981 */ /* 0x000ea2000c1e1900 */
[----:B------:R-:W-:-:S03]  /*0a20*/  LEA.HI.X R81, R5, UR19, R82, 0x2, P4 ;  /* 0x0000001305517c11 */ /* 0x000fc6000a0f1452 */
[----:B------:R-:W2:Y:S04]  /*0a30*/  LDG.E R76, desc[UR16][R76.64] ;  /* 0x000000104c4c7981 */ /* 0x000ea8000c1e1900 */
[----:B------:R-:W2:Y:S04]  /*0a40*/  LDG.E R78, desc[UR16][R78.64] ;  /* 0x000000104e4e7981 */ /* 0x000ea8000c1e1900 */
[----:B------:R-:W2:Y:S01]  /*0a50*/  LDG.E R80, desc[UR16][R80.64] ;  /* 0x0000001050507981 */ /* 0x000ea2000c1e1900 */
[----:B------:R-:W0:Y:S01]  /*0a60*/  S2UR UR8, SR_CgaCtaId ;  /* 0x00000000000879c3 */ /* 0x000e220000008800 */
[----:B------:R-:W-:-:S02]  /*0a70*/  UMOV UR7, 0x400 ;  /* 0x0000040000077882 */ /* 0x000fc40000000000 */
[----:B------:R-:W-:-:S04]  /*0a80*/  UIADD3 UR7, UPT, UPT, UR7, 0x1000, URZ ;  /* 0x0000100007077890 */ /* 0x000fc8000fffe0ff */
[----:B0-----:R-:W-:-:S06]  /*0a90*/  ULEA UR7, UR8, UR7, 0x18 ;  /* 0x0000000708077291 */ /* 0x001fcc000f8ec0ff */
[----:B------:R-:W-:-:S05]  /*0aa0*/  LEA R5, R0, UR7, 0x2 ;  /* 0x0000000700057c11 */ /* 0x000fca000f8e10ff */
[----:B---3--:R1:W-:Y:S04]  /*0ab0*/  STS [R5+-0x200], R72 ;  /* 0xfffe004805007388 */ /* 0x0083e80000000800 */
[----:B----4-:R1:W-:Y:S04]  /*0ac0*/  STS [R5], R70 ;  /* 0x0000004605007388 */ /* 0x0103e80000000800 */
[----:B-----5:R1:W-:Y:S04]  /*0ad0*/  STS [R5+0x200], R68 ;  /* 0x0002004405007388 */ /* 0x0203e80000000800 */
[----:B--2---:R1:W-:Y:S04]  /*0ae0*/  STS [R5+0x400], R6 ;  /* 0x0004000605007388 */ /* 0x0043e80000000800 */
[----:B------:R1:W-:Y:S04]  /*0af0*/  STS [R5+0x600], R74 ;  /* 0x0006004a05007388 */ /* 0x0003e80000000800 */
[----:B------:R1:W-:Y:S04]  /*0b00*/  STS [R5+0x800], R76 ;  /* 0x0008004c05007388 */ /* 0x0003e80000000800 */
[----:B------:R1:W-:Y:S04]  /*0b10*/  STS [R5+0xa00], R78 ;  /* 0x000a004e05007388 */ /* 0x0003e80000000800 */
[----:B------:R1:W-:Y:S02]  /*0b20*/  STS [R5+0xc00], R80 ;  /* 0x000c005005007388 */ /* 0x0003e40000000800 */
.L_x_23:
[----:B--23--:R-:W-:Y:S05]  /*0b30*/  BSYNC.RECONVERGENT B0 ;  /* 0x0000000000007941 */ /* 0x00cfea0003800200 */
.L_x_22:
[----:B------:R-:W-:Y:S01]  /*0b40*/  BAR.SYNC.DEFER_BLOCKING 0x0 ;  /* 0x0000000000007b1d */ /* 0x000fe20000010000 */
[----:B01----:R-:W-:Y:S01]  /*0b50*/  FADD R5, R8, +QNAN ;  /* 0x7fc0000008057421 */ /* 0x003fe20000000000 */
[----:B------:R-:W-:Y:S01]  /*0b60*/  FADD R7, R10, +QNAN ;  /* 0x7fc000000a077421 */ /* 0x000fe20000000000 */
        /* <DEDUP_REMOVED lines=21> */
[----:B------:R-:W-:Y:S01]  /*0cc0*/  LDS.128 R100, [R2] ;  /* 0x0000000002647984 */ /* 0x000fe20000000c00 */
[----:B------:R-:W-:Y:S01]  /*0cd0*/  FADD R95, R95, +QNAN ;  /* 0x7fc000005f5f7421 */ /* 0x000fe20000000000 */
[----:B------:R-:W-:Y:S01]  /*0ce0*/  FADD R5, R5, +QNAN ;  /* 0x7fc0000005057421 */ /* 0x000fe20000000000 */
[----:B------:R-:W-:Y:S01]  /*0cf0*/  FADD R6, R6, +QNAN ;  /* 0x7fc0000006067421 */ /* 0x000fe20000000000 */
[----:B------:R-:W0:Y:S01]  /*0d00*/  LDS.128 R88, [R4+UR15+0x40] ;  /* 0x0000400f04587984 */ /* 0x000e220008000c00 */
[----:B------:R-:W-:Y:S01]  /*0d10*/  FADD R7, R7, +QNAN ;  /* 0x7fc0000007077421 */ /* 0x000fe20000000000 */
[----:B------:R-:W-:Y:S01]  /*0d20*/  FADD R8, R8, +QNAN ;  /* 0x7fc0000008087421 */ /* 0x000fe20000000000 */
[----:B------:R-:W-:Y:S01]  /*0d30*/  FADD R9, R9, +QNAN ;  /* 0x7fc0000009097421 */ /* 0x000fe20000000000 */
[----:B------:R-:W1:Y:S01]  /*0d40*/  LDS.128 R96, [R2+0x20] ;  /* 0x0000200002607984 */ /* 0x000e620000000c00 */
[----:B------:R-:W-:Y:S01]  /*0d50*/  FADD R93, R93, +QNAN ;  /* 0x7fc000005d5d7421 */ /* 0x000fe20000000000 */
[----:B------:R-:W-:Y:S01]  /*0d60*/  FADD R94, R94, +QNAN ;  /* 0x7fc000005e5e7421 */ /* 0x000fe20000000000 */
[----:B------:R-:W-:Y:S01]  /*0d70*/  FADD R95, R95, +QNAN ;  /* 0x7fc000005f5f7421 */ /* 0x000fe20000000000 */
[----:B------:R-:W2:Y:S01]  /*0d80*/  LDS.128 R68, [R4+UR15+0x20] ;  /* 0x0000200f04447984 */ /* 0x000ea20008000c00 */
[----:B------:R-:W-:Y:S01]  /*0d90*/  UIADD3 UR6, UPT, UPT, UR6, 0x1, URZ ;  /* 0x0000000106067890 */ /* 0x000fe2000fffe0ff */
[----:B------:R-:W-:Y:S01]  /*0da0*/  FADD R5, R5, +QNAN ;  /* 0x7fc0000005057421 */ /* 0x000fe20000000000 */
[----:B------:R-:W-:Y:S01]  /*0db0*/  FADD R6, R6, +QNAN ;  /* 0x7fc0000006067421 */ /* 0x000fe20000000000 */
[----:B------:R-:W3:Y:S01]  /*0dc0*/  LDS.128 R84, [R4+UR15+0x60] ;  /* 0x0000600f04547984 */ /* 0x000ee20008000c00 */
[----:B------:R-:W-:Y:S01]  /*0dd0*/  FADD R7, R7, +QNAN ;  /* 0x7fc0000007077421 */ /* 0x000fe20000000000 */
[----:B------:R-:W-:Y:S01]  /*0de0*/  FADD R8, R8, +QNAN ;  /* 0x7fc0000008087421 */ /* 0x000fe20000000000 */
[----:B------:R-:W-:Y:S01]  /*0df0*/  FADD R9, R9, +QNAN ;  /* 0x7fc0000009097421 */ /* 0x000fe20000000000 */
[----:B------:R-:W4:Y:S01]  /*0e00*/  LDS.128 R76, [R4+UR15+0x80] ;  /* 0x0000800f044c7984 */ /* 0x000f220008000c00 */
[----:B------:R-:W-:Y:S01]  /*0e10*/  FADD R93, R93, +QNAN ;  /* 0x7fc000005d5d7421 */ /* 0x000fe20000000000 */
[----:B------:R-:W-:Y:S01]  /*0e20*/  FADD R94, R94, +QNAN ;  /* 0x7fc000005e5e7421 */ /* 0x000fe20000000000 */
[----:B------:R-:W-:Y:S01]  /*0e30*/  FADD R95, R95, +QNAN ;  /* 0x7fc000005f5f7421 */ /* 0x000fe20000000000 */
[----:B------:R-:W5:Y:S01]  /*0e40*/  LDS.128 R80, [R4+UR15+0xa0] ;  /* 0x0000a00f04507984 */ /* 0x000f620008000c00 */
[----:B------:R-:W-:Y:S01]  /*0e50*/  UISETP.NE.AND UP0, UPT, UR6, URZ, UPT ;  /* 0x000000ff0600728c */ /* 0x000fe2000bf05270 */
[----:B------:R-:W-:Y:S01]  /*0e60*/  FADD R5, R5, +QNAN ;  /* 0x7fc0000005057421 */ /* 0x000fe20000000000 */
[----:B------:R-:W-:Y:S01]  /*0e70*/  FADD R6, R6, +QNAN ;  /* 0x7fc0000006067421 */ /* 0x000fe20000000000 */
[----:B------:R-:W5:Y:S01]  /*0e80*/  LDS.128 R72, [R4+UR15+0xc0] ;  /* 0x0000c00f04487984 */ /* 0x000f620008000c00 */
        /* <DEDUP_REMOVED lines=12> */
[----:B------:R-:W-:Y:S01]  /*0f50*/  IADD3 R3, PT, PT, R3, 0x8, RZ ;  /* 0x0000000803037810 */ /* 0x000fe20007ffe0ff */
[----:B------:R-:W-:Y:S01]  /*0f60*/  FADD R93, R93, +QNAN ;  /* 0x7fc000005d5d7421 */ /* 0x000fe20000000000 */
[----:B------:R-:W-:Y:S01]  /*0f70*/  FADD R94, R94, +QNAN ;  /* 0x7fc000005e5e7421 */ /* 0x000fe20000000000 */
        /* <DEDUP_REMOVED lines=9> */
[CC--:B------:R-:W-:Y:S01]  /*1010*/  FFMA R106, R68.reuse, R103.reuse, R63 ;  /* 0x00000067446a7223 */ /* 0x0c0fe2000000003f */
[C---:B------:R-:W-:Y:S01]  /*1020*/  FFMA R60, R68.reuse, R100, R60 ;  /* 0x00000064443c7223 */ /* 0x040fe2000000003c */
[----:B------:R-:W-:Y:S01]  /*1030*/  FFMA R62, R68, R102, R62 ;  /* 0x00000066443e7223 */ /* 0x000fe2000000003e */
[----:B---3--:R-:W-:Y:S01]  /*1040*/  FFMA R30, R84, R103, R55 ;  /* 0x00000067541e7223 */ /* 0x008fe20000000037 */
[C---:B------:R-:W-:Y:S01]  /*1050*/  FFMA R61, R68.reuse, R96, R32 ;  /* 0x00000060443d7223 */ /* 0x040fe20000000020 */
[CC--:B------:R-:W-:Y:S01]  /*1060*/  FFMA R108, R68.reuse, R97.reuse, R33 ;  /* 0x00000061446c7223 */ /* 0x0c0fe20000000021 */
[----:B------:R-:W-:Y:S01]  /*1070*/  FFMA R63, R68, R98, R34 ;  /* 0x00000062443f7223 */ /* 0x000fe20000000022 */
[C---:B----4-:R-:W-:Y:S01]  /*1080*/  FFMA R59, R76.reuse, R96, R36 ;  /* 0x000000604c3b7223 */ /* 0x050fe20000000024 */
[C---:B------:R-:W-:Y:S01]  /*1090*/  FFMA R55, R76.reuse, R100, R64 ;  /* 0x000000644c377223 */ /* 0x040fe20000000040 */
[----:B------:R-:W-:Y:S01]  /*10a0*/  FFMA R36, R76, R97, R37 ;  /* 0x000000614c247223 */ /* 0x000fe20000000025 */
[----:B------:R-:W-:Y:S01]  /*10b0*/  FFMA R68, R68, R99, R35 ;  /* 0x0000006344447223 */ /* 0x000fe20000000023 */
[C---:B------:R-:W-:Y:S01]  /*10c0*/  FFMA R118, R76.reuse, R101, R65 ;  /* 0x000000654c767223 */ /* 0x040fe20000000041 */
[C---:B------:R-:W-:Y:S01]  /*10d0*/  FFMA R66, R76.reuse, R102, R66 ;  /* 0x000000664c427223 */ /* 0x040fe20000000042 */
[C---:B------:R-:W-:Y:S01]  /*10e0*/  FFMA R64, R76.reuse, R103, R67 ;  /* 0x000000674c407223 */ /* 0x040fe20000000043 */
[C---:B------:R-:W-:Y:S01]  /*10f0*/  FFMA R37, R76.reuse, R98, R38 ;  /* 0x000000624c257223 */ /* 0x040fe20000000026 */
[----:B------:R-:W0:Y:S01]  /*1100*/  LDS.128 R32, [R4+UR15+0xe0] ;  /* 0x0000e00f04207984 */ /* 0x000e220008000c00 */
[----:B------:R-:W-:Y:S01]  /*1110*/  FFMA R76, R76, R99, R39 ;  /* 0x000000634c4c7223 */ /* 0x000fe20000000027 */
[----:B-----5:R-:W-:Y:S01]  /*1120*/  FFMA R39, R80, R96, R20 ;  /* 0x0000006050277223 */ /* 0x020fe20000000014 */
[----:B------:R-:W-:Y:S01]  /*1130*/  FFMA R116, R84, R101, R53 ;  /* 0x0000006554747223 */ /* 0x000fe20000000035 */
[CC--:B------:R-:W-:Y:S01]  /*1140*/  FFMA R120, R80.reuse, R100.reuse, R48 ;  /* 0x0000006450787223 */ /* 0x0c0fe20000000030 */
[-C--:B------:R-:W-:Y:S01]  /*1150*/  FFMA R20, R80, R97.reuse, R21 ;  /* 0x0000006150147223 */ /* 0x080fe20000000015 */
        /* <DEDUP_REMOVED lines=13> */
[----:B------:R-:W1:Y:S01]  /*1230*/  LDS.128 R24, [R2+0x200] ;  /* 0x0002000002187984 */ /* 0x000e620000000c00 */
[C---:B------:R-:W-:Y:S01]  /*1240*/  FFMA R46, R72.reuse, R102, R46 ;  /* 0x00000066482e7223 */ /* 0x040fe2000000002e */
[C---:B------:R-:W-:Y:S01]  /*1250*/  FFMA R22, R72.reuse, R103, R47 ;  /* 0x0000006748167223 */ /* 0x040fe2000000002f */
[C---:B------:R-:W-:Y:S01]  /*1260*/  FFMA R23, R72.reuse, R96, R16 ;  /* 0x0000006048177223 */ /* 0x040fe20000000010 */
[C---:B------:R-:W-:Y:S01]  /*1270*/  FFMA R44, R72.reuse, R97, R17 ;  /* 0x00000061482c7223 */ /* 0x040fe20000000011 */
[C---:B------:R-:W-:Y:S01]  /*1280*/  FFMA R45, R72.reuse, R98, R18 ;  /* 0x00000062482d7223 */ /* 0x040fe20000000012 */
[----:B------:R-:W-:Y:S01]  /*1290*/  FFMA R72, R72, R99, R19 ;  /* 0x0000006348487223 */ /* 0x000fe20000000013 */
[----:B------:R-:W-:Y:S01]  /*12a0*/  FADD R95, R95, +QNAN ;  /* 0x7fc000005f5f7421 */ /* 0x000fe20000000000 */
[----:B------:R-:W2:Y:S01]  /*12b0*/  LDS.128 R16, [R2+0x220] ;  /* 0x0002200002107984 */ /* 0x000ea20000000c00 */
[----:B------:R-:W-:-:S02]  /*12c0*/  ULEA UR9, UR22, UR9, 0x3 ;  /* 0x0000000916097291 */ /* 0x000fc4000f8e18ff */
[----:B------:R-:W-:Y:S02]  /*12d0*/  ULEA UR10, UR22, UR10, 0x3 ;  /* 0x0000000a160a7291 */ /* 0x000fe4000f8e18ff */
[----:B------:R-:W-:Y:S02]  /*12e0*/  ULEA UR11, UR22, UR11, 0x3 ;  /* 0x0000000b160b7291 */ /* 0x000fe4000f8e18ff */
[----:B------:R-:W-:Y:S02]  /*12f0*/  ULEA UR12, UR22, UR12, 0x3 ;  /* 0x0000000c160c7291 */ /* 0x000fe4000f8e18ff */
[----:B------:R-:W-:Y:S02]  /*1300*/  ULEA UR13, UR22, UR13, 0x3 ;  /* 0x0000000d160d7291 */ /* 0x000fe4000f8e18ff */
[----:B------:R-:W-:Y:S01]  /*1310*/  ULEA UR14, UR22, UR14, 0x3 ;  /* 0x0000000e160e7291 */ /* 0x000fe2000f8e18ff */
        /* <DEDUP_REMOVED lines=8> */
[----:B------:R-:W-:Y:S01]  /*13a0*/  ULEA UR5, UR22, UR5, 0x3 ;  /* 0x0000000516057291 */ /* 0x000fe2000f8e18ff */
[----:B------:R-:W0:Y:S01]  /*13b0*/  LDS.128 R12, [R2+0x400] ;  /* 0x00040000020c7984 */ /* 0x000e220000000c00 */
[----:B------:R-:W-:Y:S01]  /*13c0*/  ULEA UR4, UR22, UR4, 0x3 ;  /* 0x0000000416047291 */ /* 0x000fe2000f8e18ff */
[C---:B-1----:R-:W-:Y:S01]  /*13d0*/  FFMA R55, R24.reuse, R77, R55 ;  /* 0x0000004d18377223 */ /* 0x042fe20000000037 */
        /* <DEDUP_REMOVED lines=27> */
[C---:B--2---:R-:W-:Y:S01]  /*1590*/  FFMA R59, R16.reuse, R77, R59 ;  /* 0x0000004d103b7223 */ /* 0x044fe2000000003b */
[----:B------:R-:W1:Y:S01]  /*15a0*/  LDS.128 R24, [R2+0x420] ;  /* 0x0004200002187984 */ /* 0x000e620000000c00 */
        /* <DEDUP_REMOVED lines=27> */
[----:B0-----:R-:W-:Y:S01]  /*1760*/  FFMA R55, R12, R78, R55 ;  /* 0x0000004e0c377223 */ /* 0x001fe20000000037 */
[----:B------:R-:W0:Y:S01]  /*1770*/  LDS.128 R16, [R2+0x600] ;  /* 0x0006000002107984 */ /* 0x000e220000000c00 */
[C---:B------:R-:W-:Y:S01]  /*1780*/  FFMA R54, R78.reuse, R13, R97 ;  /* 0x0000000d4e367223 */ /* 0x040fe20000000061 */
[C---:B------:R-:W-:Y:S01]  /*1790*/  FFMA R98, R78.reuse, R14, R111 ;  /* 0x0000000e4e627223 */ /* 0x040fe2000000006f */
[----:B------:R-:W-:Y:S01]  /*17a0*/  FFMA R64, R78, R15, R125 ;  /* 0x0000000f4e407223 */ /* 0x000fe2000000007d */
[----:B------:R-:W-:Y:S01]  /*17b0*/  FFMA R44, R12, R70, R11 ;  /* 0x000000460c2c7223 */ /* 0x000fe2000000000b */
[C---:B------:R-:W-:Y:S01]  /*17c0*/  FFMA R58, R70.reuse, R13, R99 ;  /* 0x0000000d463a7223 */ /* 0x040fe20000000063 */
[C---:B------:R-:W-:Y:S01]  /*17d0*/  FFMA R100, R70.reuse, R14, R113 ;  /* 0x0000000e46647223 */ /* 0x040fe20000000071 */
[----:B------:R-:W-:Y:S01]  /*17e0*/  FFMA R106, R70, R15, R106 ;  /* 0x0000000f466a7223 */ /* 0x000fe2000000006a */
[C---:B------:R-:W-:Y:S01]  /*17f0*/  FFMA R46, R12.reuse, R90, R47 ;  /* 0x0000005a0c2e7223 */ /* 0x040fe2000000002f */
[C---:B------:R-:W-:Y:S01]  /*1800*/  FFMA R48, R12.reuse, R86, R49 ;  /* 0x000000560c307223 */ /* 0x040fe20000000031 */
[----:B------:R-:W-:Y:S01]  /*1810*/  FFMA R50, R12, R82, R65 ;  /* 0x000000520c327223 */ /* 0x000fe20000000041 */
[----:B-1----:R-:W-:Y:S01]  /*1820*/  FFMA R59, R24, R78, R59 ;  /* 0x0000004e183b7223 */ /* 0x002fe2000000003b */
[C---:B------:R-:W-:Y:S01]  /*1830*/  FFMA R36, R78.reuse, R25, R36 ;  /* 0x000000194e247223 */ /* 0x040fe20000000024 */
[C---:B------:R-:W-:Y:S01]  /*1840*/  FFMA R37, R78.reuse, R26, R37 ;  /* 0x0000001a4e257223 */ /* 0x040fe20000000025 */
[----:B------:R-:W-:Y:S01]  /*1850*/  FFMA R76, R78, R27, R76 ;  /* 0x0000001b4e4c7223 */ /* 0x000fe2000000004c */
[----:B------:R-:W-:Y:S01]  /*1860*/  FFMA R61, R24, R70, R61 ;  /* 0x00000046183d7223 */ /* 0x000fe2000000003d */
[C---:B------:R-:W-:Y:S01]  /*1870*/  FFMA R78, R70.reuse, R25, R77 ;  /* 0x00000019464e7223 */ /* 0x040fe2000000004d */
[----:B------:R-:W-:Y:S01]  /*1880*/  FFMA R63, R70, R26, R63 ;  /* 0x0000001a463f7223 */ /* 0x000fe2000000003f */
[----:B------:R-:W-:Y:S01]  /*1890*/  FFMA R52, R12, R74, R51 ;  /* 0x0000004a0c347223 */ /* 0x000fe20000000033 */
[-C--:B------:R-:W-:Y:S01]  /*18a0*/  FFMA R102, R90, R14.reuse, R115 ;  /* 0x0000000e5a667223 */ /* 0x080fe20000000073 */
[-C--:B------:R-:W-:Y:S01]  /*18b0*/  FFMA R104, R86, R14.reuse, R117 ;  /* 0x0000000e56687223 */ /* 0x080fe20000000075 */
[-C--:B------:R-:W-:Y:S01]  /*18c0*/  FFMA R108, R82, R14.reuse, R119 ;  /* 0x0000000e526c7223 */ /* 0x080fe20000000077 */
[----:B------:R-:W-:Y:S01]  /*18d0*/  FFMA R110, R74, R14, R121 ;  /* 0x0000000e4a6e7223 */ /* 0x000fe20000000079 */
[----:B------:R-:W-:Y:S01]  /*18e0*/  FFMA R70, R70, R27, R68 ;  /* 0x0000001b46467223 */ /* 0x000fe20000000044 */
[----:B------:R-:W-:Y:S01]  /*18f0*/  FFMA R12, R12, R34, R67 ;  /* 0x000000220c0c7223 */ /* 0x000fe20000000043 */
        /* <DEDUP_REMOVED lines=9> */
[----:B------:R-:W-:Y:S01]  /*1990*/  FFMA R33, R24, R86, R31 ;  /* 0x0000005618217223 */ /* 0x000fe2000000001f */
[C---:B------:R-:W-:Y:S01]  /*19a0*/  FFMA R90, R86.reuse, R25, R89 ;  /* 0x00000019565a7223 */ /* 0x040fe20000000059 */
[C---:B------:R-:W-:Y:S01]  /*19b0*/  FFMA R65, R86.reuse, R26, R53 ;  /* 0x0000001a56417223 */ /* 0x040fe20000000035 */
[----:B------:R-:W1:Y:S01]  /*19c0*/  LDS.128 R40, [R2+0x620] ;  /* 0x0006200002287984 */ /* 0x000e620000000c00 */
[----:B------:R-:W-:Y:S01]  /*19d0*/  FFMA R86, R86, R27, R84 ;  /* 0x0000001b56567223 */ /* 0x000fe20000000054 */
[C---:B------:R-:W-:Y:S01]  /*19e0*/  FFMA R66, R82.reuse, R13, R107 ;  /* 0x0000000d52427223 */ /* 0x040fe2000000006b */
        /* <DEDUP_REMOVED lines=22> */
[-C--:B------:R-:W-:Y:S01]  /*1b50*/  FFMA R111, R35, R18.reuse, R14 ;  /* 0x00000012236f7223 */ /* 0x080fe2000000000e */
[----:B------:R-:W-:Y:S01]  /*1b60*/  LDS.128 R44, [R2+0x800] ;  /* 0x00080000022c7984 */ /* 0x000fe20000000c00 */
[-C--:B------:R-:W-:Y:S01]  /*1b70*/  FFMA R34, R91, R19.reuse, R56 ;  /* 0x000000135b227223 */ /* 0x080fe20000000038 */
[----:B------:R-:W-:Y:S01]  /*1b80*/  FFMA R56, R87, R19, R30 ;  /* 0x0000001357387223 */ /* 0x000fe2000000001e */
[-C--:B------:R-:W-:Y:S01]  /*1b90*/  FFMA R113, R71, R18.reuse, R100 ;  /* 0x0000001247717223 */ /* 0x080fe20000000064 */
[----:B------:R-:W0:Y:S01]  /*1ba0*/  LDS.128 R12, [R4+UR15+0x30] ;  /* 0x0000300f040c7984 */ /* 0x000e220008000c00 */
[C---:B------:R-:W-:Y:S01]  /*1bb0*/  FFMA R55, R16.reuse, R79, R55 ;  /* 0x0000004f10377223 */ /* 0x040fe20000000037 */
[C---:B------:R-:W-:Y:S01]  /*1bc0*/  FFMA R54, R79.reuse, R17, R54 ;  /* 0x000000114f367223 */ /* 0x040fe20000000036 */
[-C--:B------:R-:W-:Y:S01]  /*1bd0*/  FFMA R101, R79, R18.reuse, R98 ;  /* 0x000000124f657223 */ /* 0x080fe20000000062 */
[----:B------:R-:W2:Y:S01]  /*1be0*/  LDS.128 R48, [R2+0x820] ;  /* 0x0008200002307984 */ /* 0x000ea20000000c00 */
[----:B------:R-:W-:Y:S01]  /*1bf0*/  FFMA R103, R87, R18, R104 ;  /* 0x0000001257677223 */ /* 0x000fe20000000068 */
[----:B------:R-:W-:Y:S01]  /*1c00*/  FFMA R64, R79, R19, R64 ;  /* 0x000000134f407223 */ /* 0x000fe20000000040 */
[----:B------:R-:W-:Y:S01]  /*1c10*/  FFMA R89, R16, R75, R52 ;  /* 0x0000004b10597223 */ /* 0x000fe20000000034 */
[----:B------:R-:W3:Y:S01]  /*1c20*/  LDS.128 R28, [R4+UR15+0x50] ;  /* 0x0000500f041c7984 */ /* 0x000ee20008000c00 */
[----:B------:R-:W-:Y:S01]  /*1c30*/  FFMA R58, R71, R17, R58 ;  /* 0x00000011473a7223 */ /* 0x000fe2000000003a */
[C---:B-1----:R-:W-:Y:S01]  /*1c40*/  FFMA R59, R40.reuse, R79, R59 ;  /* 0x0000004f283b7223 */ /* 0x042fe2000000003b */
[C---:B------:R-:W-:Y:S01]  /*1c50*/  FFMA R100, R79.reuse, R41, R36 ;  /* 0x000000294f647223 */ /* 0x040fe20000000024 */
[C---:B------:R-:W-:Y:S01]  /*1c60*/  FFMA R115, R79.reuse, R42, R37 ;  /* 0x0000002a4f737223 */ /* 0x040fe20000000025 */
[----:B------:R-:W-:Y:S01]  /*1c70*/  FFMA R76, R79, R43, R76 ;  /* 0x0000002b4f4c7223 */ /* 0x000fe2000000004c */
[----:B------:R-:W1:Y:S01]  /*1c80*/  LDS.128 R24, [R4+UR15+0x70] ;  /* 0x0000700f04187984 */ /* 0x000e620008000c00 */
[-C--:B------:R-:W-:Y:S01]  /*1c90*/  FFMA R105, R83, R18.reuse, R108 ;  /* 0x0000001253697223 */ /* 0x080fe2000000006c */
[----:B------:R-:W-:Y:S01]  /*1ca0*/  FFMA R107, R75, R18, R110 ;  /* 0x000000124b6b7223 */ /* 0x000fe2000000006e */
[-C--:B------:R-:W-:Y:S01]  /*1cb0*/  FFMA R106, R71, R19.reuse, R106 ;  /* 0x00000013476a7223 */ /* 0x080fe2000000006a */
[----:B------:R-:W-:Y:S01]  /*1cc0*/  FFMA R98, R83, R19, R38 ;  /* 0x0000001353627223 */ /* 0x000fe20000000026 */
[C---:B------:R-:W-:Y:S01]  /*1cd0*/  FFMA R79, R40.reuse, R71, R61 ;  /* 0x00000047284f7223 */ /* 0x040fe2000000003d */
[C---:B------:R-:W-:Y:S01]  /*1ce0*/  FFMA R104, R71.reuse, R41, R78 ;  /* 0x0000002947687223 */ /* 0x040fe2000000004e */
[----:B------:R-:W-:Y:S01]  /*1cf0*/  FFMA R121, R71, R42, R63 ;  /* 0x0000002a47797223 */ /* 0x000fe2000000003f */
[C---:B------:R-:W-:Y:S01]  /*1d00*/  FFMA R119, R40.reuse, R91, R57 ;  /* 0x0000005b28777223 */ /* 0x040fe20000000039 */
[-C--:B------:R-:W-:Y:S01]  /*1d10*/  FFMA R60, R91, R17.reuse, R60 ;  /* 0x000000115b3c7223 */ /* 0x080fe2000000003c */
[-C--:B------:R-:W-:Y:S01]  /*1d20*/  FFMA R62, R87, R17.reuse, R62 ;  /* 0x00000011573e7223 */ /* 0x080fe2000000003e */
[-C--:B------:R-:W-:Y:S01]  /*1d30*/  FFMA R66, R83, R17.reuse, R66 ;  /* 0x0000001153427223 */ /* 0x080fe20000000042 */
[-C--:B------:R-:W-:Y:S01]  /*1d40*/  FFMA R92, R75, R17.reuse, R92 ;  /* 0x000000114b5c7223 */ /* 0x080fe2000000005c */
[----:B------:R-:W-:Y:S01]  /*1d50*/  FFMA R96, R35, R17, R96 ;  /* 0x0000001123607223 */ /* 0x000fe20000000060 */
[----:B------:R-:W-:Y:S01]  /*1d60*/  FFMA R109, R91, R18, R102 ;  /* 0x000000125b6d7223 */ /* 0x000fe20000000066 */
[-C--:B------:R-:W-:Y:S01]  /*1d70*/  FFMA R52, R75, R19.reuse, R22 ;  /* 0x000000134b347223 */ /* 0x080fe20000000016 */
[----:B------:R-:W-:Y:S01]  /*1d80*/  FFMA R10, R35, R19, R10 ;  /* 0x00000013230a7223 */ /* 0x000fe2000000000a */
[----:B------:R-:W-:Y:S01]  /*1d90*/  FFMA R110, R71, R43, R70 ;  /* 0x0000002b476e7223 */ /* 0x000fe20000000046 */
[----:B------:R-:W-:Y:S01]  /*1da0*/  FFMA R108, R91, R41, R68 ;  /* 0x000000295b6c7223 */ /* 0x000fe20000000044 */
[----:B------:R-:W4:Y:S01]  /*1db0*/  LDS.128 R36, [R4+UR15+0x90] ;  /* 0x0000900f04247984 */ /* 0x000f220008000c00 */
[-C--:B------:R-:W-:Y:S01]  /*1dc0*/  FFMA R61, R83, R42.reuse, R21 ;  /* 0x0000002a533d7223 */ /* 0x080fe20000000015 */
[C---:B------:R-:W-:Y:S01]  /*1dd0*/  FFMA R57, R40.reuse, R75, R23 ;  /* 0x0000004b28397223 */ /* 0x040fe20000000017 */
[C---:B------:R-:W-:Y:S01]  /*1de0*/  FFMA R82, R75.reuse, R41, R82 ;  /* 0x000000294b527223 */ /* 0x040fe20000000052 */
[C---:B------:R-:W-:Y:S01]  /*1df0*/  FFMA R67, R75.reuse, R42, R67 ;  /* 0x0000002a4b437223 */ /* 0x040fe20000000043 */
[----:B------:R-:W-:Y:S01]  /*1e00*/  FFMA R68, R75, R43, R72 ;  /* 0x0000002b4b447223 */ /* 0x000fe20000000048 */
[----:B------:R-:W5:Y:S01]  /*1e10*/  LDS.128 R20, [R4+UR15+0xb0] ;  /* 0x0000b00f04147984 */ /* 0x000f620008000c00 */
[----:B------:R-:W-:Y:S01]  /*1e20*/  FFMA R63, R40, R35, R73 ;  /* 0x00000023283f7223 */ /* 0x000fe20000000049 */
[----:B------:R-:W-:Y:S01]  /*1e30*/  FFMA R70, R35, R41, R74 ;  /* 0x0000002923467223 */ /* 0x000fe2000000004a */
[C---:B------:R-:W-:Y:S01]  /*1e40*/  FFMA R116, R91.reuse, R43, R88 ;  /* 0x0000002b5b747223 */ /* 0x040fe20000000058 */
[----:B------:R-:W5:Y:S01]  /*1e50*/  LDS.128 R16, [R4+UR15+0xd0] ;  /* 0x0000d00f04107984 */ /* 0x000f620008000c00 */
[C---:B0-----:R-:W-:Y:S01]  /*1e60*/  FFMA R88, R12.reuse, R44, R97 ;  /* 0x0000002c0c587223 */ /* 0x041fe20000000061 */
[C---:B------:R-:W-:Y:S01]  /*1e70*/  FFMA R58, R12.reuse, R45, R58 ;  /* 0x0000002d0c3a7223 */ /* 0x040fe2000000003a */
[C---:B------:R-:W-:Y:S01]  /*1e80*/  FFMA R102, R12.reuse, R46, R113 ;  /* 0x0000002e0c667223 */ /* 0x040fe20000000071 */
[----:B------:R-:W0:Y:S01]  /*1e90*/  LDS.128 R72, [R4+UR15+0xf0] ;  /* 0x0000f00f04487984 */ /* 0x000e220008000c00 */
[C---:B------:R-:W-:Y:S01]  /*1ea0*/  FFMA R106, R12.reuse, R47, R106 ;  /* 0x0000002f0c6a7223 */ /* 0x040fe2000000006a */
[C---:B--2---:R-:W-:Y:S01]  /*1eb0*/  FFMA R79, R12.reuse, R48, R79 ;  /* 0x000000300c4f7223 */ /* 0x044fe2000000004f */
[C---:B------:R-:W-:Y:S01]  /*1ec0*/  FFMA R104, R12.reuse, R49, R104 ;  /* 0x000000310c687223 */ /* 0x040fe20000000068 */
[C---:B------:R-:W-:Y:S01]  /*1ed0*/  FFMA R71, R12.reuse, R50, R121 ;  /* 0x000000320c477223 */ /* 0x040fe20000000079 */
[-C--:B------:R-:W-:Y:S01]  /*1ee0*/  FFMA R117, R91, R42.reuse, R11 ;  /* 0x0000002a5b757223 */ /* 0x080fe2000000000b */
[----:B------:R-:W-:Y:S01]  /*1ef0*/  FFMA R12, R12, R51, R110 ;  /* 0x000000330c0c7223 */ /* 0x000fe2000000006e */
[----:B------:R-:W-:Y:S01]  /*1f00*/  FFMA R11, R40, R87, R33 ;  /* 0x00000057280b7223 */ /* 0x000fe20000000021 */
[CC--:B------:R-:W-:Y:S01]  /*1f10*/  FFMA R85, R35.reuse, R42.reuse, R85 ;  /* 0x0000002a23557223 */ /* 0x0c0fe20000000055 */
[----:B------:R-:W-:Y:S01]  /*1f20*/  FFMA R78, R35, R43, R32 ;  /* 0x0000002b234e7223 */ /* 0x000fe20000000020 */
[----:B---3--:R-:W-:Y:S01]  /*1f30*/  FFMA R110, R28, R47, R34 ;  /* 0x0000002f1c6e7223 */ /* 0x008fe20000000022 */
[C---:B------:R-:W-:Y:S01]  /*1f40*/  FFMA R90, R87.reuse, R41, R90 ;  /* 0x00000029575a7223 */ /* 0x040fe2000000005a */
[----:B------:R-:W2:Y:S01]  /*1f50*/  LDS.128 R32, [R2+0xa00] ;  /* 0x000a000002207984 */ /* 0x000ea20000000c00 */
[C---:B------:R-:W-:Y:S01]  /*1f60*/  FFMA R65, R87.reuse, R42, R65 ;  /* 0x0000002a57417223 */ /* 0x040fe20000000041 */
[----:B------:R-:W-:Y:S01]  /*1f70*/  FFMA R86, R87, R43, R86 ;  /* 0x0000002b57567223 */ /* 0x000fe20000000056 */
[----:B------:R-:W-:Y:S01]  /*1f80*/  FFMA R53, R40, R83, R53 ;  /* 0x0000005328357223 */ /* 0x000fe20000000035 */
        /* <DEDUP_REMOVED lines=45> */
[----:B------:R-:W0:Y:S01]  /*2260*/  LDS.128 R40, [R2+0xa20] ;  /* 0x000a200002287984 */ /* 0x000e220000000c00 */
        /* <DEDUP_REMOVED lines=30> */
[----:B------:R-:W1:Y:S01]  /*2450*/  LDS.128 R44, [R2+0xc00] ;  /* 0x000c0000022c7984 */ /* 0x000e620000000c00 */
[C---:B------:R-:W-:Y:S01]  /*2460*/  FFMA R63, R72.reuse, R48, R63 ;  /* 0x00000030483f7223 */ /* 0x040fe2000000003f */
[----:B------:R-:W-:-:S02]  /*2470*/  FFMA R85, R72, R50, R85 ;  /* 0x0000003248557223 */ /* 0x000fc40000000055 */
[----:B------:R-:W2:Y:S01]  /*2480*/  LDS.128 R32, [R2+0xc20] ;  /* 0x000c200002207984 */ /* 0x000ea20000000c00 */
[C---:B0-----:R-:W-:Y:S01]  /*2490*/  FFMA R59, R40.reuse, R37, R59 ;  /* 0x00000025283b7223 */ /* 0x041fe2000000003b */
        /* <DEDUP_REMOVED lines=26> */
[----:B------:R-:W-:-:S02]  /*2640*/  FFMA R78, R73, R43, R78 ;  /* 0x0000002b494e7223 */ /* 0x000fc4000000004e */
[----:B------:R-:W0:Y:S01]  /*2650*/  LDS.128 R40, [R2+0xe00] ;  /* 0x000e000002287984 */ /* 0x000e220000000c00 */
[C---:B-1----:R-:W-:Y:S01]  /*2660*/  FFMA R48, R44.reuse, R22, R77 ;  /* 0x000000162c307223 */ /* 0x042fe2000000004d */
[----:B------:R-:W-:Y:S01]  /*2670*/  FFMA R60, R44, R14, R51 ;  /* 0x0000000e2c3c7223 */ /* 0x000fe20000000033 */
[C---:B------:R-:W-:Y:S01]  /*2680*/  FFMA R66, R14.reuse, R45, R97 ;  /* 0x0000002d0e427223 */ /* 0x040fe20000000061 */
[----:B------:R-:W-:Y:S01]  /*2690*/  FFMA R96, R14, R46, R103 ;  /* 0x0000002e0e607223 */ /* 0x000fe20000000067 */
[----:B--2---:R-:W-:Y:S01]  /*26a0*/  FFMA R116, R38, R35, R76 ;  /* 0x0000002326747223 */ /* 0x004fe2000000004c */
[----:B------:R-:W-:Y:S01]  /*26b0*/  FFMA R108, R14, R47, R106 ;  /* 0x0000002f0e6c7223 */ /* 0x000fe2000000006a */
[----:B------:R-:W-:Y:S01]  /*26c0*/  FFMA R79, R32, R14, R79 ;  /* 0x0000000e204f7223 */ /* 0x000fe2000000004f */
[C---:B------:R-:W-:Y:S01]  /*26d0*/  FFMA R76, R14.reuse, R33, R37 ;  /* 0x000000210e4c7223 */ /* 0x040fe20000000025 */
[CC--:B------:R-:W-:Y:S01]  /*26e0*/  FFMA R77, R14.reuse, R34.reuse, R71 ;  /* 0x000000220e4d7223 */ /* 0x0c0fe20000000047 */
[----:B------:R-:W-:Y:S01]  /*26f0*/  FFMA R14, R14, R35, R12 ;  /* 0x000000230e0e7223 */ /* 0x000fe2000000000c */
[C---:B------:R-:W-:Y:S01]  /*2700*/  FFMA R12, R30.reuse, R33, R13 ;  /* 0x000000211e0c7223 */ /* 0x040fe2000000000d */
[----:B------:R-:W-:Y:S01]  /*2710*/  FFMA R13, R30, R34, R69 ;  /* 0x000000221e0d7223 */ /* 0x000fe20000000045 */
[-C--:B------:R-:W-:Y:S01]  /*2720*/  FFMA R52, R44, R26.reuse, R81 ;  /* 0x0000001a2c347223 */ /* 0x080fe20000000051 */
[----:B------:R-:W1:Y:S01]  /*2730*/  LDS.128 R68, [R2+0xe20] ;  /* 0x000e200002447984 */ /* 0x000e620000000c00 */
[----:B------:R-:W-:Y:S01]  /*2740*/  FFMA R58, R26, R45, R109 ;  /* 0x0000002d1a3a7223 */ /* 0x000fe2000000006d */
[----:B------:R-:W-:Y:S01]  /*2750*/  FFMA R81, R32, R26, R11 ;  /* 0x0000001a20517223 */ /* 0x000fe2000000000b */
[----:B------:R-:W-:Y:S01]  /*2760*/  FFMA R92, R30, R46, R111 ;  /* 0x0000002e1e5c7223 */ /* 0x000fe2000000006f */
[----:B------:R-:W-:Y:S01]  /*2770*/  FFMA R11, R26, R34, R65 ;  /* 0x000000221a0b7223 */ /* 0x000fe20000000041 */
[C---:B------:R-:W-:Y:S01]  /*2780*/  FFMA R72, R44.reuse, R74, R89 ;  /* 0x0000004a2c487223 */ /* 0x040fe20000000059 */
[----:B------:R-:W-:Y:S01]  /*2790*/  FFMA R49, R44, R38, R49 ;  /* 0x000000262c317223 */ /* 0x000fe20000000031 */
[-C--:B------:R-:W-:Y:S01]  /*27a0*/  FFMA R114, R38, R47.reuse, R125 ;  /* 0x0000002f26727223 */ /* 0x080fe2000000007d */
[-C--:B------:R-:W-:Y:S01]  /*27b0*/  FFMA R110, R30, R47.reuse, R110 ;  /* 0x0000002f1e6e7223 */ /* 0x080fe2000000006e */
[-C--:B------:R-:W-:Y:S01]  /*27c0*/  FFMA R106, R26, R47.reuse, R56 ;  /* 0x0000002f1a6a7223 */ /* 0x080fe20000000038 */
[-C--:B------:R-:W-:Y:S01]  /*27d0*/  FFMA R98, R22, R47.reuse, R98 ;  /* 0x0000002f16627223 */ /* 0x080fe20000000062 */
[----:B------:R-:W-:Y:S01]  /*27e0*/  FFMA R10, R18, R47, R10 ;  /* 0x0000002f120a7223 */ /* 0x000fe2000000000a */
[----:B------:R-:W-:Y:S01]  /*27f0*/  FFMA R89, R32, R22, R53 ;  /* 0x0000001620597223 */ /* 0x000fe20000000035 */
[C---:B------:R-:W-:Y:S01]  /*2800*/  FFMA R36, R44.reuse, R30, R87 ;  /* 0x0000001e2c247223 */ /* 0x040fe20000000057 */
[----:B------:R-:W-:Y:S01]  /*2810*/  FFMA R24, R44, R18, R55 ;  /* 0x000000122c187223 */ /* 0x000fe20000000037 */
[-C--:B------:R-:W-:Y:S01]  /*2820*/  FFMA R82, R38, R45.reuse, R91 ;  /* 0x0000002d26527223 */ /* 0x080fe2000000005b */
[-C--:B------:R-:W-:Y:S01]  /*2830*/  FFMA R62, R30, R45.reuse, R99 ;  /* 0x0000002d1e3e7223 */ /* 0x080fe20000000063 */
[-C--:B------:R-:W-:Y:S01]  /*2840*/  FFMA R54, R22, R45.reuse, R107 ;  /* 0x0000002d16367223 */ /* 0x080fe2000000006b */
[----:B------:R-:W-:Y:S01]  /*2850*/  FFMA R50, R18, R45, R105 ;  /* 0x0000002d12327223 */ /* 0x000fe20000000069 */
[-C--:B------:R-:W-:Y:S01]  /*2860*/  FFMA R90, R26, R46.reuse, R121 ;  /* 0x0000002e1a5a7223 */ /* 0x080fe20000000079 */
[----:B------:R-:W-:Y:S01]  /*2870*/  FFMA R16, R74, R47, R16 ;  /* 0x0000002f4a107223 */ /* 0x000fe20000000010 */
[C---:B------:R-:W-:Y:S01]  /*2880*/  FFMA R118, R26.reuse, R33, R29 ;  /* 0x000000211a767223 */ /* 0x040fe2000000001d */
[-C--:B------:R-:W-:Y:S01]  /*2890*/  FFMA R122, R26, R35.reuse, R86 ;  /* 0x000000231a7a7223 */ /* 0x080fe20000000056 */
[----:B------:R-:W-:Y:S01]  /*28a0*/  FFMA R124, R22, R35, R80 ;  /* 0x00000023167c7223 */ /* 0x000fe20000000050 */
[-C--:B------:R-:W-:Y:S01]  /*28b0*/  FFMA R104, R38, R46.reuse, R101 ;  /* 0x0000002e26687223 */ /* 0x080fe20000000065 */
[----:B0-----:R-:W-:Y:S01]  /*28c0*/  FFMA R53, R27, R41, R58 ;  /* 0x000000291b357223 */ /* 0x001fe2000000003a */
[-C--:B------:R-:W-:Y:S01]  /*28d0*/  FFMA R88, R22, R46.reuse, R119 ;  /* 0x0000002e16587223 */ /* 0x080fe20000000077 */
[----:B------:R-:W-:Y:S01]  /*28e0*/  FFMA R84, R18, R46, R117 ;  /* 0x0000002e12547223 */ /* 0x000fe20000000075 */
[----:B------:R-:W-:Y:S01]  /*28f0*/  FFMA R73, R32, R38, R59 ;  /* 0x0000002620497223 */ /* 0x000fe2000000003b */
[CC--:B------:R-:W-:Y:S01]  /*2900*/  FFMA R100, R38.reuse, R33.reuse, R100 ;  /* 0x0000002126647223 */ /* 0x0c0fe20000000064 */
[----:B------:R-:W-:Y:S01]  /*2910*/  FFMA R115, R38, R34, R115 ;  /* 0x0000002226737223 */ /* 0x000fe20000000073 */
[----:B------:R-:W-:Y:S01]  /*2920*/  FFMA R83, R32, R30, R83 ;  /* 0x0000001e20537223 */ /* 0x000fe20000000053 */
[CC--:B------:R-:W-:Y:S01]  /*2930*/  FFMA R86, R22.reuse, R33.reuse, R25 ;  /* 0x0000002116567223 */ /* 0x0c0fe20000000019 */
[----:B------:R-:W-:Y:S01]  /*2940*/  FFMA R87, R22, R34, R61 ;  /* 0x0000002216577223 */ /* 0x000fe2000000003d */
[----:B------:R-:W-:Y:S01]  /*2950*/  FFMA R97, R32, R18, R57 ;  /* 0x0000001220617223 */ /* 0x000fe20000000039 */
[C---:B------:R-:W-:Y:S01]  /*2960*/  FFMA R80, R18.reuse, R33, R21 ;  /* 0x0000002112507223 */ /* 0x040fe20000000015 */
[----:B------:R-:W-:Y:S01]  /*2970*/  FFMA R91, R18, R34, R67 ;  /* 0x00000022125b7223 */ /* 0x000fe20000000043 */
[----:B------:R-:W-:Y:S01]  /*2980*/  FFMA R58, R31, R42, R92 ;  /* 0x0000002a1f3a7223 */ /* 0x000fe2000000005c */
[C---:B------:R-:W-:Y:S01]  /*2990*/  FFMA R102, R74.reuse, R45, R113 ;  /* 0x0000002d4a667223 */ /* 0x040fe20000000071 */
[----:B------:R-:W-:Y:S01]  /*29a0*/  FFMA R112, R74, R46, R123 ;  /* 0x0000002e4a707223 */ /* 0x000fe2000000007b */
[----:B-1----:R-:W-:Y:S01]  /*29b0*/  FFMA R26, R27, R70, R11 ;  /* 0x000000461b1a7223 */ /* 0x002fe2000000000b */
[-C--:B------:R-:W-:Y:S01]  /*29c0*/  FFMA R120, R30, R35.reuse, R28 ;  /* 0x000000231e787223 */ /* 0x080fe2000000001c */
[----:B------:R-:W-:Y:S01]  /*29d0*/  FFMA R99, R18, R35, R20 ;  /* 0x0000002312637223 */ /* 0x000fe20000000014 */
[----:B------:R-:W-:Y:S01]  /*29e0*/  FFMA R101, R32, R74, R63 ;  /* 0x0000004a20657223 */ /* 0x000fe2000000003f */
[C---:B------:R-:W-:Y:S01]  /*29f0*/  FFMA R103, R74.reuse, R33, R17 ;  /* 0x000000214a677223 */ /* 0x040fe20000000011 */
[C---:B------:R-:W-:Y:S01]  /*2a00*/  FFMA R85, R74.reuse, R34, R85 ;  /* 0x000000224a557223 */ /* 0x040fe20000000055 */
[----:B------:R-:W-:Y:S01]  /*2a10*/  FFMA R78, R74, R35, R78 ;  /* 0x000000234a4e7223 */ /* 0x000fe2000000004e */
[----:B------:R-:W-:Y:S01]  /*2a20*/  FADD R11, R8, +QNAN ;  /* 0x7fc00000080b7421 */ /* 0x000fe20000000000 */
[----:B------:R-:W-:Y:S01]  /*2a30*/  FADD R92, R9, +QNAN ;  /* 0x7fc00000095c7421 */ /* 0x000fe20000000000 */
[C---:B------:R-:W-:Y:S01]  /*2a40*/  FFMA R64, R40.reuse, R39, R49 ;  /* 0x0000002728407223 */ /* 0x040fe20000000031 */
[-C--:B------:R-:W-:Y:S01]  /*2a50*/  FFMA R67, R39, R43.reuse, R114 ;  /* 0x0000002b27437223 */ /* 0x080fe20000000072 */
[-C--:B------:R-:W-:Y:S01]  /*2a60*/  FFMA R63, R15, R43.reuse, R108 ;  /* 0x0000002b0f3f7223 */ /* 0x080fe2000000006c */
[-C--:B------:R-:W-:Y:S01]  /*2a70*/  FFMA R59, R31, R43.reuse, R110 ;  /* 0x0000002b1f3b7223 */ /* 0x080fe2000000006e */
[-C--:B------:R-:W-:Y:S01]  /*2a80*/  FFMA R55, R27, R43.reuse, R106 ;  /* 0x0000002b1b377223 */ /* 0x080fe2000000006a */
[-C--:B------:R-:W-:Y:S01]  /*2a90*/  FFMA R51, R23, R43.reuse, R98 ;  /* 0x0000002b17337223 */ /* 0x080fe20000000062 */
[----:B------:R-:W-:Y:S01]  /*2aa0*/  FFMA R47, R19, R43, R10 ;  /* 0x0000002b132f7223 */ /* 0x000fe2000000000a */
[C---:B------:R-:W-:Y:S01]  /*2ab0*/  FFMA R56, R40.reuse, R31, R36 ;  /* 0x0000001f28387223 */ /* 0x040fe20000000024 */
[C---:B------:R-:W-:Y:S01]  /*2ac0*/  FFMA R44, R40.reuse, R19, R24 ;  /* 0x00000013282c7223 */ /* 0x040fe20000000018 */
[-C--:B------:R-:W-:Y:S01]  /*2ad0*/  FFMA R61, R15, R41.reuse, R66 ;  /* 0x000000290f3d7223 */ /* 0x080fe20000000042 */
[-C--:B------:R-:W-:Y:S01]  /*2ae0*/  FFMA R57, R31, R41.reuse, R62 ;  /* 0x000000291f397223 */ /* 0x080fe2000000003e */
[-C--:B------:R-:W-:Y:S01]  /*2af0*/  FFMA R49, R23, R41.reuse, R54 ;  /* 0x0000002917317223 */ /* 0x080fe20000000036 */
[----:B------:R-:W-:Y:S01]  /*2b00*/  FFMA R45, R19, R41, R50 ;  /* 0x00000029132d7223 */ /* 0x000fe20000000032 */
        /* <DEDUP_REMOVED lines=19> */
[-C--:B------:R-:W-:Y:S01]  /*2c40*/  FFMA R30, R31, R70.reuse, R13 ;  /* 0x000000461f1e7223 */ /* 0x080fe2000000000d */
[C---:B------:R-:W-:Y:S01]  /*2c50*/  FFMA R24, R68.reuse, R27, R81 ;  /* 0x0000001b44187223 */ /* 0x040fe20000000051 */
[----:B------:R-:W-:Y:S01]  /*2c60*/  FFMA R25, R27, R69, R118 ;  /* 0x000000451b197223 */ /* 0x000fe20000000076 */
[C---:B------:R-:W-:Y:S01]  /*2c70*/  FFMA R20, R68.reuse, R23, R89 ;  /* 0x0000001744147223 */ /* 0x040fe20000000059 */
[C---:B------:R-:W-:Y:S01]  /*2c80*/  FFMA R21, R23.reuse, R69, R86 ;  /* 0x0000004517157223 */ /* 0x040fe20000000056 */
[-C--:B------:R-:W-:Y:S01]  /*2c90*/  FFMA R22, R23, R70.reuse, R87 ;  /* 0x0000004617167223 */ /* 0x080fe20000000057 */
[----:B------:R-:W-:Y:S01]  /*2ca0*/  FFMA R16, R68, R19, R97 ;  /* 0x0000001344107223 */ /* 0x000fe20000000061 */
[C---:B------:R-:W-:Y:S01]  /*2cb0*/  FFMA R17, R19.reuse, R69, R80 ;  /* 0x0000004513117223 */ /* 0x040fe20000000050 */
        /* <DEDUP_REMOVED lines=15> */
[----:B------:R-:W-:Y:S01]  /*2db0*/  FADD R10, R7, +QNAN ;  /* 0x7fc00000070a7421 */ /* 0x000fe20000000000 */
[----:B------:R-:W-:Y:S01]  /*2dc0*/  FADD R11, R11, +QNAN ;  /* 0x7fc000000b0b7421 */ /* 0x000fe20000000000 */
[----:B------:R-:W-:Y:S01]  /*2dd0*/  FADD R92, R92, +QNAN ;  /* 0x7fc000005c5c7421 */ /* 0x000fe20000000000 */
[----:B------:R-:W-:Y:S06]  /*2de0*/  BRA.U UP0, `(.L_x_24) ;  /* 0xffffffd900187547 */ /* 0x000fec000b83ffff */
.L_x_21:
[----:B------:R-:W1:Y:S01]  /*2df0*/  S2R R4, SR_CTAID.X ;  /* 0x0000000000047919 */ /* 0x000e620000002500 */
[----:B------:R-:W2:Y:S01]  /*2e00*/  LDCU UR7, c[0x0][0x3a0] ;  /* 0x00007400ff0777ac */ /* 0x000ea20008000800 */
[----:B------:R-:W-:Y:S01]  /*2e10*/  SHF.R.U32.HI R2, RZ, 0x1, R0 ;  /* 0x00000001ff027819 */ /* 0x000fe20000011600 */
[----:B------:R-:W3:Y:S01]  /*2e20*/  S2R R5, SR_CTAID.Y ;  /* 0x0000000000057919 */ /* 0x000ee20000002600 */
[----:B------:R-:W-:Y:S01]  /*2e30*/  SHF.L.U32 R6, R0, 0x1, RZ ;  /* 0x0000000100067819 */ /* 0x000fe200000006ff */
[----:B------:R-:W4:Y:S01]  /*2e40*/  LDCU.64 UR20, c[0x0][0x390] ;  /* 0x00007200ff1477ac */ /* 0x000f220008000a00 */
[C---:B------:R-:W-:Y:S02]  /*2e50*/  LOP3.LUT R3, R2.reuse, 0x1e0, RZ, 0xc0, !PT ;  /* 0x000001e002037812 */ /* 0x040fe400078ec0ff */
[----:B------:R-:W-:Y:S02]  /*2e60*/  LOP3.LUT R2, R2, 0xc, RZ, 0xc0, !PT ;  /* 0x0000000c02027812 */ /* 0x000fe400078ec0ff */
[----:B------:R-:W-:-:S02]  /*2e70*/  LOP3.LUT R6, R6, 0x40, RZ, 0xc0, !PT ;  /* 0x0000004006067812 */ /* 0x000fc400078ec0ff */
[----:B-1----:R-:W-:Y:S02]  /*2e80*/  LEA R3, R4, R3, 0x7 ;  /* 0x0000000304037211 */ /* 0x002fe400078e38ff */
[----:B------:R-:W-:Y:S02]  /*2e90*/  SHF.L.U32 R4, R0, 0x2, RZ ;  /* 0x0000000200047819 */ /* 0x000fe400000006ff */
[----:B------:R-:W-:Y:S02]  /*2ea0*/  IADD3 R2, PT, PT, R3, R2, RZ ;  /* 0x0000000203027210 */ /* 0x000fe40007ffe0ff */
[----:B---3--:R-:W-:Y:S02]  /*2eb0*/  LEA R0, R5, R6, 0x7 ;  /* 0x0000000605007211 */ /* 0x008fe400078e38ff */
[----:B------:R-:W-:Y:S01]  /*2ec0*/  LOP3.LUT R5, R4, 0x1c, RZ, 0xc0, !PT ;  /* 0x0000001c04057812 */ /* 0x000fe200078ec0ff */
[----:B--2---:R-:W-:-:S03]  /*2ed0*/  IMAD R3, R2, UR7, RZ ;  /* 0x0000000702037c24 */ /* 0x004fc6000f8e02ff */
[----:B------:R-:W-:Y:S02]  /*2ee0*/  IADD3 R0, PT, PT, R5, R0, RZ ;  /* 0x0000000005007210 */ /* 0x000fe40007ffe0ff */
[C---:B------:R-:W-:Y:S02]  /*2ef0*/  IADD3 R5, PT, PT, R3.reuse, UR7, RZ ;  /* 0x0000000703057c10 */ /* 0x040fe4000fffe0ff */
[C---:B------:R-:W-:Y:S02]  /*2f00*/  IADD3 R68, P0, PT, R0.reuse, R3, RZ ;  /* 0x0000000300447210 */ /* 0x040fe40007f1e0ff */
[----:B------:R-:W-:Y:S02]  /*2f10*/  IADD3 R6, P1, PT, R0, R5, RZ ;  /* 0x0000000500067210 */ /* 0x000fe40007f3e0ff */
[----:B------:R-:W-:Y:S02]  /*2f20*/  LEA.HI.X.SX32 R3, R3, RZ, 0x1, P0 ;  /* 0x000000ff03037211 */ /* 0x000fe400000f0eff */
[----:B----4-:R-:W-:-:S02]  /*2f30*/  LEA R2, P0, R68, UR20, 0x2 ;  /* 0x0000001444027c11 */ /* 0x010fc4000f8010ff */
[C---:B------:R-:W-:Y:S02]  /*2f40*/  IADD3 R7, PT, PT, R5.reuse, UR7, RZ ;  /* 0x0000000705077c10 */ /* 0x040fe4000fffe0ff */
[----:B------:R-:W-:Y:S02]  /*2f50*/  LEA.HI.X.SX32 R5, R5, RZ, 0x1, P1 ;  /* 0x000000ff05057211 */ /* 0x000fe400008f0eff */
[----:B------:R-:W-:Y:S02]  /*2f60*/  LEA.HI.X R3, R68, UR21, R3, 0x2, P0 ;  /* 0x0000001544037c11 */ /* 0x000fe400080f1403 */
[----:B------:R-:W-:Y:S02]  /*2f70*/  LEA R4, P1, R6, UR20, 0x2 ;  /* 0x0000001406047c11 */ /* 0x000fe4000f8210ff */
[----:B------:R-:W-:Y:S01]  /*2f80*/  IADD3 R68, P0, PT, R0, R7, RZ ;  /* 0x0000000700447210 */ /* 0x000fe20007f1e0ff */
[----:B0-----:R0:W-:Y:S01]  /*2f90*/  STG.E.128 desc[UR16][R2.64], R64 ;  /* 0x0000004002007986 */ /* 0x0011e2000c101d10 */
        /* <DEDUP_REMOVED lines=14> */
[C---:B0-----:R-:W-:Y:S01]  /*3080*/  IADD3 R65, PT, PT, R71.reuse, UR7, RZ ;  /* 0x0000000747417c10 */ /* 0x041fe2000fffe0ff */
[----:B------:R0:W-:Y:S01]  /*3090*/  STG.E.128 desc[UR16][R6.64+0x80], R28 ;  /* 0x0000801c06007986 */ /* 0x0001e2000c101d10 */
[----:B------:R-:W-:Y:S02]  /*30a0*/  LEA.HI.X R69, R72, UR21, R69, 0x2, P0 ;  /* 0x0000001548457c11 */ /* 0x000fe400080f1445 */
[----:B------:R-:W-:-:S02]  /*30b0*/  LEA.HI.X.SX32 R71, R71, RZ, 0x1, P1 ;  /* 0x000000ff47477211 */ /* 0x000fc400008f0eff */
[----:B-1----:R-:W-:Y:S01]  /*30c0*/  LEA R2, P0, R70, UR20, 0x2 ;  /* 0x0000001446027c11 */ /* 0x002fe2000f8010ff */
[----:B------:R-:W-:Y:S01]  /*30d0*/  STG.E.128 desc[UR16][R68.64], R52 ;  /* 0x0000003444007986 */ /* 0x000fe2000c101d10 */
[----:B------:R-:W-:Y:S02]  /*30e0*/  IADD3 R36, P1, PT, R0, R65, RZ ;  /* 0x0000004100247210 */ /* 0x000fe40007f3e0ff */
[C---:B------:R-:W-:Y:S01]  /*30f0*/  IADD3 R37, PT, PT, R65.reuse, UR7, RZ ;  /* 0x0000000741257c10 */ /* 0x040fe2000fffe0ff */
[----:B------:R-:W-:Y:S01]  /*3100*/  STG.E.128 desc[UR16][R68.64+0x80], R24 ;  /* 0x0000801844007986 */ /* 0x000fe2000c101d10 */
[----:B------:R-:W-:Y:S02]  /*3110*/  LEA.HI.X R3, R70, UR21, R71, 0x2, P0 ;  /* 0x0000001546037c11 */ /* 0x000fe400080f1447 */
[----:B------:R-:W-:Y:S02]  /*3120*/  LEA.HI.X.SX32 R65, R65, RZ, 0x1, P1 ;  /* 0x000000ff41417211 */ /* 0x000fe400008f0eff */
[----:B--2---:R-:W-:Y:S01]  /*3130*/  LEA R4, P0, R36, UR20, 0x2 ;  /* 0x0000001424047c11 */ /* 0x004fe2000f8010ff */
[----:B------:R-:W-:Y:S01]  /*3140*/  STG.E.128 desc[UR16][R2.64], R8 ;  /* 0x0000000802007986 */ /* 0x000fe2000c101d10 */
[----:B------:R-:W-:-:S02]  /*3150*/  IADD3 R33, PT, PT, R37, UR7, RZ ;  /* 0x0000000725217c10 */ /* 0x000fc4000fffe0ff */
[----:B------:R-:W-:Y:S01]  /*3160*/  LEA.HI.X R5, R36, UR21, R65, 0x2, P0 ;  /* 0x0000001524057c11 */ /* 0x000fe200080f1441 */
[----:B------:R-:W-:Y:S01]  /*3170*/  STG.E.128 desc[UR16][R2.64+0x80], R92 ;  /* 0x0000805c02007986 */ /* 0x000fe2000c101d10 */
[C---:B------:R-:W-:Y:S02]  /*3180*/  IADD3 R32, P0, PT, R0.reuse, R37, RZ ;  /* 0x0000002500207210 */ /* 0x040fe40007f1e0ff */
[----:B------:R-:W-:Y:S01]  /*3190*/  IADD3 R0, P1, PT, R0, R33, RZ ;  /* 0x0000002100007210 */ /* 0x000fe20007f3e0ff */
[----:B------:R-:W-:Y:S01]  /*31a0*/  STG.E.128 desc[UR16][R4.64], R48 ;  /* 0x0000003004007986 */ /* 0x000fe2000c101d10 */
[----:B------:R-:W-:Y:S02]  /*31b0*/  LEA.HI.X.SX32 R37, R37, RZ, 0x1, P0 ;  /* 0x000000ff25257211 */ /* 0x000fe400000f0eff */
[----:B0-----:R-:W-:Y:S01]  /*31c0*/  LEA R6, P0, R32, UR20, 0x2 ;  /* 0x0000001420067c11 */ /* 0x001fe2000f8010ff */
[----:B------:R-:W-:Y:S01]  /*31d0*/  STG.E.128 desc[UR16][R4.64+0x80], R20 ;  /* 0x0000801404007986 */ /* 0x000fe2000c101d10 */
[----:B------:R-:W-:-:S02]  /*31e0*/  LEA.HI.X.SX32 R33, R33, RZ, 0x1, P1 ;  /* 0x000000ff21217211 */ /* 0x000fc400008f0eff */
        /* <DEDUP_REMOVED lines=8> */
.L_x_25:
        /* <DEDUP_REMOVED lines=9> */
.L_x_52:


//--------------------- .text._Z14sgemmTillingV3PfS_S_iii --------------------------
	.section	.text._Z14sgemmTillingV3PfS_S_iii,"ax",@progbits
	.align	128
        .global         _Z14sgemmTillingV3PfS_S_iii
        .type           _Z14sgemmTillingV3PfS_S_iii,@function
        .size           _Z14sgemmTillingV3PfS_S_iii,(.L_x_53 - _Z14sgemmTillingV3PfS_S_iii)
        .other          _Z14sgemmTillingV3PfS_S_iii,@"STO_CUDA_ENTRY STV_DEFAULT"
_Z14sgemmTillingV3PfS_S_iii:
.text._Z14sgemmTillingV3PfS_S_iii:
        /* <DEDUP_REMOVED lines=41> */
[C---:B------:R-:W-:Y:S02]  /*0290*/  ISETP.GT.U32.AND P0, PT, R0.reuse, 0x7f, PT ;  /* 0x0000007f0000780c */ /* 0x040fe40003f04070 */
[----:B------:R-:W-:Y:S02]  /*02a0*/  CS2R R14, SRZ ;  /* 0x00000000000e7805 */ /* 0x000fe4000001ff00 */
[----:B------:R-:W-:Y:S01]  /*02b0*/  SHF.L.U32 R4, R0, 0x4, RZ ;  /* 0x0000000400047819 */ /* 0x000fe200000006ff */
[----:B------:R-:W-:Y:S01]  /*02c0*/  USHF.R.S32.HI UR4, URZ, 0x1f, UR8 ;  /* 0x0000001fff047899 */ /* 0x000fe20008011408 */
[----:B------:R-:W-:Y:S01]  /*02d0*/  CS2R R12, SRZ ;  /* 0x00000000000c7805 */ /* 0x000fe2000001ff00 */
[----:B------:R-:W-:Y:S01]  /*02e0*/  UMOV UR6, 0x400 ;  /* 0x0000040000067882 */ /* 0x000fe20000000000 */
        /* <DEDUP_REMOVED lines=16> */
[----:B--2---:R-:W-:Y:S01]  /*03f0*/  ULEA UR16, UR7, UR6, 0x18 ;  /* 0x0000000607107291 */ /* 0x004fe2000f8ec0ff */
[----:B------:R-:W-:Y:S01]  /*0400*/  CS2R R56, SRZ ;  /* 0x0000000000387805 */ /* 0x000fe2000001ff00 */
[----:B------:R-:W-:Y:S01]  /*0410*/  UIADD3 UR6, UPT, UPT, UR6, 0x1000, URZ ;  /* 0x0000100006067890 */ /* 0x000fe2000fffe0ff */
[----:B------:R-:W-:-:S02]  /*0420*/  CS2R R58, SRZ ;  /* 0x00000000003a7805 */ /* 0x000fc4000001ff00 */
[----:B------:R-:W-:Y:S02]  /*0430*/  CS2R R28, SRZ ;  /* 0x00000000001c7805 */ /* 0x000fe4000001ff00 */
[----:B------:R-:W-:Y:S02]  /*0440*/  CS2R R30, SRZ ;  /* 0x00000000001e7805 */ /* 0x000fe4000001ff00 */
[----:B------:R-:W-:Y:S02]  /*0450*/  CS2R R52, SRZ ;  /* 0x0000000000347805 */ /* 0x000fe4000001ff00 */
[----:B-1----:R-:W-:Y:S02]  /*0460*/  LEA R2, R3, R0, 0x7 ;  /* 0x0000000003027211 */ /* 0x002fe400078e38ff */
[----:B------:R-:W-:Y:S02]  /*0470*/  CS2R R54, SRZ ;  /* 0x0000000000367805 */ /* 0x000fe4000001ff00 */
[----:B------:R-:W-:-:S02]  /*0480*/  SHF.L.U32 R0, R0, 0x3, RZ ;  /* 0x0000000300007819 */ /* 0x000fc400000006ff */
[----:B------:R-:W-:Y:S02]  /*0490*/  CS2R R24, SRZ ;  /* 0x0000000000187805 */ /* 0x000fe4000001ff00 */
[----:B------:R-:W-:Y:S02]  /*04a0*/  CS2R R26, SRZ ;  /* 0x00000000001a7805 */ /* 0x000fe4000001ff00 */
[----:B------:R-:W-:Y:S02]  /*04b0*/  CS2R R8, SRZ ;  /* 0x0000000000087805 */ /* 0x000fe4000001ff00 */
[----:B------:R-:W-:Y:S02]  /*04c0*/  LOP3.LUT R3, R0, 0x100, RZ, 0xc0, !PT ;  /* 0x0000010000037812 */ /* 0x000fe400078ec0ff */
[----:B------:R-:W-:Y:S02]  /*04d0*/  CS2R R10, SRZ ;  /* 0x00000000000a7805 */ /* 0x000fe4000001ff00 */
[----:B------:R-:W-:-:S02]  /*04e0*/  CS2R R92, SRZ ;  /* 0x00000000005c7805 */ /* 0x000fc4000001ff00 */
[----:B------:R-:W-:Y:S02]  /*04f0*/  CS2R R94, SRZ ;  /* 0x00000000005e7805 */ /* 0x000fe4000001ff00 */
[----:B------:R-:W-:Y:S02]  /*0500*/  LOP3.LUT R3, R3, 0x70, R4, 0xf8, !PT ;  /* 0x0000007003037812 */ /* 0x000fe400078ef804 */
[----:B------:R-:W-:Y:S02]  /*0510*/  CS2R R48, SRZ ;  /* 0x0000000000307805 */ /* 0x000fe4000001ff00 */
[----:B------:R-:W-:Y:S02]  /*0520*/  CS2R R50, SRZ ;  /* 0x0000000000327805 */ /* 0x000fe4000001ff00 */
[----:B------:R-:W-:Y:S02]  /*0530*/  CS2R R20, SRZ ;  /* 0x0000000000147805 */ /* 0x000fe4000001ff00 */
[----:B------:R-:W-:-:S02]  /*0540*/  CS2R R22, SRZ ;  /* 0x0000000000167805 */ /* 0x000fc4000001ff00 */
[----:B------:R-:W-:Y:S01]  /*0550*/  LOP3.LUT R4, R4, 0x3d80, RZ, 0xc0, !PT ;  /* 0x00003d8004047812 */ /* 0x000fe200078ec0ff */
[----:B------:R-:W-:Y:S01]  /*0560*/  IMAD R2, R2, UR8, RZ ;  /* 0x0000000802027c24 */ /* 0x000fe2000f8e02ff */
[----:B------:R-:W-:Y:S02]  /*0570*/  ULEA UR7, UR7, UR6, 0x18 ;  /* 0x0000000607077291 */ /* 0x000fe4000f8ec0ff */
[----:B---3--:R-:W-:Y:S02]  /*0580*/  USHF.L.U32 UR11, UR5, 0x1, URZ ;  /* 0x00000001050b7899 */ /* 0x008fe400080006ff */
[----:B------:R-:W-:Y:S02]  /*0590*/  UIMAD UR12, UR5, 0x3, URZ ;  /* 0x00000003050c78a4 */ /* 0x000fe4000f8e02ff */
[----:B------:R-:W-:Y:S02]  /*05a0*/  USHF.L.U32 UR13, UR5, 0x2, URZ ;  /* 0x00000002050d7899 */ /* 0x000fe400080006ff */
[----:B------:R-:W-:-:S02]  /*05b0*/  UIMAD UR14, UR5, 0x5, URZ ;  /* 0x00000005050e78a4 */ /* 0x000fc4000f8e02ff */
[----:B------:R-:W-:Y:S02]  /*05c0*/  UIMAD UR15, UR5, 0x6, URZ ;  /* 0x00000006050f78a4 */ /* 0x000fe4000f8e02ff */
[----:B------:R-:W-:Y:S01]  /*05d0*/  UIADD3 UR6, UPT, UPT, -UR4, URZ, URZ ;  /* 0x000000ff04067290 */ /* 0x000fe2000fffe1ff */
[----:B------:R-:W1:Y:S01]  /*05e0*/  LDCU UR10, c[0x0][0x3a0] ;  /* 0x00007400ff0a77ac */ /* 0x000e620008000800 */
[----:B------:R-:W2:Y:S01]  /*05f0*/  LDCU UR17, c[0x0][0x3a0] ;  /* 0x00007400ff1177ac */ /* 0x000ea20008000800 */
[----:B------:R-:W3:Y:S01]  /*0600*/  LDCU.64 UR20, c[0x0][0x388] ;  /* 0x00007100ff1477ac */ /* 0x000ee20008000a00 */
[----:B------:R-:W-:Y:S01]  /*0610*/  UIMAD UR5, UR5, 0x7, URZ ;  /* 0x00000007050578a4 */ /* 0x000fe2000f8e02ff */
[----:B------:R-:W-:-:S11]  /*0620*/  UMOV UR4, URZ ;  /* 0x000000ff00047c82 */ /* 0x000fd60008000000 */
.L_x_29:
        /* <DEDUP_REMOVED lines=78> */
.L_x_28:
[----:B--23--:R-:W-:Y:S05]  /*0b10*/  BSYNC.RECONVERGENT B0 ;  /* 0x0000000000007941 */ /* 0x00cfea0003800200 */
.L_x_27:
        /* <DEDUP_REMOVED lines=24> */
[----:B------:R-:W-:Y:S01]  /*0ca0*/  LDS.128 R100, [R3+UR7] ;  /* 0x0000000703647984 */ /* 0x000fe20008000c00 */
[----:B------:R-:W-:Y:S01]  /*0cb0*/  FADD R95, R95, +QNAN ;  /* 0x7fc000005f5f7421 */ /* 0x000fe20000000000 */
[----:B------:R-:W-:Y:S01]  /*0cc0*/  FADD R5, R5, +QNAN ;  /* 0x7fc0000005057421 */ /* 0x000fe20000000000 */
[----:B------:R-:W-:Y:S01]  /*0cd0*/  FADD R6, R6, +QNAN ;  /* 0x7fc0000006067421 */ /* 0x000fe20000000000 */
[----:B------:R-:W0:Y:S01]  /*0ce0*/  LDS.128 R88, [R4+UR16+0x40] ;  /* 0x0000401004587984 */ /* 0x000e220008000c00 */
[----:B------:R-:W-:Y:S01]  /*0cf0*/  FADD R7, R7, +QNAN ;  /* 0x7fc0000007077421 */ /* 0x000fe20000000000 */
[----:B------:R-:W-:Y:S01]  /*0d00*/  FADD R8, R8, +QNAN ;  /* 0x7fc0000008087421 */ /* 0x000fe20000000000 */
[----:B------:R-:W-:Y:S01]  /*0d10*/  FADD R9, R9, +QNAN ;  /* 0x7fc0000009097421 */ /* 0x000fe20000000000 */
[----:B------:R-:W1:Y:S01]  /*0d20*/  LDS.128 R96, [R3+UR7+0x20] ;  /* 0x0000200703607984 */ /* 0x000e620008000c00 */
        /* <DEDUP_REMOVED lines=78> */
[----:B------:R-:W1:Y:S01]  /*1210*/  LDS.128 R24, [R3+UR7+0x200] ;  /* 0x0002000703187984 */ /* 0x000e620008000c00 */
[C---:B------:R-:W-:Y:S01]  /*1220*/  FFMA R46, R72.reuse, R102, R46 ;  /* 0x00000066482e7223 */ /* 0x040fe2000000002e */
[C---:B------:R-:W-:Y:S01]  /*1230*/  FFMA R22, R72.reuse, R103, R47 ;  /* 0x0000006748167223 */ /* 0x040fe2000000002f */
[C---:B------:R-:W-:Y:S01]  /*1240*/  FFMA R23, R72.reuse, R96, R16 ;  /* 0x0000006048177223 */ /* 0x040fe20000000010 */
[C---:B------:R-:W-:Y:S01]  /*1250*/  FFMA R44, R72.reuse, R97, R17 ;  /* 0x00000061482c7223 */ /* 0x040fe20000000011 */
[C---:B------:R-:W-:Y:S01]  /*1260*/  FFMA R45, R72.reuse, R98, R18 ;  /* 0x00000062482d7223 */ /* 0x040fe20000000012 */
[----:B------:R-:W-:Y:S01]  /*1270*/  FFMA R72, R72, R99, R19 ;  /* 0x0000006348487223 */ /* 0x000fe20000000013 */
[----:B------:R-:W-:Y:S01]  /*1280*/  FADD R95, R95, +QNAN ;  /* 0x7fc000005f5f7421 */ /* 0x000fe20000000000 */
[----:B------:R-:W2:Y:S01]  /*1290*/  LDS.128 R16, [R3+UR7+0x220] ;  /* 0x0002200703107984 */ /* 0x000ea20008000c00 */
        /* <DEDUP_REMOVED lines=15> */
[----:B------:R-:W0:Y:S01]  /*1390*/  LDS.128 R12, [R3+UR7+0x400] ;  /* 0x00040007030c7984 */ /* 0x000e220008000c00 */
        /* <DEDUP_REMOVED lines=30> */
[----:B------:R-:W1:Y:S01]  /*1580*/  LDS.128 R24, [R3+UR7+0x420] ;  /* 0x0004200703187984 */ /* 0x000e620008000c00 */
        /* <DEDUP_REMOVED lines=28> */
[----:B------:R-:W0:Y:S01]  /*1750*/  LDS.128 R16, [R3+UR7+0x600] ;  /* 0x0006000703107984 */ /* 0x000e220008000c00 */
        /* <DEDUP_REMOVED lines=36> */
[----:B------:R-:W1:Y:S01]  /*19a0*/  LDS.128 R40, [R3+UR7+0x620] ;  /* 0x0006200703287984 */ /* 0x000e620008000c00 */
        /* <DEDUP_REMOVED lines=25> */
[----:B------:R-:W-:Y:S01]  /*1b40*/  LDS.128 R44, [R3+UR7+0x800] ;  /* 0x00080007032c7984 */ /* 0x000fe20008000c00 */
[-C--:B------:R-:W-:Y:S01]  /*1b50*/  FFMA R34, R91, R19.reuse, R56 ;  /* 0x000000135b227223 */ /* 0x080fe20000000038 */
[----:B------:R-:W-:Y:S01]  /*1b60*/  FFMA R56, R87, R19, R30 ;  /* 0x0000001357387223 */ /* 0x000fe2000000001e */
[-C--:B------:R-:W-:Y:S01]  /*1b70*/  FFMA R113, R71, R18.reuse, R100 ;  /* 0x0000001247717223 */ /* 0x080fe20000000064 */
[----:B------:R-:W0:Y:S01]  /*1b80*/  LDS.128 R12, [R4+UR16+0x30] ;  /* 0x00003010040c7984 */ /* 0x000e220008000c00 */
[C---:B------:R-:W-:Y:S01]  /*1b90*/  FFMA R55, R16.reuse, R79, R55 ;  /* 0x0000004f10377223 */ /* 0x040fe20000000037 */
[C---:B------:R-:W-:Y:S01]  /*1ba0*/  FFMA R54, R79.reuse, R17, R54 ;  /* 0x000000114f367223 */ /* 0x040fe20000000036 */
[-C--:B------:R-:W-:Y:S01]  /*1bb0*/  FFMA R101, R79, R18.reuse, R98 ;  /* 0x000000124f657223 */ /* 0x080fe20000000062 */
[----:B------:R-:W2:Y:S01]  /*1bc0*/  LDS.128 R48, [R3+UR7+0x820] ;  /* 0x0008200703307984 */ /* 0x000ea20008000c00 */
        /* <DEDUP_REMOVED lines=54> */
[----:B------:R-:W2:Y:S01]  /*1f30*/  LDS.128 R32, [R3+UR7+0xa00] ;  /* 0x000a000703207984 */ /* 0x000ea20008000c00 */
        /* <DEDUP_REMOVED lines=48> */
[----:B------:R-:W0:Y:S01]  /*2240*/  LDS.128 R40, [R3+UR7+0xa20] ;  /* 0x000a200703287984 */ /* 0x000e220008000c00 */
        /* <DEDUP_REMOVED lines=30> */
[----:B------:R-:W1:Y:S01]  /*2430*/  LDS.128 R44, [R3+UR7+0xc00] ;  /* 0x000c0007032c7984 */ /* 0x000e620008000c00 */
[C---:B------:R-:W-:Y:S01]  /*2440*/  FFMA R63, R72.reuse, R48, R63 ;  /* 0x00000030483f7223 */ /* 0x040fe2000000003f */
[----:B------:R-:W-:-:S02]  /*2450*/  FFMA R85, R72, R50, R85 ;  /* 0x0000003248557223 */ /* 0x000fc40000000055 */
[----:B------:R-:W2:Y:S01]  /*2460*/  LDS.128 R32, [R3+UR7+0xc20] ;  /* 0x000c200703207984 */ /* 0x000ea20008000c00 */
        /* <DEDUP_REMOVED lines=28> */
[----:B------:R-:W0:Y:S01]  /*2630*/  LDS.128 R40, [R3+UR7+0xe00] ;  /* 0x000e000703287984 */ /* 0x000e220008000c00 */
        /* <DEDUP_REMOVED lines=13> */
[----:B------:R-:W1:Y:S01]  /*2710*/  LDS.128 R68, [R3+UR7+0xe20] ;  /* 0x000e200703447984 */ /* 0x000e620008000c00 */
        /* <DEDUP_REMOVED lines=107> */
.L_x_26:
        /* <DEDUP_REMOVED lines=9> */
[----:B------:R-:W-:-:S04]  /*2e60*/  SHF.L.U32 R0, R0, 0x1, RZ ;  /* 0x0000000100007819 */ /* 0x000fc800000006ff */
[----:B------:R-:W-:Y:S02]  /*2e70*/  LOP3.LUT R0, R0, 0x40, RZ, 0xc0, !PT ;  /* 0x0000004000007812 */ /* 0x000fe400078ec0ff */
[----:B-1----:R-:W-:-:S04]  /*2e80*/  LEA R3, R6, R3, 0x7 ;  /* 0x0000000306037211 */ /* 0x002fc800078e38ff */
[----:B------:R-:W-:Y:S02]  /*2e90*/  IADD3 R2, PT, PT, R3, R2, RZ ;  /* 0x0000000203027210 */ /* 0x000fe40007ffe0ff */
[----:B---3--:R-:W-:-:S03]  /*2ea0*/  LEA R3, R5, R4, 0x7 ;  /* 0x0000000405037211 */ /* 0x008fc600078e38ff */
[----:B--2---:R-:W-:Y:S01]  /*2eb0*/  IMAD R5, R2, UR22, RZ ;  /* 0x0000001602057c24 */ /* 0x004fe2000f8e02ff */
[----:B------:R-:W-:-:S04]  /*2ec0*/  IADD3 R0, PT, PT, R0, R3, RZ ;  /* 0x0000000300007210 */ /* 0x000fc80007ffe0ff */
[C---:B------:R-:W-:Y:S02]  /*2ed0*/  IADD3 R3, PT, PT, R5.reuse, UR22, RZ ;  /* 0x0000001605037c10 */ /* 0x040fe4000fffe0ff */
[C---:B------:R-:W-:Y:S02]  /*2ee0*/  IADD3 R68, P0, PT, R0.reuse, R5, RZ ;  /* 0x0000000500447210 */ /* 0x040fe40007f1e0ff */
[----:B------:R-:W-:Y:S02]  /*2ef0*/  IADD3 R6, P1, PT, R0, R3, RZ ;  /* 0x0000000300067210 */ /* 0x000fe40007f3e0ff */
[----:B------:R-:W-:Y:S02]  /*2f00*/  LEA.HI.X.SX32 R69, R5, RZ, 0x1, P0 ;  /* 0x000000ff05457211 */ /* 0x000fe400000f0eff */
[----:B----4-:R-:W-:Y:S02]  /*2f10*/  LEA R2, P0, R68, UR8, 0x2 ;  /* 0x0000000844027c11 */ /* 0x010fe4000f8010ff */
[----:B------:R-:W-:-:S02]  /*2f20*/  IADD3 R7, PT, PT, R3, UR22, RZ ;  /* 0x0000001603077c10 */ /* 0x000fc4000fffe0ff */
[----:B------:R-:W-:Y:S02]  /*2f30*/  LEA.HI.X.SX32 R5, R3, RZ, 0x1, P1 ;  /* 0x000000ff03057211 */ /* 0x000fe400008f0eff */
[----:B------:R-:W-:Y:S02]  /*2f40*/  LEA.HI.X R3, R68, UR9, R69, 0x2, P0 ;  /* 0x0000000944037c11 */ /* 0x000fe400080f1445 */
[----:B------:R-:W-:Y:S02]  /*2f50*/  LEA R4, P1, R6, UR8, 0x2 ;  /* 0x0000000806047c11 */ /* 0x000fe4000f8210ff */
[----:B------:R-:W-:Y:S01]  /*2f60*/  IADD3 R68, P0, PT, R0, R7, RZ ;  /* 0x0000000700447210 */ /* 0x000fe20007f1e0ff */
[----:B0-----:R0:W-:Y:S01]  /*2f70*/  STG.E.128 desc[UR18][R2.64], R64 ;  /* 0x0000004002007986 */ /* 0x0011e2000c101d12 */
        /* <DEDUP_REMOVED lines=21> */
[----:B------:R-:W-:Y:S01]  /*30d0*/  IADD3 R37, PT, PT, R65, UR22, RZ ;  /* 0x0000001641257c10 */ /* 0x000fe2000fffe0ff */
[----:B------:R-:W-:Y:S01]  /*30e0*/  STG.E.128 desc[UR18][R68.64+0x80], R24 ;  /* 0x0000801844007986 */ /* 0x000fe2000c101d12 */
[----:B------:R-:W-:-:S02]  /*30f0*/  LEA.HI.X R3, R70, UR9, R71, 0x2, P0 ;  /* 0x0000000946037c11 */ /* 0x000fc400080f1447 */
[----:B------:R-:W-:Y:S02]  /*3100*/  LEA.HI.X.SX32 R65, R65, RZ, 0x1, P1 ;  /* 0x000000ff41417211 */ /* 0x000fe400008f0eff */
[C---:B--2---:R-:W-:Y:S01]  /*3110*/  LEA R4, P0, R36.reuse, UR8, 0x2 ;  /* 0x0000000824047c11 */ /* 0x044fe2000f8010ff */
[----:B------:R-:W-:Y:S01]  /*3120*/  STG.E.128 desc[UR18][R2.64], R8 ;  /* 0x0000000802007986 */ /* 0x000fe2000c101d12 */
[C---:B------:R-:W-:Y:S02]  /*3130*/  IADD3 R33, PT, PT, R37.reuse, UR22, RZ ;  /* 0x0000001625217c10 */ /* 0x040fe4000fffe0ff */
[----:B------:R-:W-:Y:S01]  /*3140*/  LEA.HI.X R5, R36, UR9, R65, 0x2, P0 ;  /* 0x0000000924057c11 */ /* 0x000fe200080f1441 */
[----:B------:R-:W-:Y:S01]  /*3150*/  STG.E.128 desc[UR18][R2.64+0x80], R92 ;  /* 0x0000805c02007986 */ /* 0x000fe2000c101d12 */
[C---:B------:R-:W-:Y:S02]  /*3160*/  IADD3 R32, P0, PT, R0.reuse, R37, RZ ;  /* 0x0000002500207210 */ /* 0x040fe40007f1e0ff */
[----:B------:R-:W-:Y:S01]  /*3170*/  IADD3 R0, P1, PT, R0, R33, RZ ;  /* 0x0000002100007210 */ /* 0x000fe20007f3e0ff */
[----:B------:R-:W-:Y:S01]  /*3180*/  STG.E.128 desc[UR18][R4.64], R48 ;  /* 0x0000003004007986 */ /* 0x000fe2000c101d12 */
[----:B------:R-:W-:-:S02]  /*3190*/  LEA.HI.X.SX32 R37, R37, RZ, 0x1, P0 ;  /* 0x000000ff25257211 */ /* 0x000fc400000f0eff */
        /* <DEDUP_REMOVED lines=11> */
.L_x_30:
        /* <DEDUP_REMOVED lines=11> */
.L_x_53:


//--------------------- .text._Z16sgemmTillingV2_5PfS_S_iii --------------------------
	.section	.text._Z16sgemmTillingV2_5PfS_S_iii,"ax",@progbits
	.align	128
        .global         _Z16sgemmTillingV2_5PfS_S_iii
        .type           _Z16sgemmTillingV2_5PfS_S_iii,@function
        .size           _Z16sgemmTillingV2_5PfS_S_iii,(.L_x_54 - _Z16sgemmTillingV2_5PfS_S_iii)
        .other          _Z16sgemmTillingV2_5PfS_S_iii,@"STO_CUDA_ENTRY STV_DEFAULT"
_Z16sgemmTillingV2_5PfS_S_iii:
.text._Z16sgemmTillingV2_5PfS_S_iii:
[----:B------:R-:W-:Y:S01]  /*0000*/  LDC R1, c[0x0][0x37c] ;  /* 0x0000df00ff017b82 */ /* 0x000fe20000000800 */
[----:B------:R-:W0:Y:S01]  /*0010*/  LDCU UR13, c[0x0][0x39c] ;  /* 0x00007380ff0d77ac */ /* 0x000e220008000800 */
[----:B------:R-:W1:Y:S01]  /*0020*/  S2R R0, SR_TID.X ;  /* 0x0000000000007919 */ /* 0x000e620000002100 */
[----:B------:R-:W-:Y:S02]  /*0030*/  CS2R R22, SRZ ;  /* 0x0000000000167805 */ /* 0x000fe4000001ff00 */
[----:B------:R-:W-:Y:S02]  /*0040*/  CS2R R20, SRZ ;  /* 0x0000000000147805 */ /* 0x000fe4000001ff00 */
[----:B------:R-:W-:Y:S01]  /*0050*/  CS2R R18, SRZ ;  /* 0x0000000000127805 */ /* 0x000fe2000001ff00 */
[----:B------:R-:W2:Y:S01]  /*0060*/  S2R R3, SR_TID.Y ;  /* 0x0000000000037919 */ /* 0x000ea20000002200 */
        /* <DEDUP_REMOVED lines=11> */
[----:B------:R-:W-:Y:S01]  /*0120*/  CS2R R38, SRZ ;  /* 0x0000000000267805 */ /* 0x000fe2000001ff00 */
[----:B0-----:R-:W-:Y:S01]  /*0130*/  UISETP.GE.AND UP0, UPT, UR13, 0x8, UPT ;  /* 0x000000080d00788c */ /* 0x001fe2000bf06270 */
        /* <DEDUP_REMOVED lines=18> */
[----:B------:R-:W3:Y:S01]  /*0260*/  LDCU UR6, c[0x0][0x364] ;  /* 0x00006c80ff0677ac */ /* 0x000ee20008000800 */
[----:B-12---:R-:W-:Y:S05]  /*0270*/  BRA.U !UP0, `(.L_x_31) ;  /* 0x0000002d08107547 */ /* 0x006fea000b800000 */
[----:B------:R-:W1:Y:S01]  /*0280*/  S2R R5, SR_CTAID.X ;  /* 0x0000000000057919 */ /* 0x000e620000002500 */
[----:B------:R-:W2:Y:S01]  /*0290*/  LDCU UR5, c[0x0][0x3a0] ;  /* 0x00007400ff0577ac */ /* 0x000ea20008000800 */
[----:B---3--:R-:W-:Y:S01]  /*02a0*/  IMAD R2, R0, UR6, R3 ;  /* 0x0000000600027c24 */ /* 0x008fe2000f8e0203 */
        /* <DEDUP_REMOVED lines=29> */
[----:B-1----:R-:W-:Y:S02]  /*0480*/  LEA R2, R5, R2, 0x7 ;  /* 0x0000000205027211 */ /* 0x002fe400078e38ff */
[----:B------:R-:W-:Y:S02]  /*0490*/  CS2R R12, SRZ ;  /* 0x00000000000c7805 */ /* 0x000fe4000001ff00 */
[----:B------:R-:W-:Y:S02]  /*04a0*/  CS2R R14, SRZ ;  /* 0x00000000000e7805 */ /* 0x000fe4000001ff00 */
[----:B------:R-:W-:-:S02]  /*04b0*/  CS2R R16, SRZ ;  /* 0x0000000000107805 */ /* 0x000fc4000001ff00 */
[----:B------:R-:W-:Y:S02]  /*04c0*/  CS2R R18, SRZ ;  /* 0x0000000000127805 */ /* 0x000fe4000001ff00 */
[----:B------:R-:W-:Y:S02]  /*04d0*/  CS2R R20, SRZ ;  /* 0x0000000000147805 */ /* 0x000fe4000001ff00 */
[----:B------:R-:W-:Y:S01]  /*04e0*/  CS2R R22, SRZ ;  /* 0x0000000000167805 */ /* 0x000fe2000001ff00 */
[----:B------:R-:W-:Y:S01]  /*04f0*/  IMAD R2, R2, UR13, RZ ;  /* 0x0000000d02027c24 */ /* 0x000fe2000f8e02ff */
[----:B--2---:R-:W-:Y:S02]  /*0500*/  USHF.L.U32 UR8, UR5, 0x1, URZ ;  /* 0x0000000105087899 */ /* 0x004fe400080006ff */
[----:B------:R-:W-:Y:S02]  /*0510*/  UIMAD UR9, UR5, 0x3, URZ ;  /* 0x00000003050978a4 */ /* 0x000fe4000f8e02ff */
[----:B------:R-:W-:-:S02]  /*0520*/  USHF.L.U32 UR10, UR5, 0x2, URZ ;  /* 0x00000002050a7899 */ /* 0x000fc400080006ff */
        /* <DEDUP_REMOVED lines=8> */
.L_x_34:
[----:B------:R-:W4:Y:S02]  /*05b0*/  LDCU UR13, c[0x0][0x364] ;  /* 0x00006c80ff0d77ac */ /* 0x000f240008000800 */
[----:B----4-:R-:W-:-:S05]  /*05c0*/  IMAD R0, R0, UR13, R3 ;  /* 0x0000000d00007c24 */ /* 0x010fca000f8e0203 */
[----:B------:R-:W-:-:S13]  /*05d0*/  ISETP.GT.U32.AND P0, PT, R0, 0x7f, PT ;  /* 0x0000007f0000780c */ /* 0x000fda0003f04070 */
[----:B------:R-:W4:Y:S02]  /*05e0*/  @!P0 LDC.64 R4, c[0x0][0x380] ;  /* 0x0000e000ff048b82 */ /* 0x000f240000000a00 */
[----:B----4-:R-:W-:-:S05]  /*05f0*/  @!P0 IMAD.WIDE.U32 R4, R2, 0x4, R4 ;  /* 0x0000000402048825 */ /* 0x010fca00078e0004 */
[----:B0-----:R-:W4:Y:S04]  /*0600*/  @!P0 LDG.E.128 R72, desc[UR14][R4.64] ;  /* 0x0000000e04488981 */ /* 0x001f28000c1e1d00 */
[----:B------:R-:W5:Y:S01]  /*0610*/  @!P0 LDG.E.128 R76, desc[UR14][R4.64+0x10] ;  /* 0x0000100e044c8981 */ /* 0x000f62000c1e1d00 */
[----:B------:R-:W0:Y:S01]  /*0620*/  @!P0 LDC R6, c[0x0][0x364] ;  /* 0x0000d900ff068b82 */ /* 0x000e220000000800 */
[----:B------:R-:W-:Y:S01]  /*0630*/  @!P0 MOV R84, 0x400 ;  /* 0x0000040000548802 */ /* 0x000fe20000000f00 */
[----:B------:R-:W-:Y:S01]  /*0640*/  BSSY.RECONVERGENT B0, `(.L_x_32) ;  /* 0x0000050000007945 */ /* 0x000fe20003800200 */
[----:B------:R-:W0:Y:S01]  /*0650*/  @!P0 S2R R0, SR_TID.X ;  /* 0x0000000000008919 */ /* 0x000e220000002100 */
[----:B------:R-:W0:Y:S01]  /*0660*/  @!P0 S2R R3, SR_TID.Y ;  /* 0x0000000000038919 */ /* 0x000e220000002200 */
[----:B------:R-:W1:Y:S01]  /*0670*/  @!P0 S2R R87, SR_CgaCtaId ;  /* 0x0000000000578919 */ /* 0x000e620000008800 */
[----:B0-----:R-:W-:Y:S01]  /*0680*/  @!P0 IMAD R6, R0, R6, R3 ;  /* 0x0000000600068224 */ /* 0x001fe200078e0203 */
[----:B-1----:R-:W-:-:S04]  /*0690*/  @!P0 LEA R7, R87, R84, 0x18 ;  /* 0x0000005457078211 */ /* 0x002fc800078ec0ff */
[----:B------:R-:W-:-:S05]  /*06a0*/  @!P0 LEA R6, R6, R7, 0x5 ;  /* 0x0000000706068211 */ /* 0x000fca00078e28ff */
[----:B----4-:R0:W-:Y:S04]  /*06b0*/  @!P0 STS.128 [R6], R72 ;  /* 0x0000004806008388 */ /* 0x0101e80000000c00 */
[----:B-----5:R0:W-:Y:S01]  /*06c0*/  @!P0 STS.128 [R6+0x10], R76 ;  /* 0x0000104c06008388 */ /* 0x0201e20000000c00 */
[----:B------:R-:W-:Y:S05]  /*06d0*/  @!P0 BRA `(.L_x_33) ;  /* 0x0000000400188947 */ /* 0x000fea0003800000 */
[----:B------:R-:W1:Y:S01]  /*06e0*/  S2R R0, SR_TID.X ;  /* 0x0000000000007919 */ /* 0x000e620000002100 */
[----:B------:R-:W1:Y:S01]  /*06f0*/  LDCU UR13, c[0x0][0x364] ;  /* 0x00006c80ff0d77ac */ /* 0x000e620008000800 */
[----:B------:R-:W-:Y:S01]  /*0700*/  MOV R84, UR4 ;  /* 0x0000000400547c02 */ /* 0x000fe20008000f00 */
[----:B------:R-:W1:Y:S01]  /*0710*/  S2R R3, SR_TID.Y ;  /* 0x0000000000037919 */ /* 0x000e620000002200 */
[----:B------:R-:W-:Y:S02]  /*0720*/  MOV R82, UR7 ;  /* 0x0000000700527c02 */ /* 0x000fe40008000f00 */
[----:B------:R-:W-:Y:S01]  /*0730*/  MOV R80, UR8 ;  /* 0x0000000800507c02 */ /* 0x000fe20008000f00 */
[----:B------:R-:W4:Y:S01]  /*0740*/  S2R R4, SR_CTAID.Y ;  /* 0x0000000000047919 */ /* 0x000f220000002600 */
[----:B0-----:R-:W-:Y:S02]  /*0750*/  MOV R78, UR9 ;  /* 0x00000009004e7c02 */ /* 0x001fe40008000f00 */
[----:B------:R-:W-:-:S02]  /*0760*/  MOV R90, UR10 ;  /* 0x0000000a005a7c02 */ /* 0x000fc40008000f00 */
[----:B------:R-:W-:Y:S02]  /*0770*/  MOV R88, UR11 ;  /* 0x0000000b00587c02 */ /* 0x000fe40008000f00 */
[----:B------:R-:W-:Y:S01]  /*0780*/  MOV R86, UR12 ;  /* 0x0000000c00567c02 */ /* 0x000fe20008000f00 */
[----:B-1----:R-:W-:-:S05]  /*0790*/  IMAD R85, R0, UR13, R3 ;  /* 0x0000000d00557c24 */ /* 0x002fca000f8e0203 */
[----:B----4-:R-:W-:-:S04]  /*07a0*/  LEA R4, R4, R85, 0x7 ;  /* 0x0000005504047211 */ /* 0x010fc800078e38ff */
        /* <DEDUP_REMOVED lines=18> */
[----:B------:R-:W-:Y:S01]  /*08d0*/  MOV R84, UR5 ;  /* 0x0000000500547c02 */ /* 0x000fe20008000f00 */
[----:B------:R-:W4:Y:S01]  /*08e0*/  LDG.E R6, desc[UR14][R6.64] ;  /* 0x0000000e06067981 */ /* 0x000f22000c1e1900 */
[----:B------:R-:W-:-:S02]  /*08f0*/  IADD3 R77, P0, PT, R76, UR10, RZ ;  /* 0x0000000a4c4d7c10 */ /* 0x000fc4000ff1e0ff */
[C---:B------:R-:W-:Y:S01]  /*0900*/  IADD3 R79, P1, PT, R76.reuse, UR11, RZ ;  /* 0x0000000b4c4f7c10 */ /* 0x040fe2000ff3e0ff */
[----:B------:R-:W5:Y:S01]  /*0910*/  LDG.E R4, desc[UR14][R4.64] ;  /* 0x0000000e04047981 */ /* 0x000f62000c1e1900 */
[C---:B------:R-:W-:Y:S02]  /*0920*/  IADD3 R81, P2, PT, R76.reuse, UR12, RZ ;  /* 0x0000000c4c517c10 */ /* 0x040fe4000ff5e0ff */
[----:B------:R-:W-:Y:S02]  /*0930*/  IADD3 R83, P3, PT, R76, UR5, RZ ;  /* 0x000000054c537c10 */ /* 0x000fe4000ff7e0ff */
[----:B------:R-:W-:Y:S02]  /*0940*/  LEA.HI.X.SX32 R90, R90, RZ, 0x1, P0 ;  /* 0x000000ff5a5a7211 */ /* 0x000fe400000f0eff */
[----:B------:R-:W-:Y:S02]  /*0950*/  LEA.HI.X.SX32 R88, R88, RZ, 0x1, P1 ;  /* 0x000000ff58587211 */ /* 0x000fe400008f0eff */
[----:B------:R-:W-:-:S02]  /*0960*/  LEA.HI.X.SX32 R86, R86, RZ, 0x1, P2 ;  /* 0x000000ff56567211 */ /* 0x000fc400010f0eff */
[----:B------:R-:W-:Y:S02]  /*0970*/  LEA.HI.X.SX32 R84, R84, RZ, 0x1, P3 ;  /* 0x000000ff54547211 */ /* 0x000fe400018f0eff */
[----:B------:R-:W-:Y:S02]  /*0980*/  LEA R76, P0, R77, UR16, 0x2 ;  /* 0x000000104d4c7c11 */ /* 0x000fe4000f8010ff */
[----:B------:R-:W-:Y:S02]  /*0990*/  LEA R78, P1, R79, UR16, 0x2 ;  /* 0x000000104f4e7c11 */ /* 0x000fe4000f8210ff */
[----:B------:R-:W-:Y:S02]  /*09a0*/  LEA R80, P2, R81, UR16, 0x2 ;  /* 0x0000001051507c11 */ /* 0x000fe4000f8410ff */
[----:B------:R-:W-:Y:S02]  /*09b0*/  LEA R82, P3, R83, UR16, 0x2 ;  /* 0x0000001053527c11 */ /* 0x000fe4000f8610ff */
[----:B------:R-:W-:-:S02]  /*09c0*/  LEA.HI.X R77, R77, UR17, R90, 0x2, P0 ;  /* 0x000000114d4d7c11 */ /* 0x000fc400080f145a */
[----:B------:R-:W-:Y:S02]  /*09d0*/  LEA.HI.X R79, R79, UR17, R88, 0x2, P1 ;  /* 0x000000114f4f7c11 */ /* 0x000fe400088f1458 */
[----:B------:R-:W-:Y:S01]  /*09e0*/  LEA.HI.X R81, R81, UR17, R86, 0x2, P2 ;  /* 0x0000001151517c11 */ /* 0x000fe200090f1456 */
[----:B------:R-:W2:Y:S01]  /*09f0*/  LDG.E R76, desc[UR14][R76.64] ;  /* 0x0000000e4c4c7981 */ /* 0x000ea2000c1e1900 */
[----:B------:R-:W-:-:S03]  /*0a00*/  LEA.HI.X R83, R83, UR17, R84, 0x2, P3 ;  /* 0x0000001153537c11 */ /* 0x000fc600098f1454 */
[----:B------:R0:W2:Y:S04]  /*0a10*/  LDG.E R86, desc[UR14][R72.64] ;  /* 0x0000000e48567981 */ /* 0x0000a8000c1e1900 */
[----:B------:R-:W2:Y:S04]  /*0a20*/  LDG.E R78, desc[UR14][R78.64] ;  /* 0x0000000e4e4e7981 */ /* 0x000ea8000c1e1900 */
[----:B------:R-:W2:Y:S04]  /*0a30*/  LDG.E R80, desc[UR14][R80.64] ;  /* 0x0000000e50507981 */ /* 0x000ea8000c1e1900 */
[----:B------:R-:W2:Y:S01]  /*0a40*/  LDG.E R82, desc[UR14][R82.64] ;  /* 0x0000000e52527981 */ /* 0x000ea2000c1e1900 */
[----:B------:R-:W1:Y:S01]  /*0a50*/  S2UR UR18, SR_CgaCtaId ;  /* 0x00000000001279c3 */ /* 0x000e620000008800 */
[----:B------:R-:W-:-:S02]  /*0a60*/  UMOV UR13, 0x400 ;  /* 0x00000400000d7882 */ /* 0x000fc40000000000 */
[----:B------:R-:W-:-:S04]  /*0a70*/  MOV R84, UR13 ;  /* 0x0000000d00547c02 */ /* 0x000fc80008000f00 */
[----:B0-----:R-:W-:Y:S02]  /*0a80*/  IADD3 R72, PT, PT, R84, 0x1000, RZ ;  /* 0x0000100054487810 */ /* 0x001fe40007ffe0ff */
[----:B-1----:R-:W-:-:S04]  /*0a90*/  MOV R87, UR18 ;  /* 0x0000001200577c02 */ /* 0x002fc80008000f00 */
[----:B------:R-:W-:-:S04]  /*0aa0*/  LEA R72, R87, R72, 0x18 ;  /* 0x0000004857487211 */ /* 0x000fc800078ec0ff */
[----:B------:R-:W-:-:S05]  /*0ab0*/  LEA R85, R85, R72, 0x2 ;  /* 0x0000004855557211 */ /* 0x000fca00078e10ff */
[----:B---3--:R1:W-:Y:S04]  /*0ac0*/  STS [R85+-0x200], R74 ;  /* 0xfffe004a55007388 */ /* 0x0083e80000000800 */
[----:B----4-:R1:W-:Y:S04]  /*0ad0*/  STS [R85+0x200], R6 ;  /* 0x0002000655007388 */ /* 0x0103e80000000800 */
[----:B-----5:R1:W-:Y:S04]  /*0ae0*/  STS [R85+0x400], R4 ;  /* 0x0004000455007388 */ /* 0x0203e80000000800 */
[----:B--2---:R1:W-:Y:S04]  /*0af0*/  STS [R85+0x600], R76 ;  /* 0x0006004c55007388 */ /* 0x0043e80000000800 */
[----:B------:R1:W-:Y:S04]  /*0b00*/  STS [R85], R86 ;  /* 0x0000005655007388 */ /* 0x0003e80000000800 */
[----:B------:R1:W-:Y:S04]  /*0b10*/  STS [R85+0x800], R78 ;  /* 0x0008004e55007388 */ /* 0x0003e80000000800 */
[----:B------:R1:W-:Y:S04]  /*0b20*/  STS [R85+0xa00], R80 ;  /* 0x000a005055007388 */ /* 0x0003e80000000800 */
[----:B------:R1:W-:Y:S02]  /*0b30*/  STS [R85+0xc00], R82 ;  /* 0x000c005255007388 */ /* 0x0003e40000000800 */
.L_x_33:
[----:B--23--:R-:W-:Y:S05]  /*0b40*/  BSYNC.RECONVERGENT B0 ;  /* 0x0000000000007941 */ /* 0x00cfea0003800200 */
.L_x_32:
[----:B------:R-:W2:Y:S01]  /*0b50*/  LDCU UR13, c[0x0][0x364] ;  /* 0x00006c80ff0d77ac */ /* 0x000ea20008000800 */
[----:B------:R-:W-:Y:S01]  /*0b60*/  BAR.SYNC.DEFER_BLOCKING 0x0 ;  /* 0x0000000000007b1d */ /* 0x000fe20000010000 */
[----:B01----:R-:W-:Y:S01]  /*0b70*/  IADD3 R6, PT, PT, R84, 0x1000, RZ ;  /* 0x0000100054067810 */ /* 0x003fe20007ffe0ff */
[----:B------:R-:W-:Y:S01]  /*0b80*/  FADD R12, R12, +QNAN ;  /* 0x7fc000000c0c7421 */ /* 0x000fe20000000000 */
[----:B------:R-:W-:Y:S01]  /*0b90*/  LEA R84, R87, R84, 0x18 ;  /* 0x0000005457547211 */ /* 0x000fe200078ec0ff */
[----:B------:R-:W-:Y:S01]  /*0ba0*/  FADD R13, R13, +QNAN ;  /* 0x7fc000000d0d7421 */ /* 0x000fe20000000000 */
[----:B------:R-:W-:Y:S01]  /*0bb0*/  LEA R87, R87, R6, 0x18 ;  /* 0x0000000657577211 */ /* 0x000fe200078ec0ff */
        /* <DEDUP_REMOVED lines=11> */
[----:B--2---:R-:W-:-:S02]  /*0c70*/  IMAD R4, R0, UR13, R3 ;  /* 0x0000000d00047c24 */ /* 0x004fc4000f8e0203 */
[----:B------:R-:W-:Y:S01]  /*0c80*/  FADD R8, R8, +QNAN ;  /* 0x7fc0000008087421 */ /* 0x000fe20000000000 */
[----:B------:R-:W-:Y:S01]  /*0c90*/  FADD R12, R12, +QNAN ;  /* 0x7fc000000c0c7421 */ /* 0x000fe20000000000 */
[----:B------:R-:W-:Y:S01]  /*0ca0*/  FADD R13, R13, +QNAN ;  /* 0x7fc000000d0d7421 */ /* 0x000fe20000000000 */
[----:B------:R-:W-:Y:S01]  /*0cb0*/  FADD R14, R14, +QNAN ;  /* 0x7fc000000e0e7421 */ /* 0x000fe20000000000 */
[C---:B------:R-:W-:Y:S01]  /*0cc0*/  SHF.L.U32 R5, R4.reuse, 0x3, RZ ;  /* 0x0000000304057819 */ /* 0x040fe200000006ff */
[----:B------:R-:W-:Y:S01]  /*0cd0*/  FADD R15, R15, +QNAN ;  /* 0x7fc000000f0f7421 */ /* 0x000fe20000000000 */
[----:B------:R-:W-:Y:S01]  /*0ce0*/  SHF.L.U32 R4, R4, 0x4, RZ ;  /* 0x0000000404047819 */ /* 0x000fe200000006ff */
[----:B------:R-:W-:Y:S01]  /*0cf0*/  FADD R6, R6, +QNAN ;  /* 0x7fc0000006067421 */ /* 0x000fe20000000000 */
[----:B------:R-:W-:Y:S01]  /*0d00*/  LOP3.LUT R7, R5, 0x100, RZ, 0xc0, !PT ;  /* 0x0000010005077812 */ /* 0x000fe200078ec0ff */
[----:B------:R-:W-:Y:S01]  /*0d10*/  FADD R8, R8, +QNAN ;  /* 0x7fc0000008087421 */ /* 0x000fe20000000000 */
[----:B------:R-:W-:Y:S01]  /*0d20*/  LOP3.LUT R5, R4, 0xfffffd80, RZ, 0xc0, !PT ;  /* 0xfffffd8004057812 */ /* 0x000fe200078ec0ff */
[----:B------:R-:W-:Y:S01]  /*0d30*/  FADD R12, R12, +QNAN ;  /* 0x7fc000000c0c7421 */ /* 0x000fe20000000000 */
[----:B------:R-:W-:Y:S01]  /*0d40*/  LOP3.LUT R4, R7, 0x70, R4, 0xf8, !PT ;  /* 0x0000007007047812 */ /* 0x000fe200078ef804 */
[----:B------:R-:W-:Y:S01]  /*0d50*/  FADD R7, R9, +QNAN ;  /* 0x7fc0000009077421 */ /* 0x000fe20000000000 */
[----:B------:R-:W-:Y:S01]  /*0d60*/  IADD3 R5, PT, PT, R84, R5, RZ ;  /* 0x0000000554057210 */ /* 0x000fe20007ffe0ff */
[----:B------:R-:W-:Y:S01]  /*0d70*/  FADD R9, R11, +QNAN ;  /* 0x7fc000000b097421 */ /* 0x000fe20000000000 */
[----:B------:R-:W-:Y:S01]  /*0d80*/  IADD3 R4, PT, PT, R87, R4, RZ ;  /* 0x0000000457047210 */ /* 0x000fe20007ffe0ff */
[----:B------:R-:W-:Y:S01]  /*0d90*/  FADD R7, R7, +QNAN ;  /* 0x7fc0000007077421 */ /* 0x000fe20000000000 */
[----:B------:R-:W-:Y:S01]  /*0da0*/  FADD R13, R13, +QNAN ;  /* 0x7fc000000d0d7421 */ /* 0x000fe20000000000 */
[----:B------:R-:W-:Y:S01]  /*0db0*/  LDS.128 R76, [R5+0x40] ;  /* 0x00004000054c7984 */ /* 0x000fe20000000c00 */
[----:B------:R-:W-:Y:S01]  /*0dc0*/  FADD R9, R9, +QNAN ;  /* 0x7fc0000009097421 */ /* 0x000fe20000000000 */
[----:B------:R-:W-:Y:S01]  /*0dd0*/  FADD R7, R7, +QNAN ;  /* 0x7fc0000007077421 */ /* 0x000fe20000000000 */
[----:B------:R-:W-:Y:S01]  /*0de0*/  FADD R14, R14, +QNAN ;  /* 0x7fc000000e0e7421 */ /* 0x000fe20000000000 */
[----:B------:R-:W0:Y:S01]  /*0df0*/  LDS.128 R100, [R4] ;  /* 0x0000000004647984 */ /* 0x000e220000000c00 */
[----:B------:R-:W-:Y:S01]  /*0e00*/  FADD R9, R9, +QNAN ;  /* 0x7fc0000009097421 */ /* 0x000fe20000000000 */
[----:B------:R-:W-:Y:S01]  /*0e10*/  FADD R7, R7, +QNAN ;  /* 0x7fc0000007077421 */ /* 0x000fe20000000000 */
[----:B------:R-:W-:Y:S01]  /*0e20*/  FADD R15, R15, +QNAN ;  /* 0x7fc000000f0f7421 */ /* 0x000fe20000000000 */
[----:B------:R-:W1:Y:S01]  /*0e30*/  LDS.128 R72, [R5+0x20] ;  /* 0x0000200005487984 */ /* 0x000e620000000c00 */
[----:B------:R-:W-:Y:S01]  /*0e40*/  FADD R9, R9, +QNAN ;  /* 0x7fc0000009097421 */ /* 0x000fe20000000000 */
[----:B------:R-:W-:Y:S01]  /*0e50*/  UIADD3 UR6, UPT, UPT, UR6, 0x1, URZ ;  /* 0x0000000106067890 */ /* 0x000fe2000fffe0ff */
[----:B------:R-:W-:Y:S01]  /*0e60*/  FADD R6, R6, +QNAN ;  /* 0x7fc0000006067421 */ /* 0x000fe20000000000 */
[----:B------:R-:W2:Y:S01]  /*0e70*/  LDS.128 R96, [R4+0x20] ;  /* 0x0000200004607984 */ /* 0x000ea20000000c00 */
[----:B------:R-:W-:Y:S01]  /*0e80*/  FADD R7, R7, +QNAN ;  /* 0x7fc0000007077421 */ /* 0x000fe20000000000 */
[----:B------:R-:W-:Y:S01]  /*0e90*/  FADD R8, R8, +QNAN ;  /* 0x7fc0000008087421 */ /* 0x000fe20000000000 */
[----:B------:R-:W-:Y:S01]  /*0ea0*/  FADD R9, R9, +QNAN ;  /* 0x7fc0000009097421 */ /* 0x000fe20000000000 */
[----:B------:R-:W3:Y:S01]  /*0eb0*/  LDS.128 R80, [R5+0x60] ;  /* 0x0000600005507984 */ /* 0x000ee20000000c00 */
[----:B------:R-:W-:Y:S01]  /*0ec0*/  FADD R12, R12, +QNAN ;  /* 0x7fc000000c0c7421 */ /* 0x000fe20000000000 */
[----:B------:R-:W-:Y:S01]  /*0ed0*/  FADD R13, R13, +QNAN ;  /* 0x7fc000000d0d7421 */ /* 0x000fe20000000000 */
[----:B------:R-:W-:Y:S01]  /*0ee0*/  FADD R14, R14, +QNAN ;  /* 0x7fc000000e0e7421 */ /* 0x000fe20000000000 */
[----:B------:R-:W4:Y:S01]  /*0ef0*/  LDS.128 R84, [R5+0x80] ;  /* 0x0000800005547984 */ /* 0x000f220000000c00 */
[----:B------:R-:W-:Y:S01]  /*0f00*/  FADD R15, R15, +QNAN ;  /* 0x7fc000000f0f7421 */ /* 0x000fe20000000000 */
[----:B------:R-:W-:Y:S01]  /*0f10*/  UISETP.NE.AND UP0, UPT, UR6, URZ, UPT ;  /* 0x000000ff0600728c */ /* 0x000fe2000bf05270 */
[----:B------:R-:W-:Y:S01]  /*0f20*/  FADD R6, R6, +QNAN ;  /* 0x7fc0000006067421 */ /* 0x000fe20000000000 */
[----:B------:R-:W5:Y:S01]  /*0f30*/  LDS.128 R88, [R5+0xa0] ;  /* 0x0000a00005587984 */ /* 0x000f620000000c00 */
[----:B------:R-:W-:Y:S01]  /*0f40*/  FADD R7, R7, +QNAN ;  /* 0x7fc0000007077421 */ /* 0x000fe20000000000 */
[----:B------:R-:W-:Y:S01]  /*0f50*/  FADD R8, R8, +QNAN ;  /* 0x7fc0000008087421 */ /* 0x000fe20000000000 */
[----:B------:R-:W-:Y:S01]  /*0f60*/  FADD R9, R9, +QNAN ;  /* 0x7fc0000009097421 */ /* 0x000fe20000000000 */
[----:B------:R-:W5:Y:S01]  /*0f70*/  LDS.128 R92, [R5+0xc0] ;  /* 0x0000c000055c7984 */ /* 0x000f620000000c00 */
        /* <DEDUP_REMOVED lines=13> */
[----:B------:R-:W-:Y:S01]  /*1050*/  FADD R14, R14, +QNAN ;  /* 0x7fc000000e0e7421 */ /* 0x000fe20000000000 */
[----:B------:R-:W-:Y:S01]  /*1060*/  FADD R15, R15, +QNAN ;  /* 0x7fc000000f0f7421 */ /* 0x000fe20000000000 */
[C---:B0-----:R-:W-:Y:S01]  /*1070*/  FFMA R112, R76.reuse, R101, R37 ;  /* 0x000000654c707223 */ /* 0x041fe20000000025 */
[C---:B------:R-:W-:Y:S01]  /*1080*/  FFMA R110, R76.reuse, R100, R36 ;  /* 0x000000644c6e7223 */ /* 0x040fe20000000024 */
[C---:B------:R-:W-:Y:S01]  /*1090*/  FFMA R36, R76.reuse, R103, R39 ;  /* 0x000000674c247223 */ /* 0x040fe20000000027 */
[----:B------:R-:W-:Y:S01]  /*10a0*/  FFMA R38, R76, R102, R38 ;  /* 0x000000664c267223 */ /* 0x000fe20000000026 */
[C---:B-1----:R-:W-:Y:S01]  /*10b0*/  FFMA R104, R72.reuse, R101, R45 ;  /* 0x0000006548687223 */ /* 0x042fe2000000002d */
[C---:B------:R-:W-:Y:S01]  /*10c0*/  FFMA R106, R72.reuse, R103, R47 ;  /* 0x00000067486a7223 */ /* 0x040fe2000000002f */
[C---:B------:R-:W-:Y:S01]  /*10d0*/  FFMA R44, R72.reuse, R100, R44 ;  /* 0x00000064482c7223 */ /* 0x040fe2000000002c */
[----:B------:R-:W-:Y:S01]  /*10e0*/  FFMA R46, R72, R102, R46 ;  /* 0x00000066482e7223 */ /* 0x000fe2000000002e */
[-C--:B--2---:R-:W-:Y:S01]  /*10f0*/  FFMA R37, R76, R96.reuse, R32 ;  /* 0x000000604c257223 */ /* 0x084fe20000000020 */
[C---:B------:R-:W-:Y:S01]  /*1100*/  FFMA R45, R72.reuse, R96, R40 ;  /* 0x00000060482d7223 */ /* 0x040fe20000000028 */
[CC--:B------:R-:W-:Y:S01]  /*1110*/  FFMA R108, R72.reuse, R97.reuse, R41 ;  /* 0x00000061486c7223 */ /* 0x0c0fe20000000029 */
[-C--:B------:R-:W-:Y:S01]  /*1120*/  FFMA R47, R72, R98.reuse, R42 ;  /* 0x00000062482f7223 */ /* 0x080fe2000000002a */
[----:B------:R-:W-:Y:S01]  /*1130*/  FFMA R32, R76, R97, R33 ;  /* 0x000000614c207223 */ /* 0x000fe20000000021 */
[----:B------:R-:W-:Y:S01]  /*1140*/  FFMA R72, R72, R99, R43 ;  /* 0x0000006348487223 */ /* 0x000fe2000000002b */
[----:B------:R-:W-:Y:S01]  /*1150*/  FFMA R33, R76, R98, R34 ;  /* 0x000000624c217223 */ /* 0x000fe20000000022 */
[----:B------:R-:W0:Y:S01]  /*1160*/  LDS.128 R40, [R5+0xe0] ;  /* 0x0000e00005287984 */ /* 0x000e220000000c00 */
        /* <DEDUP_REMOVED lines=10> */
[----:B------:R-:W1:Y:S01]  /*1210*/  LDS.128 R24, [R4+0x200] ;  /* 0x0002000004187984 */ /* 0x000e620000000c00 */
[CC--:B------:R-:W-:Y:S01]  /*1220*/  FFMA R118, R84.reuse, R101.reuse, R53 ;  /* 0x0000006554767223 */ /* 0x0c0fe20000000035 */
[----:B------:R-:W-:Y:S01]  /*1230*/  FFMA R49, R84, R98, R50 ;  /* 0x0000006254317223 */ /* 0x000fe20000000032 */
[C---:B-----5:R-:W-:Y:S01]  /*1240*/  FFMA R122, R88.reuse, R100, R16 ;  /* 0x00000064587a7223 */ /* 0x060fe20000000010 */
[C---:B------:R-:W-:Y:S01]  /*1250*/  FFMA R53, R88.reuse, R101, R17 ;  /* 0x0000006558357223 */ /* 0x040fe20000000011 */
[C---:B------:R-:W-:Y:S01]  /*1260*/  FFMA R50, R88.reuse, R102, R18 ;  /* 0x0000006658327223 */ /* 0x040fe20000000012 */
[----:B------:R-:W-:Y:S01]  /*1270*/  FFMA R120, R88, R103, R19 ;  /* 0x0000006758787223 */ /* 0x000fe20000000013 */
[----:B------:R-:W-:Y:S01]  /*1280*/  FFMA R76, R76, R99, R35 ;  /* 0x000000634c4c7223 */ /* 0x000fe20000000023 */
[----:B------:R-:W2:Y:S01]  /*1290*/  LDS.128 R16, [R4+0x220] ;  /* 0x0002200004107984 */ /* 0x000ea20000000c00 */
[C---:B------:R-:W-:Y:S01]  /*12a0*/  FFMA R35, R84.reuse, R100, R52 ;  /* 0x0000006454237223 */ /* 0x040fe20000000034 */
[C---:B------:R-:W-:Y:S01]  /*12b0*/  FFMA R54, R84.reuse, R102, R54 ;  /* 0x0000006654367223 */ /* 0x040fe20000000036 */
[C---:B------:R-:W-:Y:S01]  /*12c0*/  FFMA R52, R84.reuse, R103, R55 ;  /* 0x0000006754347223 */ /* 0x040fe20000000037 */
        /* <DEDUP_REMOVED lines=13> */
[----:B------:R-:W-:-:S02]  /*13a0*/  ULEA UR7, UR20, UR7, 0x3 ;  /* 0x0000000714077291 */ /* 0x000fc4000f8e18ff */
        /* <DEDUP_REMOVED lines=9> */
[----:B------:R-:W-:Y:S02]  /*1440*/  ULEA UR9, UR20, UR9, 0x3 ;  /* 0x0000000914097291 */ /* 0x000fe4000f8e18ff */
[----:B------:R-:W-:Y:S01]  /*1450*/  ULEA UR10, UR20, UR10, 0x3 ;  /* 0x0000000a140a7291 */ /* 0x000fe2000f8e18ff */
[----:B-1----:R-:W-:Y:S01]  /*1460*/  FFMA R107, R89, R25, R53 ;  /* 0x00000019596b7223 */ /* 0x002fe20000000035 */
[C---:B------:R-:W-:Y:S01]  /*1470*/  FFMA R69, R24.reuse, R93, R22 ;  /* 0x0000005d18457223 */ /* 0x040fe20000000016 */
[C---:B------:R-:W-:Y:S01]  /*1480*/  FFMA R97, R24.reuse, R41, R21 ;  /* 0x0000002918617223 */ /* 0x040fe20000000015 */
[----:B------:R-:W-:Y:S01]  /*1490*/  FFMA R53, R93, R25, R20 ;  /* 0x000000195d357223 */ /* 0x000fe20000000014 */
[----:B------:R-:W-:Y:S01]  /*14a0*/  FFMA R35, R24, R85, R35 ;  /* 0x0000005518237223 */ /* 0x000fe20000000023 */
[C---:B------:R-:W-:Y:S01]  /*14b0*/  FFMA R99, R85.reuse, R25, R118 ;  /* 0x0000001955637223 */ /* 0x040fe20000000076 */
[----:B------:R-:W0:Y:S01]  /*14c0*/  LDS.128 R20, [R4+0x400] ;  /* 0x0004000004147984 */ /* 0x000e220000000c00 */
[C---:B------:R-:W-:Y:S01]  /*14d0*/  FFMA R111, R85.reuse, R26, R54 ;  /* 0x0000001a556f7223 */ /* 0x040fe20000000036 */
[C---:B------:R-:W-:Y:S01]  /*14e0*/  FFMA R125, R85.reuse, R27, R52 ;  /* 0x0000001b557d7223 */ /* 0x040fe20000000034 */
[----:B--2---:R-:W-:Y:S01]  /*14f0*/  FFMA R39, R16, R85, R39 ;  /* 0x0000005510277223 */ /* 0x004fe20000000027 */
        /* <DEDUP_REMOVED lines=31> */
[----:B------:R-:W1:Y:S01]  /*16f0*/  LDS.128 R24, [R4+0x420] ;  /* 0x0004200004187984 */ /* 0x000e620000000c00 */
        /* <DEDUP_REMOVED lines=16> */
[C---:B0-----:R-:W-:Y:S01]  /*1800*/  FFMA R35, R20.reuse, R86, R35 ;  /* 0x0000005614237223 */ /* 0x041fe20000000023 */
[----:B------:R-:W0:Y:S01]  /*1810*/  LDS.128 R16, [R4+0x600] ;  /* 0x0006000004107984 */ /* 0x000e220000000c00 */
        /* <DEDUP_REMOVED lines=10> */
[----:B------:R-:W-:Y:S01]  /*18c0*/  FFMA R112, R94, R22, R121 ;  /* 0x000000165e707223 */ /* 0x000fe20000000079 */
[----:B------:R-:W-:Y:S01]  /*18d0*/  FFMA R20, R20, R42, R97 ;  /* 0x0000002a14147223 */ /* 0x000fe20000000061 */
[----:B------:R-:W-:Y:S01]  /*18e0*/  FFMA R22, R42, R22, R123 ;  /* 0x000000162a167223 */ /* 0x000fe2000000007b */
[C---:B------:R-:W-:Y:S01]  /*18f0*/  FFMA R52, R86.reuse, R21, R99 ;  /* 0x0000001556347223 */ /* 0x040fe20000000063 */
[----:B------:R-:W-:Y:S01]  /*1900*/  FFMA R66, R86, R23, R125 ;  /* 0x0000001756427223 */ /* 0x000fe2000000007d */
[C---:B------:R-:W-:Y:S01]  /*1910*/  FFMA R54, R74.reuse, R21, R101 ;  /* 0x000000154a367223 */ /* 0x040fe20000000065 */
[----:B------:R-:W-:Y:S01]  /*1920*/  FFMA R106, R74, R23, R106 ;  /* 0x000000174a6a7223 */ /* 0x000fe2000000006a */
[-C--:B------:R-:W-:Y:S01]  /*1930*/  FFMA R58, R78, R21.reuse, R103 ;  /* 0x000000154e3a7223 */ /* 0x080fe20000000067 */
[-C--:B------:R-:W-:Y:S01]  /*1940*/  FFMA R60, R82, R21.reuse, R105 ;  /* 0x00000015523c7223 */ /* 0x080fe20000000069 */
[-C--:B------:R-:W-:Y:S01]  /*1950*/  FFMA R62, R90, R21.reuse, R107 ;  /* 0x000000155a3e7223 */ /* 0x080fe2000000006b */
[----:B------:R-:W-:Y:S01]  /*1960*/  FFMA R68, R94, R21, R53 ;  /* 0x000000155e447223 */ /* 0x000fe20000000035 */
[----:B-1----:R-:W-:Y:S01]  /*1970*/  FFMA R11, R24, R86, R39 ;  /* 0x00000056180b7223 */ /* 0x002fe20000000027 */
[C---:B------:R-:W-:Y:S01]  /*1980*/  FFMA R48, R86.reuse, R25, R48 ;  /* 0x0000001956307223 */ /* 0x040fe20000000030 */
[C---:B------:R-:W-:Y:S01]  /*1990*/  FFMA R49, R86.reuse, R26, R49 ;  /* 0x0000001a56317223 */ /* 0x040fe20000000031 */
[----:B------:R-:W-:Y:S01]  /*19a0*/  FFMA R84, R86, R27, R84 ;  /* 0x0000001b56547223 */ /* 0x000fe20000000054 */
[----:B------:R-:W-:Y:S01]  /*19b0*/  FFMA R41, R24, R74, R45 ;  /* 0x0000004a18297223 */ /* 0x000fe2000000002d */
[C---:B------:R-:W-:Y:S01]  /*19c0*/  FFMA R65, R74.reuse, R26, R47 ;  /* 0x0000001a4a417223 */ /* 0x040fe2000000002f */
[C---:B------:R-:W-:Y:S01]  /*19d0*/  FFMA R86, R74.reuse, R25, R85 ;  /* 0x000000194a567223 */ /* 0x040fe20000000055 */
[----:B------:R-:W1:Y:S01]  /*19e0*/  LDS.128 R44, [R4+0x620] ;  /* 0x00062000042c7984 */ /* 0x000e620000000c00 */
[----:B------:R-:W-:Y:S01]  /*19f0*/  FFMA R74, R74, R27, R72 ;  /* 0x0000001b4a4a7223 */ /* 0x000fe20000000048 */
[----:B------:R-:W-:Y:S01]  /*1a00*/  FFMA R72, R78, R25, R73 ;  /* 0x000000194e487223 */ /* 0x000fe20000000049 */
[----:B------:R-:W-:Y:S01]  /*1a10*/  FFMA R96, R42, R21, R109 ;  /* 0x000000152a607223 */ /* 0x000fe2000000006d */
[-C--:B------:R-:W-:Y:S01]  /*1a20*/  FFMA R70, R78, R23.reuse, R36 ;  /* 0x000000174e467223 */ /* 0x080fe20000000024 */
[-C--:B------:R-:W-:Y:S01]  /*1a30*/  FFMA R98, R82, R23.reuse, R28 ;  /* 0x0000001752627223 */ /* 0x080fe2000000001c */
[-C--:B------:R-:W-:Y:S01]  /*1a40*/  FFMA R120, R90, R23.reuse, R120 ;  /* 0x000000175a787223 */ /* 0x080fe20000000078 */
[-C--:B------:R-:W-:Y:S01]  /*1a50*/  FFMA R56, R94, R23.reuse, R56 ;  /* 0x000000175e387223 */ /* 0x080fe20000000038 */
[----:B------:R-:W-:Y:S01]  /*1a60*/  FFMA R64, R42, R23, R64 ;  /* 0x000000172a407223 */ /* 0x000fe20000000040 */
[----:B------:R-:W-:Y:S01]  /*1a70*/  FFMA R69, R24, R82, R29 ;  /* 0x0000005218457223 */ /* 0x000fe2000000001d */
[----:B------:R-:W-:Y:S01]  /*1a80*/  FFMA R73, R82, R26, R31 ;  /* 0x0000001a52497223 */ /* 0x000fe2000000001f */
[C---:B0-----:R-:W-:Y:S01]  /*1a90*/  FFMA R101, R16.reuse, R75, R30 ;  /* 0x0000004b10657223 */ /* 0x041fe2000000001e */
[----:B------:R-:W-:Y:S01]  /*1aa0*/  FFMA R103, R16, R43, R20 ;  /* 0x0000002b10677223 */ /* 0x000fe20000000014 */
[----:B------:R-:W-:Y:S01]  /*1ab0*/  FFMA R113, R43, R18, R22 ;  /* 0x000000122b717223 */ /* 0x000fe20000000016 */
[----:B------:R-:W-:Y:S01]  /*1ac0*/  FFMA R53, R24, R78, R37 ;  /* 0x0000004e18357223 */ /* 0x000fe20000000025 */
[----:B------:R-:W-:Y:S01]  /*1ad0*/  FFMA R93, R16, R91, R38 ;  /* 0x0000005b105d7223 */ /* 0x000fe20000000026 */
[----:B------:R-:W-:Y:S01]  /*1ae0*/  LDS.128 R20, [R5+0x30] ;  /* 0x0000300005147984 */ /* 0x000fe20000000c00 */
[C---:B------:R-:W-:Y:S01]  /*1af0*/  FFMA R67, R78.reuse, R26, R33 ;  /* 0x0000001a4e437223 */ /* 0x040fe20000000021 */
[----:B------:R-:W-:Y:S01]  /*1b00*/  FFMA R76, R78, R27, R76 ;  /* 0x0000001b4e4c7223 */ /* 0x000fe2000000004c */
[C---:B------:R-:W-:Y:S01]  /*1b10*/  FFMA R78, R82.reuse, R25, R77 ;  /* 0x00000019524e7223 */ /* 0x040fe2000000004d */
[----:B------:R-:W0:Y:S01]  /*1b20*/  LDS.128 R28, [R4+0x800] ;  /* 0x00080000041c7984 */ /* 0x000e220000000c00 */
[----:B------:R-:W-:Y:S01]  /*1b30*/  FFMA R82, R82, R27, R80 ;  /* 0x0000001b52527223 */ /* 0x000fe20000000050 */
[----:B------:R-:W-:Y:S01]  /*1b40*/  FFMA R71, R24, R90, R51 ;  /* 0x0000005a18477223 */ /* 0x000fe20000000033 */
[C---:B------:R-:W-:Y:S01]  /*1b50*/  FFMA R80, R90.reuse, R25, R81 ;  /* 0x000000195a507223 */ /* 0x040fe20000000051 */
[----:B------:R-:W2:Y:S01]  /*1b60*/  LDS.128 R36, [R4+0x820] ;  /* 0x0008200004247984 */ /* 0x000ea20000000c00 */
[C---:B------:R-:W-:Y:S01]  /*1b70*/  FFMA R77, R90.reuse, R26, R10 ;  /* 0x0000001a5a4d7223 */ /* 0x040fe2000000000a */
[----:B------:R-:W-:Y:S01]  /*1b80*/  FFMA R88, R90, R27, R88 ;  /* 0x0000001b5a587223 */ /* 0x000fe20000000058 */
[----:B------:R-:W-:Y:S01]  /*1b90*/  FFMA R57, R24, R94, R57 ;  /* 0x0000005e18397223 */ /* 0x000fe20000000039 */
[C---:B------:R-:W-:Y:S01]  /*1ba0*/  FFMA R10, R94.reuse, R25, R55 ;  /* 0x000000195e0a7223 */ /* 0x040fe20000000037 */
[C---:B------:R-:W-:Y:S01]  /*1bb0*/  FFMA R59, R94.reuse, R26, R59 ;  /* 0x0000001a5e3b7223 */ /* 0x040fe2000000003b */
[----:B------:R-:W-:Y:S01]  /*1bc0*/  FFMA R92, R94, R27, R92 ;  /* 0x0000001b5e5c7223 */ /* 0x000fe2000000005c */
[----:B------:R-:W-:Y:S01]  /*1bd0*/  FFMA R90, R42, R25, R89 ;  /* 0x000000192a5a7223 */ /* 0x000fe20000000059 */
[----:B------:R-:W-:Y:S01]  /*1be0*/  FFMA R55, R24, R42, R61 ;  /* 0x0000002a18377223 */ /* 0x000fe2000000003d */
        /* <DEDUP_REMOVED lines=26> */
[C---:B-1----:R-:W-:Y:S01]  /*1d90*/  FFMA R11, R44.reuse, R87, R11 ;  /* 0x000000572c0b7223 */ /* 0x042fe2000000000b */
        /* <DEDUP_REMOVED lines=13> */
[CC--:B------:R-:W-:Y:S01]  /*1e70*/  FFMA R97, R43.reuse, R46.reuse, R97 ;  /* 0x0000002e2b617223 */ /* 0x0c0fe20000000061 */
[----:B------:R-:W-:Y:S01]  /*1e80*/  FFMA R40, R43, R47, R40 ;  /* 0x0000002f2b287223 */ /* 0x000fe20000000028 */
[----:B0-----:R-:W-:Y:S01]  /*1e90*/  FFMA R108, R20, R31, R106 ;  /* 0x0000001f146c7223 */ /* 0x001fe2000000006a */
[----:B------:R-:W0:Y:S01]  /*1ea0*/  LDS.128 R32, [R5+0x50] ;  /* 0x0000500005207984 */ /* 0x000e220000000c00 */
[----:B------:R-:W-:Y:S01]  /*1eb0*/  FFMA R53, R44, R79, R53 ;  /* 0x0000004f2c357223 */ /* 0x000fe20000000035 */
[C---:B------:R-:W-:Y:S01]  /*1ec0*/  FFMA R86, R79.reuse, R45, R72 ;  /* 0x0000002d4f567223 */ /* 0x040fe20000000048 */
[C---:B------:R-:W-:Y:S01]  /*1ed0*/  FFMA R67, R79.reuse, R46, R67 ;  /* 0x0000002e4f437223 */ /* 0x040fe20000000043 */
[----:B------:R-:W1:Y:S01]  /*1ee0*/  LDS.128 R24, [R5+0x70] ;  /* 0x0000700005187984 */ /* 0x000e620000000c00 */
[----:B------:R-:W-:Y:S01]  /*1ef0*/  FFMA R76, R79, R47, R76 ;  /* 0x0000002f4f4c7223 */ /* 0x000fe2000000004c */
[C---:B------:R-:W-:Y:S01]  /*1f00*/  FFMA R102, R20.reuse, R28, R101 ;  /* 0x0000001c14667223 */ /* 0x040fe20000000065 */
[C---:B------:R-:W-:Y:S01]  /*1f10*/  FFMA R94, R20.reuse, R29, R94 ;  /* 0x0000001d145e7223 */ /* 0x040fe2000000005e */
[C---:B------:R-:W-:Y:S01]  /*1f20*/  FFMA R104, R20.reuse, R30, R115 ;  /* 0x0000001e14687223 */ /* 0x040fe20000000073 */
[C---:B--2---:R-:W-:Y:S01]  /*1f30*/  FFMA R83, R20.reuse, R36, R117 ;  /* 0x0000002414537223 */ /* 0x044fe20000000075 */
[C---:B------:R-:W-:Y:S01]  /*1f40*/  FFMA R106, R20.reuse, R37, R68 ;  /* 0x00000025146a7223 */ /* 0x040fe20000000044 */
[----:B------:R-:W-:Y:S01]  /*1f50*/  FFMA R43, R20, R38, R87 ;  /* 0x00000026142b7223 */ /* 0x000fe20000000057 */
[----:B------:R-:W2:Y:S01]  /*1f60*/  LDS.128 R48, [R5+0x90] ;  /* 0x0000900005307984 */ /* 0x000ea20000000c00 */
[----:B------:R-:W-:Y:S01]  /*1f70*/  FFMA R79, R44, R91, R71 ;  /* 0x0000005b2c4f7223 */ /* 0x000fe20000000047 */
[----:B------:R-:W-:Y:S01]  /*1f80*/  FFMA R20, R20, R39, R70 ;  /* 0x0000002714147223 */ /* 0x000fe20000000046 */
[C---:B------:R-:W-:Y:S01]  /*1f90*/  FFMA R80, R91.reuse, R45, R80 ;  /* 0x0000002d5b507223 */ /* 0x040fe20000000050 */
[----:B------:R-:W3:Y:S01]  /*1fa0*/  LDS.128 R60, [R5+0xb0] ;  /* 0x0000b000053c7984 */ /* 0x000ee20000000c00 */
[CC--:B------:R-:W-:Y:S01]  /*1fb0*/  FFMA R77, R91.reuse, R46.reuse, R77 ;  /* 0x0000002e5b4d7223 */ /* 0x0c0fe2000000004d */
[----:B------:R-:W-:Y:S01]  /*1fc0*/  FFMA R88, R91, R47, R88 ;  /* 0x0000002f5b587223 */ /* 0x000fe20000000058 */
[----:B------:R-:W-:Y:S01]  /*1fd0*/  FFMA R57, R44, R95, R57 ;  /* 0x0000005f2c397223 */ /* 0x000fe20000000039 */
[----:B------:R-:W4:Y:S01]  /*1fe0*/  LDS.128 R72, [R5+0xd0] ;  /* 0x0000d00005487984 */ /* 0x000f220000000c00 */
[C---:B------:R-:W-:Y:S01]  /*1ff0*/  FFMA R10, R95.reuse, R45, R10 ;  /* 0x0000002d5f0a7223 */ /* 0x040fe2000000000a */
[C---:B------:R-:W-:Y:S01]  /*2000*/  FFMA R59, R95.reuse, R46, R59 ;  /* 0x0000002e5f3b7223 */ /* 0x040fe2000000003b */
[----:B------:R-:W-:Y:S01]  /*2010*/  FFMA R92, R95, R47, R92 ;  /* 0x0000002f5f5c7223 */ /* 0x000fe2000000005c */
[----:B------:R5:W4:Y:S01]  /*2020*/  LDS.128 R68, [R5+0xf0] ;  /* 0x0000f00005447984 */ /* 0x000b220000000c00 */
[----:B------:R-:W-:-:S02]  /*2030*/  ULEA UR11, UR20, UR11, 0x3 ;  /* 0x0000000b140b7291 */ /* 0x000fc4000f8e18ff */
[----:B------:R-:W-:Y:S01]  /*2040*/  ULEA UR12, UR20, UR12, 0x3 ;  /* 0x0000000c140c7291 */ /* 0x000fe2000f8e18ff */
[----:B------:R-:W4:Y:S01]  /*2050*/  LDS.128 R44, [R4+0xa00] ;  /* 0x000a0000042c7984 */ /* 0x000f220000000c00 */
[----:B------:R-:W-:Y:S02]  /*2060*/  ULEA UR5, UR20, UR5, 0x3 ;  /* 0x0000000514057291 */ /* 0x000fe4000f8e18ff */
[----:B------:R-:W-:Y:S01]  /*2070*/  ULEA UR4, UR20, UR4, 0x3 ;  /* 0x0000000414047291 */ /* 0x000fe2000f8e18ff */
[C---:B0-----:R-:W-:Y:S01]  /*2080*/  FFMA R114, R32.reuse, R29, R58 ;  /* 0x0000001d20727223 */ /* 0x041fe2000000003a */
[C---:B------:R-:W-:Y:S01]  /*2090*/  FFMA R112, R32.reuse, R28, R85 ;  /* 0x0000001c20707223 */ /* 0x040fe20000000055 */
[C---:B------:R-:W-:Y:S01]  /*20a0*/  FFMA R58, R32.reuse, R30, R111 ;  /* 0x0000001e203a7223 */ /* 0x040fe2000000006f */
[----:B------:R-:W-:Y:S01]  /*20b0*/  FFMA R110, R32, R31, R18 ;  /* 0x0000001f206e7223 */ /* 0x000fe20000000012 */
[----:B-1----:R-:W-:Y:S01]  /*20c0*/  FFMA R116, R24, R28, R89 ;  /* 0x0000001c18747223 */ /* 0x002fe20000000059 */
[C---:B------:R-:W-:Y:S01]  /*20d0*/  FFMA R53, R32.reuse, R36, R53 ;  /* 0x0000002420357223 */ /* 0x040fe20000000035 */
[C---:B------:R-:W-:Y:S01]  /*20e0*/  FFMA R86, R32.reuse, R37, R86 ;  /* 0x0000002520567223 */ /* 0x040fe20000000056 */
[C---:B------:R-:W-:Y:S01]  /*20f0*/  FFMA R67, R32.reuse, R38, R67 ;  /* 0x0000002620437223 */ /* 0x040fe20000000043 */
[----:B------:R-:W-:Y:S01]  /*2100*/  FFMA R76, R32, R39, R76 ;  /* 0x00000027204c7223 */ /* 0x000fe2000000004c */
[C---:B------:R-:W-:Y:S01]  /*2110*/  FFMA R118, R24.reuse, R29, R16 ;  /* 0x0000001d18767223 */ /* 0x040fe20000000010 */
[C---:B------:R-:W-:Y:S01]  /*2120*/  FFMA R32, R24.reuse, R30, R105 ;  /* 0x0000001e18207223 */ /* 0x040fe20000000069 */
[----:B------:R-:W-:Y:S01]  /*2130*/  FFMA R98, R24, R31, R98 ;  /* 0x0000001f18627223 */ /* 0x000fe20000000062 */
[----:B--2---:R-:W-:Y:S01]  /*2140*/  FFMA R81, R48, R28, R81 ;  /* 0x0000001c30517223 */ /* 0x004fe20000000051 */
[C---:B------:R-:W-:Y:S01]  /*2150*/  FFMA R41, R24.reuse, R36, R41 ;  /* 0x0000002418297223 */ /* 0x040fe20000000029 */
[C---:B------:R-:W-:Y:S01]  /*2160*/  FFMA R78, R24.reuse, R37, R78 ;  /* 0x00000025184e7223 */ /* 0x040fe2000000004e */
[----:B------:R-:W-:Y:S01]  /*2170*/  FFMA R65, R24, R38, R65 ;  /* 0x0000002618417223 */ /* 0x000fe20000000041 */
[----:B---3--:R-:W-:Y:S01]  /*2180*/  FFMA R124, R60, R28, R93 ;  /* 0x0000001c3c7c7223 */ /* 0x008fe2000000005d */
[----:B------:R-:W-:Y:S01]  /*2190*/  FFMA R82, R24, R39, R82 ;  /* 0x0000002718527223 */ /* 0x000fe20000000052 */
[C---:B------:R-:W-:Y:S01]  /*21a0*/  FFMA R24, R48.reuse, R30, R17 ;  /* 0x0000001e30187223 */ /* 0x040fe20000000011 */
[----:B-----5:R-:W-:Y:S01]  /*21b0*/  FFMA R5, R48, R38, R19 ;  /* 0x0000002630057223 */ /* 0x020fe20000000013 */
[-C--:B----4-:R-:W-:Y:S01]  /*21c0*/  FFMA R89, R72, R28.reuse, R99 ;  /* 0x0000001c48597223 */ /* 0x090fe20000000063 */
[----:B------:R-:W0:Y:S01]  /*21d0*/  LDS.128 R16, [R4+0xa20] ;  /* 0x000a200004107984 */ /* 0x000e220000000c00 */
[-C--:B------:R-:W-:Y:S01]  /*21e0*/  FFMA R122, R60, R29.reuse, R42 ;  /* 0x0000001d3c7a7223 */ /* 0x080fe2000000002a */
[----:B------:R-:W-:Y:S01]  /*21f0*/  FFMA R52, R48, R29, R52 ;  /* 0x0000001d30347223 */ /* 0x000fe20000000034 */
[----:B------:R-:W-:Y:S01]  /*2200*/  FFMA R28, R68, R28, R103 ;  /* 0x0000001c441c7223 */ /* 0x000fe20000000067 */
        /* <DEDUP_REMOVED lines=11> */
[CC--:B------:R-:W-:Y:S01]  /*22c0*/  FFMA R48, R72.reuse, R30.reuse, R109 ;  /* 0x0000001e48307223 */ /* 0x0c0fe2000000006d */
[----:B------:R-:W-:Y:S01]  /*22d0*/  FFMA R56, R72, R31, R56 ;  /* 0x0000001f48387223 */ /* 0x000fe20000000038 */
[C---:B------:R-:W-:Y:S01]  /*22e0*/  FFMA R96, R68.reuse, R29, R96 ;  /* 0x0000001d44607223 */ /* 0x040fe20000000060 */
[C---:B------:R-:W-:Y:S01]  /*22f0*/  FFMA R60, R68.reuse, R30, R113 ;  /* 0x0000001e443c7223 */ /* 0x040fe20000000071 */
        /* <DEDUP_REMOVED lines=10> */
[----:B------:R-:W1:Y:S01]  /*23a0*/  LDS.128 R28, [R4+0xc00] ;  /* 0x000c0000041c7984 */ /* 0x000e620000000c00 */
[C---:B------:R-:W-:Y:S01]  /*23b0*/  FFMA R87, R44.reuse, R33, R112 ;  /* 0x000000212c577223 */ /* 0x040fe20000000070 */
[-C--:B------:R-:W-:Y:S01]  /*23c0*/  FFMA R99, R49, R45.reuse, R52 ;  /* 0x0000002d31637223 */ /* 0x080fe20000000034 */
[-C--:B------:R-:W-:Y:S01]  /*23d0*/  FFMA R101, R21, R45.reuse, R94 ;  /* 0x0000002d15657223 */ /* 0x080fe2000000005e */
[----:B------:R-:W2:Y:S01]  /*23e0*/  LDS.128 R36, [R4+0xc20] ;  /* 0x000c200004247984 */ /* 0x000ea20000000c00 */
[-C--:B------:R-:W-:Y:S01]  /*23f0*/  FFMA R103, R33, R45.reuse, R114 ;  /* 0x0000002d21677223 */ /* 0x080fe20000000072 */
[-C--:B------:R-:W-:Y:S01]  /*2400*/  FFMA R111, R25, R45.reuse, R118 ;  /* 0x0000002d196f7223 */ /* 0x080fe20000000076 */
[-C--:B------:R-:W-:Y:S01]  /*2410*/  FFMA R109, R61, R45.reuse, R122 ;  /* 0x0000002d3d6d7223 */ /* 0x080fe2000000007a */
[-C--:B------:R-:W-:Y:S01]  /*2420*/  FFMA R107, R73, R45.reuse, R54 ;  /* 0x0000002d496b7223 */ /* 0x080fe20000000036 */
[----:B------:R-:W-:Y:S01]  /*2430*/  FFMA R115, R69, R45, R96 ;  /* 0x0000002d45737223 */ /* 0x000fe20000000060 */
[----:B------:R-:W-:Y:S01]  /*2440*/  FFMA R81, R44, R49, R81 ;  /* 0x000000312c517223 */ /* 0x000fe20000000051 */
[----:B0-----:R-:W-:Y:S01]  /*2450*/  FFMA R76, R33, R19, R76 ;  /* 0x00000013214c7223 */ /* 0x001fe2000000004c */
        /* <DEDUP_REMOVED lines=12> */
[----:B------:R-:W-:Y:S01]  /*2520*/  FFMA R121, R61, R46, R42 ;  /* 0x0000002e3d797223 */ /* 0x000fe2000000002a */
[C---:B------:R-:W-:Y:S01]  /*2530*/  FFMA R108, R21.reuse, R47, R108 ;  /* 0x0000002f156c7223 */ /* 0x040fe2000000006c */
[C---:B------:R-:W-:Y:S01]  /*2540*/  FFMA R83, R16.reuse, R21, R83 ;  /* 0x0000001510537223 */ /* 0x040fe20000000053 */
[C---:B------:R-:W-:Y:S01]  /*2550*/  FFMA R49, R21.reuse, R17, R106 ;  /* 0x0000001115317223 */ /* 0x040fe2000000006a */
[C---:B------:R-:W-:Y:S01]  /*2560*/  FFMA R43, R21.reuse, R18, R43 ;  /* 0x00000012152b7223 */ /* 0x040fe2000000002b */
[----:B------:R-:W-:Y:S01]  /*2570*/  FFMA R20, R21, R19, R20 ;  /* 0x0000001315147223 */ /* 0x000fe20000000014 */
[C---:B------:R-:W-:Y:S01]  /*2580*/  FFMA R113, R33.reuse, R46, R58 ;  /* 0x0000002e21717223 */ /* 0x040fe2000000003a */
        /* <DEDUP_REMOVED lines=9> */
[-C--:B------:R-:W-:Y:S01]  /*2620*/  FFMA R59, R73, R18.reuse, R59 ;  /* 0x00000012493b7223 */ /* 0x080fe2000000003b */
[C---:B------:R-:W-:Y:S01]  /*2630*/  FFMA R97, R69.reuse, R18, R97 ;  /* 0x0000001245617223 */ /* 0x040fe20000000061 */
[----:B------:R-:W-:Y:S01]  /*2640*/  FFMA R47, R69, R47, R64 ;  /* 0x0000002f452f7223 */ /* 0x000fe20000000040 */
[----:B------:R-:W-:Y:S01]  /*2650*/  FFMA R41, R16, R25, R41 ;  /* 0x0000001910297223 */ /* 0x000fe20000000029 */
[C---:B------:R-:W-:Y:S01]  /*2660*/  FFMA R33, R25.reuse, R17, R78 ;  /* 0x0000001119217223 */ /* 0x040fe2000000004e */
[----:B------:R-:W-:Y:S01]  /*2670*/  FFMA R82, R25, R19, R82 ;  /* 0x0000001319527223 */ /* 0x000fe20000000052 */
[----:B-1----:R-:W-:Y:S01]  /*2680*/  FFMA R18, R28, R34, R87 ;  /* 0x000000221c127223 */ /* 0x002fe20000000057 */
[----:B------:R-:W-:Y:S01]  /*2690*/  FFMA R25, R16, R61, R79 ;  /* 0x0000003d10197223 */ /* 0x000fe2000000004f */
[----:B------:R-:W0:Y:S01]  /*26a0*/  LDS.128 R64, [R4+0xe00] ;  /* 0x000e000004407984 */ /* 0x000e220000000c00 */
[----:B--2---:R-:W-:Y:S01]  /*26b0*/  FFMA R87, R34, R39, R76 ;  /* 0x0000002722577223 */ /* 0x004fe2000000004c */
[-C--:B------:R-:W-:Y:S01]  /*26c0*/  FFMA R119, R73, R46.reuse, R48 ;  /* 0x0000002e49777223 */ /* 0x080fe20000000030 */
[C---:B------:R-:W-:Y:S01]  /*26d0*/  FFMA R80, R61.reuse, R17, R80 ;  /* 0x000000113d507223 */ /* 0x040fe20000000050 */
[----:B------:R-:W1:Y:S01]  /*26e0*/  LDS.128 R76, [R4+0xe20] ;  /* 0x000e2000044c7984 */ /* 0x000e620000000c00 */
[----:B------:R-:W-:Y:S01]  /*26f0*/  FFMA R88, R61, R19, R88 ;  /* 0x000000133d587223 */ /* 0x000fe20000000058 */
[----:B------:R-:W-:Y:S01]  /*2700*/  FFMA R57, R16, R73, R57 ;  /* 0x0000004910397223 */ /* 0x000fe20000000039 */
[----:B------:R-:W-:Y:S01]  /*2710*/  FFMA R123, R69, R46, R60 ;  /* 0x0000002e457b7223 */ /* 0x000fe2000000003c */
        /* <DEDUP_REMOVED lines=19> */
[----:B------:R-:W-:Y:S01]  /*2850*/  FFMA R22, R22, R39, R20 ;  /* 0x0000002716167223 */ /* 0x000fe20000000014 */
[-C--:B------:R-:W-:Y:S01]  /*2860*/  FFMA R58, R26, R29.reuse, R111 ;  /* 0x0000001d1a3a7223 */ /* 0x080fe2000000006f */
[C---:B------:R-:W-:Y:S01]  /*2870*/  FFMA R54, R62.reuse, R29, R109 ;  /* 0x0000001d3e367223 */ /* 0x040fe2000000006d */
[C---:B------:R-:W-:Y:S01]  /*2880*/  FFMA R94, R62.reuse, R30, R121 ;  /* 0x0000001e3e5e7223 */ /* 0x040fe20000000079 */
[----:B------:R-:W-:Y:S01]  /*2890*/  FFMA R120, R62, R31, R120 ;  /* 0x0000001f3e787223 */ /* 0x000fe20000000078 */
[-C--:B------:R-:W-:Y:S01]  /*28a0*/  FFMA R20, R34, R37.reuse, R21 ;  /* 0x0000002522147223 */ /* 0x080fe20000000015 */
[----:B------:R-:W-:Y:S01]  /*28b0*/  FFMA R91, R36, R62, R25 ;  /* 0x0000003e245b7223 */ /* 0x000fe20000000019 */
[C---:B------:R-:W-:Y:S01]  /*28c0*/  FFMA R80, R62.reuse, R37, R80 ;  /* 0x000000253e507223 */ /* 0x040fe20000000050 */
[C---:B------:R-:W-:Y:S01]  /*28d0*/  FFMA R89, R62.reuse, R38, R44 ;  /* 0x000000263e597223 */ /* 0x040fe2000000002c */
[----:B------:R-:W-:Y:S01]  /*28e0*/  FFMA R88, R62, R39, R88 ;  /* 0x000000273e587223 */ /* 0x000fe20000000058 */
[----:B------:R-:W-:Y:S01]  /*28f0*/  FFMA R95, R36, R74, R57 ;  /* 0x0000004a245f7223 */ /* 0x000fe20000000039 */
[----:B------:R-:W-:Y:S01]  /*2900*/  FFMA R81, R28, R50, R81 ;  /* 0x000000321c517223 */ /* 0x000fe20000000051 */
[-C--:B------:R-:W-:Y:S01]  /*2910*/  FFMA R86, R50, R29.reuse, R99 ;  /* 0x0000001d32567223 */ /* 0x080fe20000000063 */
        /* <DEDUP_REMOVED lines=8> */
[----:B------:R-:W-:Y:S01]  /*29a0*/  FFMA R24, R74, R31, R24 ;  /* 0x0000001f4a187223 */ /* 0x000fe20000000018 */
[----:B------:R-:W-:Y:S01]  /*29b0*/  FFMA R69, R36, R34, R53 ;  /* 0x0000002224457223 */ /* 0x000fe20000000035 */
[-C--:B------:R-:W-:Y:S01]  /*29c0*/  FFMA R21, R34, R38.reuse, R32 ;  /* 0x0000002622157223 */ /* 0x080fe20000000020 */
[C---:B------:R-:W-:Y:S01]  /*29d0*/  FFMA R62, R74.reuse, R37, R61 ;  /* 0x000000254a3e7223 */ /* 0x040fe2000000003d */
[C---:B------:R-:W-:Y:S01]  /*29e0*/  FFMA R93, R74.reuse, R38, R59 ;  /* 0x000000264a5d7223 */ /* 0x040fe2000000003b */
[----:B------:R-:W-:Y:S01]  /*29f0*/  FFMA R92, R74, R39, R92 ;  /* 0x000000274a5c7223 */ /* 0x000fe2000000005c */
[----:B0-----:R-:W-:Y:S01]  /*2a00*/  FFMA R57, R75, R65, R48 ;  /* 0x000000414b397223 */ /* 0x001fe20000000030 */
[C---:B------:R-:W-:Y:S01]  /*2a10*/  FFMA R106, R70.reuse, R29, R115 ;  /* 0x0000001d466a7223 */ /* 0x040fe20000000073 */
[C---:B------:R-:W-:Y:S01]  /*2a20*/  FFMA R114, R70.reuse, R30, R123 ;  /* 0x0000001e46727223 */ /* 0x040fe2000000007b */
        /* <DEDUP_REMOVED lines=10> */
[----:B-1----:R-:W-:Y:S01]  /*2ad0*/  FFMA R48, R76, R51, R11 ;  /* 0x000000334c307223 */ /* 0x002fe2000000000b */
[-C--:B------:R-:W-:Y:S01]  /*2ae0*/  FFMA R82, R26, R39.reuse, R82 ;  /* 0x000000271a527223 */ /* 0x080fe20000000052 */
[----:B------:R-:W-:Y:S01]  /*2af0*/  FFMA R4, R70, R39, R40 ;  /* 0x0000002746047223 */ /* 0x000fe20000000028 */
[----:B------:R-:W-:Y:S01]  /*2b00*/  FADD R10, R8, +QNAN ;  /* 0x7fc00000080a7421 */ /* 0x000fe20000000000 */
[----:B------:R-:W-:Y:S01]  /*2b10*/  FADD R11, R9, +QNAN ;  /* 0x7fc00000090b7421 */ /* 0x000fe20000000000 */
[C---:B------:R-:W-:Y:S01]  /*2b20*/  FFMA R44, R64.reuse, R23, R46 ;  /* 0x00000017402c7223 */ /* 0x040fe2000000002e */
[C---:B------:R-:W-:Y:S01]  /*2b30*/  FFMA R36, R64.reuse, R35, R18 ;  /* 0x0000002340247223 */ /* 0x040fe20000000012 */
[-C--:B------:R-:W-:Y:S01]  /*2b40*/  FFMA R29, R27, R65.reuse, R58 ;  /* 0x000000411b1d7223 */ /* 0x080fe2000000003a */
[----:B------:R-:W-:Y:S01]  /*2b50*/  FFMA R17, R63, R65, R54 ;  /* 0x000000413f117223 */ /* 0x000fe20000000036 */
[----:B------:R-:W-:Y:S01]  /*2b60*/  FFMA R42, R23, R78, R43 ;  /* 0x0000004e172a7223 */ /* 0x000fe2000000002b */
[C---:B------:R-:W-:Y:S01]  /*2b70*/  FFMA R52, R64.reuse, R51, R81 ;  /* 0x0000003340347223 */ /* 0x040fe20000000051 */
[C---:B------:R-:W-:Y:S01]  /*2b80*/  FFMA R16, R64.reuse, R63, R16 ;  /* 0x0000003f40107223 */ /* 0x040fe20000000010 */
        /* <DEDUP_REMOVED lines=18> */
[----:B------:R-:W-:Y:S01]  /*2cb0*/  FFMA R43, R23, R79, R22 ;  /* 0x0000004f172b7223 */ /* 0x000fe20000000016 */
        /* <DEDUP_REMOVED lines=8> */
[-C--:B------:R-:W-:Y:S01]  /*2d40*/  FFMA R50, R51, R78.reuse, R5 ;  /* 0x0000004e33327223 */ /* 0x080fe20000000005 */
[C---:B------:R-:W-:Y:S01]  /*2d50*/  FFMA R24, R76.reuse, R27, R85 ;  /* 0x0000001b4c187223 */ /* 0x040fe20000000055 */
[C---:B------:R-:W-:Y:S01]  /*2d60*/  FFMA R25, R27.reuse, R77, R124 ;  /* 0x0000004d1b197223 */ /* 0x040fe2000000007c */
[-C--:B------:R-:W-:Y:S01]  /*2d70*/  FFMA R26, R27, R78.reuse, R73 ;  /* 0x0000004e1b1a7223 */ /* 0x080fe20000000049 */
[C---:B------:R-:W-:Y:S01]  /*2d80*/  FFMA R20, R76.reuse, R63, R91 ;  /* 0x0000003f4c147223 */ /* 0x040fe2000000005b */
[C---:B------:R-:W-:Y:S01]  /*2d90*/  FFMA R21, R63.reuse, R77, R80 ;  /* 0x0000004d3f157223 */ /* 0x040fe20000000050 */
[CC--:B------:R-:W-:Y:S01]  /*2da0*/  FFMA R22, R63.reuse, R78.reuse, R89 ;  /* 0x0000004e3f167223 */ /* 0x0c0fe20000000059 */
[----:B------:R-:W-:Y:S01]  /*2db0*/  FFMA R23, R63, R79, R88 ;  /* 0x0000004f3f177223 */ /* 0x000fe20000000058 */
        /* <DEDUP_REMOVED lines=9> */
[-C--:B------:R-:W-:Y:S01]  /*2e50*/  FFMA R63, R75, R79.reuse, R92 ;  /* 0x0000004f4b3f7223 */ /* 0x080fe2000000005c */
[----:B------:R-:W-:Y:S01]  /*2e60*/  FFMA R71, R71, R79, R4 ;  /* 0x0000004f47477223 */ /* 0x000fe20000000004 */
[----:B------:R-:W-:Y:S01]  /*2e70*/  FADD R8, R6, +QNAN ;  /* 0x7fc0000006087421 */ /* 0x000fe20000000000 */
[----:B------:R-:W-:Y:S01]  /*2e80*/  FADD R9, R7, +QNAN ;  /* 0x7fc0000007097421 */ /* 0x000fe20000000000 */
[----:B------:R-:W-:Y:S01]  /*2e90*/  FADD R10, R10, +QNAN ;  /* 0x7fc000000a0a7421 */ /* 0x000fe20000000000 */
[----:B------:R-:W-:Y:S01]  /*2ea0*/  FADD R11, R11, +QNAN ;  /* 0x7fc000000b0b7421 */ /* 0x000fe20000000000 */
[----:B------:R-:W-:Y:S06]  /*2eb0*/  BRA.U UP0, `(.L_x_34) ;  /* 0xffffffd500bc7547 */ /* 0x000fec000b83ffff */
.L_x_31:
[----:B------:R-:W1:Y:S01]  /*2ec0*/  S2R R6, SR_CTAID.X ;  /* 0x0000000000067919 */ /* 0x000e620000002500 */
[----:B------:R-:W2:Y:S01]  /*2ed0*/  LDCU UR13, c[0x0][0x364] ;  /* 0x00006c80ff0d77ac */ /* 0x000ea20008000800 */
[----:B------:R-:W4:Y:S01]  /*2ee0*/  S2R R5, SR_CTAID.Y ;  /* 0x0000000000057919 */ /* 0x000f220000002600 */
[----:B------:R-:W5:Y:S01]  /*2ef0*/  LDCU.64 UR18, c[0x0][0x390] ;  /* 0x00007200ff1277ac */ /* 0x000f620008000a00 */
[----:B--2---:R-:W-:Y:S01]  /*2f00*/  IMAD R0, R0, UR13, R3 ;  /* 0x0000000d00007c24 */ /* 0x004fe2000f8e0203 */
[----:B------:R-:W2:Y:S04]  /*2f10*/  LDCU UR13, c[0x0][0x3a0] ;  /* 0x00007400ff0d77ac */ /* 0x000ea80008000800 */
[----:B------:R-:W-:Y:S02]  /*2f20*/  SHF.R.U32.HI R2, RZ, 0x1, R0 ;  /* 0x00000001ff027819 */ /* 0x000fe40000011600 */
[----:B------:R-:W-:-:S02]  /*2f30*/  SHF.L.U32 R4, R0, 0x2, RZ ;  /* 0x0000000200047819 */ /* 0x000fc400000006ff */
[C---:B------:R-:W-:Y:S02]  /*2f40*/  LOP3.LUT R3, R2.reuse, 0x7fffffe0, RZ, 0xc0, !PT ;  /* 0x7fffffe002037812 */ /* 0x040fe400078ec0ff */
[----:B------:R-:W-:Y:S02]  /*2f50*/  LOP3.LUT R2, R2, 0xc, RZ, 0xc0, !PT ;  /* 0x0000000c02027812 */ /* 0x000fe400078ec0ff */
[----:B-1----:R-:W-:Y:S02]  /*2f60*/  LEA R3, R6, R3, 0x7 ;  /* 0x0000000306037211 */ /* 0x002fe400078e38ff */
[----:B------:R-:W-:Y:S02]  /*2f70*/  LOP3.LUT R4, R4, 0x1c, RZ, 0xc0, !PT ;  /* 0x0000001c04047812 */ /* 0x000fe400078ec0ff */
[----:B------:R-:W-:Y:S02]  /*2f80*/  SHF.L.U32 R0, R0, 0x1, RZ ;  /* 0x0000000100007819 */ /* 0x000fe400000006ff */
[----:B------:R-:W-:-:S02]  /*2f90*/  IADD3 R2, PT, PT, R3, R2, RZ ;  /* 0x0000000203027210 */ /* 0x000fc40007ffe0ff */
[----:B----4-:R-:W-:Y:S02]  /*2fa0*/  LEA R3, R5, R4, 0x7 ;  /* 0x0000000405037211 */ /* 0x010fe400078e38ff */
[----:B------:R-:W-:Y:S01]  /*2fb0*/  LOP3.LUT R0, R0, 0x40, RZ, 0xc0, !PT ;  /* 0x0000004000007812 */ /* 0x000fe200078ec0ff */
[----:B--2---:R-:W-:-:S03]  /*2fc0*/  IMAD R5, R2, UR13, RZ ;  /* 0x0000000d02057c24 */ /* 0x004fc6000f8e02ff */
[----:B------:R-:W-:Y:S02]  /*2fd0*/  IADD3 R0, PT, PT, R0, R3, RZ ;  /* 0x0000000300007210 */ /* 0x000fe40007ffe0ff */
[C---:B------:R-:W-:Y:S02]  /*2fe0*/  IADD3 R3, PT, PT, R5.reuse, UR13, RZ ;  /* 0x0000000d05037c10 */ /* 0x040fe4000fffe0ff */
[C---:B------:R-:W-:Y:S02]  /*2ff0*/  IADD3 R72, P0, PT, R0.reuse, R5, RZ ;  /* 0x0000000500487210 */ /* 0x040fe40007f1e0ff */
[----:B------:R-:W-:Y:S02]  /*3000*/  IADD3 R6, P1, PT, R0, R3, RZ ;  /* 0x0000000300067210 */ /* 0x000fe40007f3e0ff */
[----:B------:R-:W-:Y:S02]  /*3010*/  LEA.HI.X.SX32 R73, R5, RZ, 0x1, P0 ;  /* 0x000000ff05497211 */ /* 0x000fe400000f0eff */
[----:B-----5:R-:W-:-:S02]  /*3020*/  LEA R2, P0, R72, UR18, 0x2 ;  /* 0x0000001248027c11 */ /* 0x020fc4000f8010ff */
        /* <DEDUP_REMOVED lines=11> */
[----:B------:R2:W-:Y:S01]  /*30e0*/  STG.E.128 desc[UR14][R4.64], R44 ;  /* 0x0000002c04007986 */ /* 0x0005e2000c101d0e */
[----:B------:R-:W-:Y:S02]  /*30f0*/  IADD3 R76, P1, PT, R0, R73, RZ ;  /* 0x00000049004c7210 */ /* 0x000fe40007f3e0ff */
[----:B------:R-:W-:Y:S01]  /*3100*/  IADD3 R75, PT, PT, R73, UR13, RZ ;  /* 0x0000000d494b7c10 */ /* 0x000fe2000fffe0ff */
[----:B------:R4:W-:Y:S01]  /*3110*/  STG.E.128 desc[UR14][R4.64+0x80], R40 ;  /* 0x0000802804007986 */ /* 0x0009e2000c101d0e */
[----:B------:R-:W-:-:S02]  /*3120*/  LEA.HI.X R7, R72, UR19, R7, 0x2, P0 ;  /* 0x0000001348077c11 */ /* 0x000fc400080f1407 */
[----:B------:R-:W-:Y:S02]  /*3130*/  LEA.HI.X.SX32 R73, R73, RZ, 0x1, P1 ;  /* 0x000000ff49497211 */ /* 0x000fe400008f0eff */
[----:B------:R-:W-:Y:S01]  /*3140*/  LEA R72, P0, R76, UR18, 0x2 ;  /* 0x000000124c487c11 */ /* 0x000fe2000f8010ff */
[----:B------:R5:W-:Y:S01]  /*3150*/  STG.E.128 desc[UR14][R6.64], R36 ;  /* 0x0000002406007986 */ /* 0x000be2000c101d0e */
[----:B------:R-:W-:Y:S02]  /*3160*/  IADD3 R74, P1, PT, R0, R75, RZ ;  /* 0x0000004b004a7210 */ /* 0x000fe40007f3e0ff */
[C---:B0-----:R-:W-:Y:S01]  /*3170*/  IADD3 R53, PT, PT, R75.reuse, UR13, RZ ;  /* 0x0000000d4b357c10 */ /* 0x041fe2000fffe0ff */
[----:B------:R0:W-:Y:S01]  /*3180*/  STG.E.128 desc[UR14][R6.64+0x80], R32 ;  /* 0x0000802006007986 */ /* 0x0001e2000c101d0e */
[----:B------:R-:W-:Y:S02]  /*3190*/  LEA.HI.X R73, R76, UR19, R73, 0x2, P0 ;  /* 0x000000134c497c11 */ /* 0x000fe400080f1449 */
[----:B------:R-:W-:-:S02]  /*31a0*/  LEA.HI.X.SX32 R75, R75, RZ, 0x1, P1 ;  /* 0x000000ff4b4b7211 */ /* 0x000fc400008f0eff */
[----:B-1----:R-:W-:Y:S01]  /*31b0*/  LEA R2, P0, R74, UR18, 0x2 ;  /* 0x000000124a027c11 */ /* 0x002fe2000f8010ff */
[----:B------:R1:W-:Y:S01]  /*31c0*/  STG.E.128 desc[UR14][R72.64], R28 ;  /* 0x0000001c48007986 */ /* 0x0003e2000c101d0e */
[----:B------:R-:W-:Y:S02]  /*31d0*/  IADD3 R48, P1, PT, R0, R53, RZ ;  /* 0x0000003500307210 */ /* 0x000fe40007f3e0ff */
[C---:B--2---:R-:W-:Y:S01]  /*31e0*/  IADD3 R45, PT, PT, R53.reuse, UR13, RZ ;  /* 0x0000000d352d7c10 */ /* 0x044fe2000fffe0ff */
[----:B------:R-:W-:Y:S01]  /*31f0*/  STG.E.128 desc[UR14][R72.64+0x80], R24 ;  /* 0x0000801848007986 */ /* 0x000fe2000c101d0e */
[----:B------:R-:W-:Y:S02]  /*3200*/  LEA.HI.X R3, R74, UR19, R75, 0x2, P0 ;  /* 0x000000134a037c11 */ /* 0x000fe400080f144b */
[----:B------:R-:W-:Y:S02]  /*3210*/  LEA.HI.X.SX32 R53, R53, RZ, 0x1, P1 ;  /* 0x000000ff35357211 */ /* 0x000fe400008f0eff */
[----:B----4-:R-:W-:Y:S01]  /*3220*/  LEA R4, P0, R48, UR18, 0x2 ;  /* 0x0000001230047c11 */ /* 0x010fe2000f8010ff */
[----:B------:R-:W-:Y:S01]  /*3230*/  STG.E.128 desc[UR14][R2.64], R8 ;  /* 0x0000000802007986 */ /* 0x000fe2000c101d0e */
[----:B------:R-:W-:-:S02]  /*3240*/  IADD3 R41, PT, PT, R45, UR13, RZ ;  /* 0x0000000d2d297c10 */ /* 0x000fc4000fffe0ff */
[----:B------:R-:W-:Y:S01]  /*3250*/  LEA.HI.X R5, R48, UR19, R53, 0x2, P0 ;  /* 0x0000001330057c11 */ /* 0x000fe200080f1435 */
[----:B------:R-:W-:Y:S01]  /*3260*/  STG.E.128 desc[UR14][R2.64+0x80], R12 ;  /* 0x0000800c02007986 */ /* 0x000fe2000c101d0e */
[C---:B-----5:R-:W-:Y:S02]  /*3270*/  IADD3 R36, P0, PT, R0.reuse, R45, RZ ;  /* 0x0000002d00247210 */ /* 0x060fe40007f1e0ff */
[----:B------:R-:W-:Y:S01]  /*3280*/  IADD3 R0, P1, PT, R0, R41, RZ ;  /* 0x0000002900007210 */ /* 0x000fe20007f3e0ff */
[----:B------:R-:W-:Y:S01]  /*3290*/  STG.E.128 desc[UR14][R4.64], R16 ;  /* 0x0000001004007986 */ /* 0x000fe2000c101d0e */
[----:B------:R-:W-:Y:S02]  /*32a0*/  LEA.HI.X.SX32 R45, R45, RZ, 0x1, P0 ;  /* 0x000000ff2d2d7211 */ /* 0x000fe400000f0eff */
[----:B0-----:R-:W-:Y:S01]  /*32b0*/  LEA R6, P0, R36, UR18, 0x2 ;  /* 0x0000001224067c11 */ /* 0x001fe2000f8010ff */
[----:B------:R-:W-:Y:S01]  /*32c0*/  STG.E.128 desc[UR14][R4.64+0x80], R20 ;  /* 0x0000801404007986 */ /* 0x000fe2000c101d0e */
[----:B------:R-:W-:-:S02]  /*32d0*/  LEA.HI.X.SX32 R41, R41, RZ, 0x1, P1 ;  /* 0x000000ff29297211 */ /* 0x000fc400008f0eff */
[----:B-1----:R-:W-:Y:S02]  /*32e0*/  LEA R28, P1, R0, UR18, 0x2 ;  /* 0x00000012001c7c11 */ /* 0x002fe4000f8210ff */
[----:B------:R-:W-:Y:S02]  /*32f0*/  LEA.HI.X R7, R36, UR19, R45, 0x2, P0 ;  /* 0x0000001324077c11 */ /* 0x000fe400080f142d */
[----:B------:R-:W-:-:S03]  /*3300*/  LEA.HI.X R29, R0, UR19, R41, 0x2, P1 ;  /* 0x00000013001d7c11 */ /* 0x000fc600088f1429 */
[----:B------:R-:W-:Y:S04]  /*3310*/  STG.E.128 desc[UR14][R6.64], R56 ;  /* 0x0000003806007986 */ /* 0x000fe8000c101d0e */
[----:B------:R-:W-:Y:S04]  /*3320*/  STG.E.128 desc[UR14][R6.64+0x80], R60 ;  /* 0x0000803c06007986 */ /* 0x000fe8000c101d0e */
[----:B------:R-:W-:Y:S04]  /*3330*/  STG.E.128 desc[UR14][R28.64], R64 ;  /* 0x000000401c007986 */ /* 0x000fe8000c101d0e */
[----:B------:R-:W-:Y:S01]  /*3340*/  STG.E.128 desc[UR14][R28.64+0x80], R68 ;  /* 0x000080441c007986 */ /* 0x000fe2000c101d0e */
[----:B---3--:R-:W-:Y:S05]  /*3350*/  EXIT ;  /* 0x000000000000794d */ /* 0x008fea0003800000 */
.L_x_35:
        /* <DEDUP_REMOVED lines=10> */
.L_x_54:


//--------------------- .text._Z14sgemmTillingV2PfS_S_iii --------------------------
	.section	.text._Z14sgemmTillingV2PfS_S_iii,"ax",@progbits
	.align	128
        .global         _Z14sgemmTillingV2PfS_S_iii
        .type           _Z14sgemmTillingV2PfS_S_iii,@function
        .size           _Z14sgemmTillingV2PfS_S_iii,(.L_x_55 - _Z14sgemmTillingV2PfS_S_iii)
        .other          _Z14sgemmTillingV2PfS_S_iii,@"STO_CUDA_ENTRY STV_DEFAULT"
_Z14sgemmTillingV2PfS_S_iii:
.text._Z14sgemmTillingV2PfS_S_iii:
[----:B------:R-:W-:Y:S01]  /*0000*/  LDC R1, c[0x0][0x37c] ;  /* 0x0000df00ff017b82 */ /* 0x000fe20000000800 */
[----:B------:R-:W0:Y:S01]  /*0010*/  LDCU UR5, c[0x0][0x39c] ;  /* 0x00007380ff0577ac */ /* 0x000e220008000800 */
        /* <DEDUP_REMOVED lines=33> */
[----:B------:R-:W0:Y:S01]  /*0230*/  LDCU.64 UR8, c[0x0][0x358] ;  /* 0x00006b00ff0877ac */ /* 0x000e220008000a00 */
[----:B------:R-:W-:Y:S05]  /*0240*/  BRA.U !UP0, `(.L_x_36) ;  /* 0x0000000d08907547 */ /* 0x000fea000b800000 */
[----:B------:R-:W1:Y:S01]  /*0250*/  S2R R0, SR_TID.X ;  /* 0x0000000000007919 */ /* 0x000e620000002100 */
[----:B------:R-:W1:Y:S01]  /*0260*/  LDCU UR6, c[0x0][0x364] ;  /* 0x00006c80ff0677ac */ /* 0x000e620008000800 */
[----:B------:R-:W-:Y:S02]  /*0270*/  CS2R R66, SRZ ;  /* 0x0000000000427805 */ /* 0x000fe4000001ff00 */
[----:B------:R-:W-:Y:S01]  /*0280*/  CS2R R64, SRZ ;  /* 0x0000000000407805 */ /* 0x000fe2000001ff00 */
[----:B------:R-:W1:Y:S01]  /*0290*/  S2R R3, SR_TID.Y ;  /* 0x0000000000037919 */ /* 0x000e620000002200 */
[----:B------:R-:W-:Y:S01]  /*02a0*/  USHF.R.S32.HI UR4, URZ, 0x1f, UR5 ;  /* 0x0000001fff047899 */ /* 0x000fe20008011405 */
[----:B------:R-:W-:Y:S02]  /*02b0*/  CS2R R62, SRZ ;  /* 0x00000000003e7805 */ /* 0x000fe4000001ff00 */
[----:B------:R-:W-:Y:S01]  /*02c0*/  CS2R R60, SRZ ;  /* 0x00000000003c7805 */ /* 0x000fe2000001ff00 */
[----:B------:R-:W2:Y:S01]  /*02d0*/  S2R R69, SR_CTAID.X ;  /* 0x0000000000457919 */ /* 0x000ea20000002500 */
[----:B------:R-:W-:Y:S01]  /*02e0*/  ULEA.HI UR4, UR4, UR5, URZ, 0x3 ;  /* 0x0000000504047291 */ /* 0x000fe2000f8f18ff */
        /* <DEDUP_REMOVED lines=26> */
[----:B-1----:R-:W-:Y:S01]  /*0490*/  IMAD R0, R0, UR6, R3 ;  /* 0x0000000600007c24 */ /* 0x002fe2000f8e0203 */
[----:B------:R-:W-:Y:S02]  /*04a0*/  CS2R R4, SRZ ;  /* 0x0000000000047805 */ /* 0x000fe4000001ff00 */
[----:B------:R-:W-:Y:S01]  /*04b0*/  CS2R R6, SRZ ;  /* 0x0000000000067805 */ /* 0x000fe2000001ff00 */
[----:B------:R-:W-:Y:S01]  /*04c0*/  USHF.R.S32.HI UR5, URZ, 0x3, UR4 ;  /* 0x00000003ff057899 */ /* 0x000fe20008011404 */
[----:B--2---:R-:W-:Y:S02]  /*04d0*/  IMAD R2, R69, 0x80, R0 ;  /* 0x0000008045027824 */ /* 0x004fe400078e0200 */
[----:B------:R-:W-:-:S09]  /*04e0*/  UMOV UR4, URZ ;  /* 0x000000ff00047c82 */ /* 0x000fd20008000000 */
.L_x_41:
[----:B------:R-:W-:Y:S01]  /*04f0*/  ISETP.GT.U32.AND P0, PT, R0, 0x7f, PT ;  /* 0x0000007f0000780c */ /* 0x000fe20003f04070 */
[----:B------:R-:W-:-:S12]  /*0500*/  BSSY.RECONVERGENT B0, `(.L_x_37) ;  /* 0x0000057000007945 */ /* 0x000fd80003800200 */
[----:B------:R-:W-:Y:S05]  /*0510*/  @P0 BRA `(.L_x_38) ;  /* 0x0000000000400947 */ /* 0x000fea0003800000 */
[----:B------:R-:W1:Y:S01]  /*0520*/  LDC R3, c[0x0][0x39c] ;  /* 0x0000e700ff037b82 */ /* 0x000e620000000800 */
[----:B------:R-:W-:-:S07]  /*0530*/  USHF.L.U32 UR6, UR4, 0x3, URZ ;  /* 0x0000000304067899 */ /* 0x000fce00080006ff */
[----:B------:R-:W2:Y:S01]  /*0540*/  LDC.64 R78, c[0x0][0x380] ;  /* 0x0000e000ff4e7b82 */ /* 0x000ea20000000a00 */
[----:B-1----:R-:W-:-:S04]  /*0550*/  IMAD R3, R2, R3, UR6 ;  /* 0x0000000602037e24 */ /* 0x002fc8000f8e0203 */
[----:B--2---:R-:W-:-:S05]  /*0560*/  IMAD.WIDE.U32 R78, R3, 0x4, R78 ;  /* 0x00000004034e7825 */ /* 0x004fca00078e004e */
[----:B0-----:R-:W2:Y:S04]  /*0570*/  LDG.E.128 R68, desc[UR8][R78.64] ;  /* 0x000000084e447981 */ /* 0x001ea8000c1e1d00 */
[----:B------:R-:W3:Y:S01]  /*0580*/  LDG.E.128 R72, desc[UR8][R78.64+0x10] ;  /* 0x000010084e487981 */ /* 0x000ee2000c1e1d00 */
[----:B------:R-:W0:Y:S01]  /*0590*/  S2UR UR7, SR_CgaCtaId ;  /* 0x00000000000779c3 */ /* 0x000e220000008800 */
[----:B------:R-:W-:Y:S02]  /*05a0*/  UMOV UR6, 0x400 ;  /* 0x0000040000067882 */ /* 0x000fe40000000000 */
[----:B------:R-:W-:Y:S02]  /*05b0*/  IMAD.U32 R80, RZ, RZ, UR6 ;  /* 0x00000006ff507e24 */ /* 0x000fe4000f8e00ff */
[----:B0-----:R-:W-:-:S05]  /*05c0*/  IMAD.U32 R77, RZ, RZ, UR7 ;  /* 0x00000007ff4d7e24 */ /* 0x001fca000f8e00ff */
[----:B------:R-:W-:-:S05]  /*05d0*/  LEA R3, R77, R80, 0x18 ;  /* 0x000000504d037211 */ /* 0x000fca00078ec0ff */
[----:B------:R-:W-:-:S05]  /*05e0*/  IMAD R3, R0, 0x20, R3 ;  /* 0x0000002000037824 */ /* 0x000fca00078e0203 */
[----:B--2---:R0:W-:Y:S04]  /*05f0*/  STS.128 [R3], R68 ;  /* 0x0000004403007388 */ /* 0x0041e80000000c00 */
[----:B---3--:R0:W-:Y:S01]  /*0600*/  STS.128 [R3+0x10], R72 ;  /* 0x0000104803007388 */ /* 0x0081e20000000c00 */
[----:B------:R-:W-:Y:S05]  /*0610*/  BRA `(.L_x_39) ;  /* 0x0000000400147947 */ /* 0x000fea0003800000 */
.L_x_38:
[----:B------:R-:W1:Y:S01]  /*0620*/  S2R R73, SR_CTAID.Y ;  /* 0x0000000000497919 */ /* 0x000e620000002600 */
[----:B------:R-:W2:Y:S01]  /*0630*/  LDC R72, c[0x0][0x3a0] ;  /* 0x0000e800ff487b82 */ /* 0x000ea20000000800 */
[----:B------:R-:W3:Y:S01]  /*0640*/  LDCU.64 UR6, c[0x0][0x388] ;  /* 0x00007100ff0677ac */ /* 0x000ee20008000a00 */
[----:B--2---:R-:W-:-:S04]  /*0650*/  IMAD R3, R72, UR4, RZ ;  /* 0x0000000448037c24 */ /* 0x004fc8000f8e02ff */
[----:B------:R-:W-:Y:S02]  /*0660*/  IMAD.SHL.U32 R3, R3, 0x8, RZ ;  /* 0x0000000803037824 */ /* 0x000fe400078e00ff */
[----:B-1----:R-:W-:Y:S02]  /*0670*/  IMAD R73, R73, 0x80, R0 ;  /* 0x0000008049497824 */ /* 0x002fe400078e0200 */
[----:B------:R-:W-:Y:S02]  /*0680*/  IMAD.IADD R68, R3, 0x1, R72 ;  /* 0x0000000103447824 */ /* 0x000fe400078e0248 */
[----:B------:R-:W-:-:S05]  /*0690*/  VIADD R73, R73, 0xffffff80 ;  /* 0xffffff8049497836 */ /* 0x000fca0000000000 */
[----:B------:R-:W-:Y:S02]  /*06a0*/  IADD3 R70, P0, PT, R3, R73, RZ ;  /* 0x0000004903467210 */ /* 0x000fe40007f1e0ff */
[----:B------:R-:W-:Y:S02]  /*06b0*/  IADD3 R69, P1, PT, R73, R68, RZ ;  /* 0x0000004449457210 */ /* 0x000fe40007f3e0ff */
[----:B------:R-:W-:Y:S01]  /*06c0*/  LEA.HI.X.SX32 R71, R3, RZ, 0x1, P0 ;  /* 0x000000ff03477211 */ /* 0x000fe200000f0eff */
[----:B------:R-:W-:Y:S01]  /*06d0*/  IMAD.IADD R3, R68, 0x1, R72 ;  /* 0x0000000144037824 */ /* 0x000fe200078e0248 */
[----:B---3--:R-:W-:Y:S02]  /*06e0*/  LEA R80, P0, R70, UR6, 0x2 ;  /* 0x0000000646507c11 */ /* 0x008fe4000f8010ff */
[----:B------:R-:W-:Y:S02]  /*06f0*/  LEA.HI.X.SX32 R68, R68, RZ, 0x1, P1 ;  /* 0x000000ff44447211 */ /* 0x000fe400008f0eff */
[----:B------:R-:W-:-:S02]  /*0700*/  LEA R78, P1, R69, UR6, 0x2 ;  /* 0x00000006454e7c11 */ /* 0x000fc4000f8210ff */
[----:B------:R-:W-:Y:S02]  /*0710*/  LEA.HI.X R81, R70, UR7, R71, 0x2, P0 ;  /* 0x0000000746517c11 */ /* 0x000fe400080f1447 */
[----:B------:R-:W-:Y:S02]  /*0720*/  IADD3 R70, P0, PT, R73, R3, RZ ;  /* 0x0000000349467210 */ /* 0x000fe40007f1e0ff */
[----:B------:R-:W-:Y:S01]  /*0730*/  LEA.HI.X R79, R69, UR7, R68, 0x2, P1 ;  /* 0x00000007454f7c11 */ /* 0x000fe200088f1444 */
[C-C-:B------:R-:W-:Y:S01]  /*0740*/  IMAD.IADD R68, R3.reuse, 0x1, R72.reuse ;  /* 0x0000000103447824 */ /* 0x140fe200078e0248 */
[----:B------:R-:W-:Y:S02]  /*0750*/  LEA.HI.X.SX32 R75, R3, RZ, 0x1, P0 ;  /* 0x000000ff034b7211 */ /* 0x000fe400000f0eff */
[----:B------:R-:W-:Y:S01]  /*0760*/  LEA R74, P0, R70, UR6, 0x2 ;  /* 0x00000006464a7c11 */ /* 0x000fe2000f8010ff */
[----:B------:R-:W-:Y:S01]  /*0770*/  IMAD.IADD R69, R68, 0x1, R72 ;  /* 0x0000000144457824 */ /* 0x000fe200078e0248 */
[----:B------:R-:W-:Y:S01]  /*0780*/  IADD3 R71, P1, PT, R73, R68, RZ ;  /* 0x0000004449477210 */ /* 0x000fe20007f3e0ff */
[----:B0-----:R0:W2:Y:S01]  /*0790*/  LDG.E R3, desc[UR8][R80.64] ;  /* 0x0000000850037981 */ /* 0x0010a2000c1e1900 */
[----:B------:R-:W-:-:S02]  /*07a0*/  LEA.HI.X R75, R70, UR7, R75, 0x2, P0 ;  /* 0x00000007464b7c11 */ /* 0x000fc400080f144b */
[----:B------:R-:W-:Y:S01]  /*07b0*/  LEA.HI.X.SX32 R68, R68, RZ, 0x1, P1 ;  /* 0x000000ff44447211 */ /* 0x000fe200008f0eff */
[----:B------:R-:W-:Y:S01]  /*07c0*/  IMAD.IADD R82, R69, 0x1, R72 ;  /* 0x0000000145527824 */ /* 0x000fe200078e0248 */
[----:B------:R-:W-:Y:S01]  /*07d0*/  LEA R76, P0, R71, UR6, 0x2 ;  /* 0x00000006474c7c11 */ /* 0x000fe2000f8010ff */
[----:B------:R1:W3:Y:S01]  /*07e0*/  LDG.E R70, desc[UR8][R78.64] ;  /* 0x000000084e467981 */ /* 0x0002e2000c1e1900 */
[----:B------:R-:W-:Y:S02]  /*07f0*/  IADD3 R83, P1, PT, R73, R69, RZ ;  /* 0x0000004549537210 */ /* 0x000fe40007f3e0ff */
[----:B------:R-:W-:Y:S01]  /*0800*/  LEA.HI.X R77, R71, UR7, R68, 0x2, P0 ;  /* 0x00000007474d7c11 */ /* 0x000fe200080f1444 */
[----:B0-----:R-:W-:Y:S01]  /*0810*/  IMAD.IADD R80, R82, 0x1, R72 ;  /* 0x0000000152507824 */ /* 0x001fe200078e0248 */
[----:B------:R-:W-:Y:S01]  /*0820*/  LEA.HI.X.SX32 R84, R69, RZ, 0x1, P1 ;  /* 0x000000ff45547211 */ /* 0x000fe200008f0eff */
[----:B------:R0:W4:Y:S01]  /*0830*/  LDG.E R71, desc[UR8][R74.64] ;  /* 0x000000084a477981 */ /* 0x000122000c1e1900 */
[----:B------:R-:W-:-:S03]  /*0840*/  LEA R68, P0, R83, UR6, 0x2 ;  /* 0x0000000653447c11 */ /* 0x000fc6000f8010ff */
[----:B------:R5:W4:Y:S01]  /*0850*/  LDG.E R76, desc[UR8][R76.64] ;  /* 0x000000084c4c7981 */ /* 0x000b22000c1e1900 */
[----:B------:R-:W-:Y:S01]  /*0860*/  LEA.HI.X R69, R83, UR7, R84, 0x2, P0 ;  /* 0x0000000753457c11 */ /* 0x000fe200080f1454 */
[----:B------:R-:W-:Y:S01]  /*0870*/  IMAD.IADD R84, R80, 0x1, R72 ;  /* 0x0000000150547824 */ /* 0x000fe200078e0248 */
[C---:B------:R-:W-:Y:S02]  /*0880*/  IADD3 R83, P0, PT, R73.reuse, R82, RZ ;  /* 0x0000005249537210 */ /* 0x040fe40007f1e0ff */
[C---:B------:R-:W-:Y:S01]  /*0890*/  IADD3 R81, P2, PT, R73.reuse, R80, RZ ;  /* 0x0000005049517210 */ /* 0x040fe20007f5e0ff */
[----:B------:R-:W4:Y:S01]  /*08a0*/  LDG.E R68, desc[UR8][R68.64] ;  /* 0x0000000844447981 */ /* 0x000f22000c1e1900 */
[----:B------:R-:W-:Y:S02]  /*08b0*/  LEA.HI.X.SX32 R82, R82, RZ, 0x1, P0 ;  /* 0x000000ff52527211 */ /* 0x000fe400000f0eff */
[----:B-1----:R-:W-:Y:S02]  /*08c0*/  IADD3 R79, P0, PT, R73, R84, RZ ;  /* 0x00000054494f7210 */ /* 0x002fe40007f1e0ff */
[----:B------:R-:W-:-:S02]  /*08d0*/  LEA.HI.X.SX32 R80, R80, RZ, 0x1, P2 ;  /* 0x000000ff50507211 */ /* 0x000fc400010f0eff */
[----:B------:R-:W-:Y:S02]  /*08e0*/  LEA.HI.X.SX32 R84, R84, RZ, 0x1, P0 ;  /* 0x000000ff54547211 */ /* 0x000fe400000f0eff */
[----:B------:R-:W-:Y:S02]  /*08f0*/  LEA R72, P1, R83, UR6, 0x2 ;  /* 0x0000000653487c11 */ /* 0x000fe4000f8210ff */
[----:B0-----:R-:W-:Y:S02]  /*0900*/  LEA R74, P2, R81, UR6, 0x2 ;  /* 0x00000006514a7c11 */ /* 0x001fe4000f8410ff */
[----:B------:R-:W-:Y:S02]  /*0910*/  LEA R78, P0, R79, UR6, 0x2 ;  /* 0x000000064f4e7c11 */ /* 0x000fe4000f8010ff */
[----:B------:R-:W-:Y:S02]  /*0920*/  LEA.HI.X R73, R83, UR7, R82, 0x2, P1 ;  /* 0x0000000753497c11 */ /* 0x000fe400088f1452 */
[----:B------:R-:W-:-:S02]  /*0930*/  LEA.HI.X R75, R81, UR7, R80, 0x2, P2 ;  /* 0x00000007514b7c11 */ /* 0x000fc400090f1450 */
[----:B------:R-:W-:Y:S01]  /*0940*/  LEA.HI.X R79, R79, UR7, R84, 0x2, P0 ;  /* 0x000000074f4f7c11 */ /* 0x000fe200080f1454 */
[----:B------:R-:W4:Y:S04]  /*0950*/  LDG.E R72, desc[UR8][R72.64] ;  /* 0x0000000848487981 */ /* 0x000f28000c1e1900 */
[----:B------:R-:W4:Y:S04]  /*0960*/  LDG.E R74, desc[UR8][R74.64] ;  /* 0x000000084a4a7981 */ /* 0x000f28000c1e1900 */
[----:B------:R-:W4:Y:S01]  /*0970*/  LDG.E R78, desc[UR8][R78.64] ;  /* 0x000000084e4e7981 */ /* 0x000f22000c1e1900 */
[----:B------:R-:W5:Y:S01]  /*0980*/  S2UR UR7, SR_CgaCtaId ;  /* 0x00000000000779c3 */ /* 0x000f620000008800 */
[----:B------:R-:W-:-:S02]  /*0990*/  UMOV UR6, 0x400 ;  /* 0x0000040000067882 */ /* 0x000fc40000000000 */
[----:B------:R-:W-:-:S04]  /*09a0*/  IMAD.U32 R80, RZ, RZ, UR6 ;  /* 0x00000006ff507e24 */ /* 0x000fc8000f8e00ff */
[----:B------:R-:W-:Y:S02]  /*09b0*/  VIADD R82, R80, 0x1000 ;  /* 0x0000100050527836 */ /* 0x000fe40000000000 */
[----:B-----5:R-:W-:-:S05]  /*09c0*/  IMAD.U32 R77, RZ, RZ, UR7 ;  /* 0x00000007ff4d7e24 */ /* 0x020fca000f8e00ff */
[----:B------:R-:W-:-:S05]  /*09d0*/  LEA R81, R77, R82, 0x18 ;  /* 0x000000524d517211 */ /* 0x000fca00078ec0ff */
[----:B------:R-:W-:-:S05]  /*09e0*/  IMAD R81, R0, 0x4, R81 ;  /* 0x0000000400517824 */ /* 0x000fca00078e0251 */
[----:B--2---:R1:W-:Y:S04]  /*09f0*/  STS [R81+-0x200], R3 ;  /* 0xfffe000351007388 */ /* 0x0043e80000000800 */
[----:B---3--:R1:W-:Y:S04]  /*0a00*/  STS [R81], R70 ;  /* 0x0000004651007388 */ /* 0x0083e80000000800 */
[----:B----4-:R1:W-:Y:S04]  /*0a10*/  STS [R81+0x200], R71 ;  /* 0x0002004751007388 */ /* 0x0103e80000000800 */
[----:B------:R1:W-:Y:S04]  /*0a20*/  STS [R81+0x400], R76 ;  /* 0x0004004c51007388 */ /* 0x0003e80000000800 */
[----:B------:R1:W-:Y:S04]  /*0a30*/  STS [R81+0x600], R68 ;  /* 0x0006004451007388 */ /* 0x0003e80000000800 */
[----:B------:R1:W-:Y:S04]  /*0a40*/  STS [R81+0x800], R72 ;  /* 0x0008004851007388 */ /* 0x0003e80000000800 */
[----:B------:R1:W-:Y:S04]  /*0a50*/  STS [R81+0xa00], R74 ;  /* 0x000a004a51007388 */ /* 0x0003e80000000800 */
[----:B------:R1:W-:Y:S02]  /*0a60*/  STS [R81+0xc00], R78 ;  /* 0x000c004e51007388 */ /* 0x0003e40000000800 */
.L_x_39:
[----:B------:R-:W-:Y:S05]  /*0a70*/  BSYNC.RECONVERGENT B0 ;  /* 0x0000000000007941 */ /* 0x000fea0003800200 */
.L_x_37:
[----:B01----:R-:W0:Y:S01]  /*0a80*/  S2R R3, SR_TID.X ;  /* 0x0000000000037919 */ /* 0x003e220000002100 */
[----:B------:R-:W-:Y:S01]  /*0a90*/  IMAD.SHL.U32 R68, R0, 0x10, RZ ;  /* 0x0000001000447824 */ /* 0x000fe200078e00ff */
[C---:B------:R-:W-:Y:S01]  /*0aa0*/  LEA R69, R77.reuse, R80, 0x18 ;  /* 0x000000504d457211 */ /* 0x040fe200078ec0ff */
[----:B------:R-:W-:Y:S01]  /*0ab0*/  VIADD R80, R80, 0x1000 ;  /* 0x0000100050507836 */ /* 0x000fe20000000000 */
[----:B------:R-:W1:Y:S01]  /*0ac0*/  S2R R76, SR_TID.Y ;  /* 0x00000000004c7919 */ /* 0x000e620000002200 */
[----:B------:R-:W-:Y:S01]  /*0ad0*/  UMOV UR6, 0x20 ;  /* 0x0000002000067882 */ /* 0x000fe20000000000 */
[----:B------:R-:W-:Y:S01]  /*0ae0*/  LOP3.LUT R68, R68, 0xfffffd80, RZ, 0xc0, !PT ;  /* 0xfffffd8044447812 */ /* 0x000fe200078ec0ff */
[----:B------:R-:W-:Y:S01]  /*0af0*/  BAR.SYNC.DEFER_BLOCKING 0x0 ;  /* 0x0000000000007b1d */ /* 0x000fe20000010000 */
[----:B------:R-:W-:Y:S02]  /*0b00*/  LEA R93, R77, R80, 0x18 ;  /* 0x000000504d5d7211 */ /* 0x000fe400078ec0ff */
[----:B------:R-:W-:-:S07]  /*0b10*/  IADD3 R77, PT, PT, R68, 0x80, R69 ;  /* 0x00000080444d7810 */ /* 0x000fce0007ffe045 */
.L_x_40:
[----:B------:R-:W0:Y:S01]  /*0b20*/  LDCU UR7, c[0x0][0x364] ;  /* 0x00006c80ff0777ac */ /* 0x000e220008000800 */
[----:B------:R-:W-:Y:S01]  /*0b30*/  LDS R85, [R77] ;  /* 0x000000004d557984 */ /* 0x000fe20000000800 */
[----:B------:R-:W-:Y:S01]  /*0b40*/  FADD R16, R16, +QNAN ;  /* 0x7fc0000010107421 */ /* 0x000fe20000000000 */
[----:B------:R-:W-:Y:S01]  /*0b50*/  FADD R17, R17, +QNAN ;  /* 0x7fc0000011117421 */ /* 0x000fe20000000000 */
[----:B------:R-:W-:Y:S01]  /*0b60*/  FADD R18, R18, +QNAN ;  /* 0x7fc0000012127421 */ /* 0x000fe20000000000 */
[----:B------:R-:W-:Y:S01]  /*0b70*/  LDS R79, [R77+-0x60] ;  /* 0xffffa0004d4f7984 */ /* 0x000fe20000000800 */
[----:B------:R-:W-:Y:S01]  /*0b80*/  FADD R19, R19, +QNAN ;  /* 0x7fc0000013137421 */ /* 0x000fe20000000000 */
[----:B------:R-:W-:Y:S01]  /*0b90*/  FADD R12, R12, +QNAN ;  /* 0x7fc000000c0c7421 */ /* 0x000fe20000000000 */
[----:B------:R-:W-:Y:S01]  /*0ba0*/  FADD R13, R13, +QNAN ;  /* 0x7fc000000d0d7421 */ /* 0x000fe20000000000 */
[----:B------:R-:W-:Y:S01]  /*0bb0*/  LDS R81, [R77+-0x40] ;  /* 0xffffc0004d517984 */ /* 0x000fe20000000800 */
[----:B------:R-:W-:Y:S01]  /*0bc0*/  FADD R14, R14, +QNAN ;  /* 0x7fc000000e0e7421 */ /* 0x000fe20000000000 */
[----:B------:R-:W-:-:S02]  /*0bd0*/  FADD R15, R15, +QNAN ;  /* 0x7fc000000f0f7421 */ /* 0x000fc40000000000 */
[----:B------:R-:W-:Y:S04]  /*0be0*/  LDS R83, [R77+-0x20] ;  /* 0xffffe0004d537984 */ /* 0x000fe80000000800 */
[----:B------:R-:W-:Y:S01]  /*0bf0*/  LDS R87, [R77+0x20] ;  /* 0x000020004d577984 */ /* 0x000fe20000000800 */
[----:B01----:R-:W-:-:S03]  /*0c00*/  IMAD R68, R3, UR7, R76 ;  /* 0x0000000703447c24 */ /* 0x003fc6000f8e024c */
[----:B------:R-:W-:Y:S01]  /*0c10*/  LDS R89, [R77+0x40] ;  /* 0x000040004d597984 */ /* 0x000fe20000000800 */
[C---:B------:R-:W-:Y:S02]  /*0c20*/  IMAD.SHL.U32 R69, R68.reuse, 0x8, RZ ;  /* 0x0000000844457824 */ /* 0x040fe400078e00ff */
[----:B------:R-:W-:Y:S01]  /*0c30*/  IMAD.SHL.U32 R68, R68, 0x10, RZ ;  /* 0x0000001044447824 */ /* 0x000fe200078e00ff */
[----:B------:R0:W-:Y:S02]  /*0c40*/  LDS R91, [R77+0x60] ;  /* 0x000060004d5b7984 */ /* 0x0001e40000000800 */
[----:B------:R-:W-:-:S04]  /*0c50*/  LOP3.LUT R69, R69, 0x100, RZ, 0xc0, !PT ;  /* 0x0000010045457812 */ /* 0x000fc800078ec0ff */
[----:B------:R-:W-:Y:S01]  /*0c60*/  LOP3.LUT R68, R69, 0x70, R68, 0xf8, !PT ;  /* 0x0000007045447812 */ /* 0x000fe200078ef844 */
[----:B0-----:R-:W-:-:S03]  /*0c70*/  VIADD R77, R77, 0x4 ;  /* 0x000000044d4d7836 */ /* 0x001fc60000000000 */
[----:B------:R-:W-:Y:S01]  /*0c80*/  IADD3 R78, PT, PT, R93, UR6, R68 ;  /* 0x000000065d4e7c10 */ /* 0x000fe2000fffe044 */
[----:B------:R-:W-:-:S04]  /*0c90*/  UIADD3 UR6, UPT, UPT, UR6, 0x200, URZ ;  /* 0x0000020006067890 */ /* 0x000fc8000fffe0ff */
[----:B------:R-:W0:Y:S01]  /*0ca0*/  LDS.128 R68, [R78+-0x20] ;  /* 0xffffe0004e447984 */ /* 0x000e220000000c00 */
[----:B------:R-:W-:-:S03]  /*0cb0*/  UISETP.NE.AND UP0, UPT, UR6, 0x1020, UPT ;  /* 0x000010200600788c */ /* 0x000fc6000bf05270 */
[----:B------:R-:W1:Y:S01]  /*0cc0*/  LDS.128 R72, [R78] ;  /* 0x000000004e487984 */ /* 0x000e620000000c00 */
[-C--:B0-----:R-:W-:Y:S01]  /*0cd0*/  FFMA R48, R85, R68.reuse, R48 ;  /* 0x0000004455307223 */ /* 0x081fe20000000030 */
        /* <DEDUP_REMOVED lines=29> */
[C---:B------:R-:W-:Y:S01]  /*0eb0*/  FFMA R46, R85.reuse, R74, R46 ;  /* 0x0000004a552e7223 */ /* 0x040fe2000000002e */
        /* <DEDUP_REMOVED lines=25> */
[----:B------:R-:W-:Y:S06]  /*1050*/  BRA.U UP0, `(.L_x_40) ;  /* 0xfffffff900b07547 */ /* 0x000fec000b83ffff */
[----:B------:R-:W-:-:S04]  /*1060*/  UIADD3 UR4, UPT, UPT, UR4, 0x1, URZ ;  /* 0x0000000104047890 */ /* 0x000fc8000fffe0ff */
[----:B------:R-:W-:-:S09]  /*1070*/  UISETP.NE.AND UP0, UPT, UR4, UR5, UPT ;  /* 0x000000050400728c */ /* 0x000fd2000bf05270 */
[----:B------:R-:W-:Y:S05]  /*1080*/  BRA.U UP0, `(.L_x_41) ;  /* 0xfffffff500187547 */ /* 0x000fea000b83ffff */
.L_x_36:
[----:B------:R-:W1:Y:S01]  /*1090*/  S2R R0, SR_TID.X ;  /* 0x0000000000007919 */ /* 0x000e620000002100 */
[----:B------:R-:W1:Y:S01]  /*10a0*/  LDCU UR6, c[0x0][0x364] ;  /* 0x00006c80ff0677ac */ /* 0x000e620008000800 */
[----:B------:R-:W1:Y:S01]  /*10b0*/  S2R R3, SR_TID.Y ;  /* 0x0000000000037919 */ /* 0x000e620000002200 */
[----:B------:R-:W2:Y:S01]  /*10c0*/  LDCU UR10, c[0x0][0x3a0] ;  /* 0x00007400ff0a77ac */ /* 0x000ea20008000800 */
[----:B------:R-:W3:Y:S01]  /*10d0*/  S2R R70, SR_CTAID.X ;  /* 0x0000000000467919 */ /* 0x000ee20000002500 */
[----:B------:R-:W4:Y:S01]  /*10e0*/  S2R R69, SR_CTAID.Y ;  /* 0x0000000000457919 */ /* 0x000f220000002600 */
[----:B-1----:R-:W-:Y:S01]  /*10f0*/  IMAD R0, R0, UR6, R3 ;  /* 0x0000000600007c24 */ /* 0x002fe2000f8e0203 */
[----:B------:R-:W1:Y:S03]  /*1100*/  LDCU.64 UR6, c[0x0][0x390] ;  /* 0x00007200ff0677ac */ /* 0x000e660008000a00 */
[C---:B------:R-:W-:Y:S01]  /*1110*/  IMAD.SHL.U32 R68, R0.reuse, 0x4, RZ ;  /* 0x0000000400447824 */ /* 0x040fe200078e00ff */
[----:B------:R-:W-:Y:S01]  /*1120*/  SHF.R.U32.HI R2, RZ, 0x1, R0 ;  /* 0x00000001ff027819 */ /* 0x000fe20000011600 */
[----:B------:R-:W-:-:S03]  /*1130*/  IMAD.SHL.U32 R0, R0, 0x2, RZ ;  /* 0x0000000200007824 */ /* 0x000fc600078e00ff */
[C---:B------:R-:W-:Y:S02]  /*1140*/  LOP3.LUT R3, R2.reuse, 0x7fffffe0, RZ, 0xc0, !PT ;  /* 0x7fffffe002037812 */ /* 0x040fe400078ec0ff */
[----:B------:R-:W-:Y:S02]  /*1150*/  LOP3.LUT R2, R2, 0xc, RZ, 0xc0, !PT ;  /* 0x0000000c02027812 */ /* 0x000fe400078ec0ff */
[----:B------:R-:W-:Y:S01]  /*1160*/  LOP3.LUT R68, R68, 0x1c, RZ, 0xc0, !PT ;  /* 0x0000001c44447812 */ /* 0x000fe200078ec0ff */
[----:B---3--:R-:W-:Y:S01]  /*1170*/  IMAD R3, R70, 0x80, R3 ;  /* 0x0000008046037824 */ /* 0x008fe200078e0203 */
[----:B------:R-:W-:-:S03]  /*1180*/  LOP3.LUT R0, R0, 0x40, RZ, 0xc0, !PT ;  /* 0x0000004000007812 */ /* 0x000fc600078ec0ff */
[----:B------:R-:W-:Y:S02]  /*1190*/  IMAD.IADD R2, R3, 0x1, R2 ;  /* 0x0000000103027824 */ /* 0x000fe400078e0202 */
[----:B----4-:R-:W-:Y:S02]  /*11a0*/  IMAD R3, R69, 0x80, R68 ;  /* 0x0000008045037824 */ /* 0x010fe400078e0244 */
[----:B--2---:R-:W-:Y:S02]  /*11b0*/  IMAD R69, R2, UR10, RZ ;  /* 0x0000000a02457c24 */ /* 0x004fe4000f8e02ff */
[----:B------:R-:W-:Y:S02]  /*11c0*/  IMAD.IADD R0, R0, 0x1, R3 ;  /* 0x0000000100007824 */ /* 0x000fe400078e0203 */
[----:B------:R-:W-:-:S03]  /*11d0*/  VIADD R3, R69, UR10 ;  /* 0x0000000a45037c36 */ /* 0x000fc60008000000 */
[C---:B------:R-:W-:Y:S01]  /*11e0*/  IADD3 R71, P0, PT, R0.reuse, R69, RZ ;  /* 0x0000004500477210 */ /* 0x040fe20007f1e0ff */
[----:B------:R-:W-:Y:S01]  /*11f0*/  VIADD R73, R3, UR10 ;  /* 0x0000000a03497c36 */ /* 0x000fe20008000000 */
[----:B------:R-:W-:Y:S02]  /*1200*/  IADD3 R2, P1, PT, R0, R3, RZ ;  /* 0x0000000300027210 */ /* 0x000fe40007f3e0ff */
[----:B------:R-:W-:Y:S01]  /*1210*/  LEA.HI.X.SX32 R72, R69, RZ, 0x1, P0 ;  /* 0x000000ff45487211 */ /* 0x000fe200000f0eff */
[----:B------:R-:W-:Y:S01]  /*1220*/  VIADD R75, R73, UR10 ;  /* 0x0000000a494b7c36 */ /* 0x000fe20008000000 */
[----:B-1----:R-:W-:Y:S02]  /*1230*/  LEA R70, P0, R71, UR6, 0x2 ;  /* 0x0000000647467c11 */ /* 0x002fe4000f8010ff */
[----:B------:R-:W-:Y:S01]  /*1240*/  LEA.HI.X.SX32 R69, R3, RZ, 0x1, P1 ;  /* 0x000000ff03457211 */ /* 0x000fe200008f0eff */
[----:B------:R-:W-:Y:S01]  /*1250*/  VIADD R77, R75, UR10 ;  /* 0x0000000a4b4d7c36 */ /* 0x000fe20008000000 */
[----:B------:R-:W-:-:S02]  /*1260*/  LEA.HI.X R71, R71, UR7, R72, 0x2, P0 ;  /* 0x0000000747477c11 */ /* 0x000fc400080f1448 */
[----:B------:R-:W-:Y:S02]  /*1270*/  LEA R68, P1, R2, UR6, 0x2 ;  /* 0x0000000602447c11 */ /* 0x000fe4000f8210ff */
[----:B------:R-:W-:Y:S01]  /*1280*/  IADD3 R3, P0, PT, R0, R73, RZ ;  /* 0x0000004900037210 */ /* 0x000fe20007f1e0ff */
[----:B0-----:R0:W-:Y:S01]  /*1290*/  STG.E.128 desc[UR8][R70.64], R48 ;  /* 0x0000003046007986 */ /* 0x0011e2000c101d08 */
[----:B------:R-:W-:Y:S02]  /*12a0*/  LEA.HI.X R69, R2, UR7, R69, 0x2, P1 ;  /* 0x0000000702457c11 */ /* 0x000fe400088f1445 */
[----:B------:R-:W-:Y:S01]  /*12b0*/  LEA.HI.X.SX32 R72, R73, RZ, 0x1, P0 ;  /* 0x000000ff49487211 */ /* 0x000fe200000f0eff */
[----:B------:R1:W-:Y:S01]  /*12c0*/  STG.E.128 desc[UR8][R70.64+0x80], R44 ;  /* 0x0000802c46007986 */ /* 0x0003e2000c101d08 */
[C---:B------:R-:W-:Y:S02]  /*12d0*/  LEA R2, P0, R3.reuse, UR6, 0x2 ;  /* 0x0000000603027c11 */ /* 0x040fe4000f8010ff */
[----:B------:R-:W-:Y:S01]  /*12e0*/  IADD3 R73, P1, PT, R0, R75, RZ ;  /* 0x0000004b00497210 */ /* 0x000fe20007f3e0ff */
[----:B------:R2:W-:Y:S01]  /*12f0*/  STG.E.128 desc[UR8][R68.64], R40 ;  /* 0x0000002844007986 */ /* 0x0005e2000c101d08 */
[----:B------:R-:W-:-:S02]  /*1300*/  LEA.HI.X R3, R3, UR7, R72, 0x2, P0 ;  /* 0x0000000703037c11 */ /* 0x000fc400080f1448 */
[----:B------:R-:W-:Y:S01]  /*1310*/  LEA.HI.X.SX32 R76, R75, RZ, 0x1, P1 ;  /* 0x000000ff4b4c7211 */ /* 0x000fe200008f0eff */
[----:B------:R3:W-:Y:S01]  /*1320*/  STG.E.128 desc[UR8][R68.64+0x80], R36 ;  /* 0x0000802444007986 */ /* 0x0007e2000c101d08 */
[C---:B------:R-:W-:Y:S02]  /*1330*/  LEA R72, P0, R73.reuse, UR6, 0x2 ;  /* 0x0000000649487c11 */ /* 0x040fe4000f8010ff */
[----:B------:R-:W-:Y:S01]  /*1340*/  IADD3 R74, P1, PT, R0, R77, RZ ;  /* 0x0000004d004a7210 */ /* 0x000fe20007f3e0ff */
[----:B------:R4:W-:Y:S01]  /*1350*/  STG.E.128 desc[UR8][R2.64], R32 ;  /* 0x0000002002007986 */ /* 0x0009e2000c101d08 */
[----:B------:R-:W-:Y:S01]  /*1360*/  LEA.HI.X R73, R73, UR7, R76, 0x2, P0 ;  /* 0x0000000749497c11 */ /* 0x000fe200080f144c */
[C---:B0-----:R-:W-:Y:S01]  /*1370*/  VIADD R49, R77.reuse, UR10 ;  /* 0x0000000a4d317c36 */ /* 0x041fe20008000000 */
[----:B------:R-:W-:Y:S01]  /*1380*/  LEA.HI.X.SX32 R77, R77, RZ, 0x1, P1 ;  /* 0x000000ff4d4d7211 */ /* 0x000fe200008f0eff */
[----:B------:R0:W-:Y:S01]  /*1390*/  STG.E.128 desc[UR8][R2.64+0x80], R28 ;  /* 0x0000801c02007986 */ /* 0x0001e2000c101d08 */
[----:B-1----:R-:W-:-:S02]  /*13a0*/  LEA R44, P0, R74, UR6, 0x2 ;  /* 0x000000064a2c7c11 */ /* 0x002fc4000f8010ff */
[----:B------:R-:W-:Y:S01]  /*13b0*/  IADD3 R46, P1, PT, R0, R49, RZ ;  /* 0x00000031002e7210 */ /* 0x000fe20007f3e0ff */
[----:B------:R1:W-:Y:S01]  /*13c0*/  STG.E.128 desc[UR8][R72.64], R24 ;  /* 0x0000001848007986 */ /* 0x0003e2000c101d08 */
[C---:B--2---:R-:W-:Y:S01]  /*13d0*/  VIADD R41, R49.reuse, UR10 ;  /* 0x0000000a31297c36 */ /* 0x044fe20008000000 */
[----:B------:R-:W-:Y:S02]  /*13e0*/  LEA.HI.X R45, R74, UR7, R77, 0x2, P0 ;  /* 0x000000074a2d7c11 */ /* 0x000fe400080f144d */
[----:B------:R-:W-:Y:S01]  /*13f0*/  LEA.HI.X.SX32 R49, R49, RZ, 0x1, P1 ;  /* 0x000000ff31317211 */ /* 0x000fe200008f0eff */
[----:B---3--:R-:W-:Y:S01]  /*1400*/  VIADD R39, R41, UR10 ;  /* 0x0000000a29277c36 */ /* 0x008fe20008000000 */
[C---:B------:R-:W-:Y:S01]  /*1410*/  LEA R36, P0, R46.reuse, UR6, 0x2 ;  /* 0x000000062e247c11 */ /* 0x040fe2000f8010ff */
[----:B------:R-:W-:Y:S03]  /*1420*/  STG.E.128 desc[UR8][R72.64+0x80], R20 ;  /* 0x0000801448007986 */ /* 0x000fe6000c101d08 */
[----:B------:R-:W-:Y:S01]  /*1430*/  LEA.HI.X R37, R46, UR7, R49, 0x2, P0 ;  /* 0x000000072e257c11 */ /* 0x000fe200080f1431 */
[----:B------:R-:W-:Y:S01]  /*1440*/  STG.E.128 desc[UR8][R44.64], R16 ;  /* 0x000000102c007986 */ /* 0x000fe2000c101d08 */
[----:B----4-:R-:W-:-:S02]  /*1450*/  IADD3 R32, P0, PT, R0, R41, RZ ;  /* 0x0000002900207210 */ /* 0x010fc40007f1e0ff */
[----:B------:R-:W-:Y:S01]  /*1460*/  IADD3 R0, P1, PT, R0, R39, RZ ;  /* 0x0000002700007210 */ /* 0x000fe20007f3e0ff */
[----:B------:R-:W-:Y:S01]  /*1470*/  STG.E.128 desc[UR8][R44.64+0x80], R12 ;  /* 0x0000800c2c007986 */ /* 0x000fe2000c101d08 */
[----:B------:R-:W-:Y:S02]  /*1480*/  LEA.HI.X.SX32 R41, R41, RZ, 0x1, P0 ;  /* 0x000000ff29297211 */ /* 0x000fe400000f0eff */
[----:B0-----:R-:W-:Y:S01]  /*1490*/  LEA R2, P0, R32, UR6, 0x2 ;  /* 0x0000000620027c11 */ /* 0x001fe2000f8010ff */
[----:B------:R-:W-:Y:S01]  /*14a0*/  STG.E.128 desc[UR8][R36.64], R8 ;  /* 0x0000000824007986 */ /* 0x000fe2000c101d08 */
[----:B------:R-:W-:Y:S02]  /*14b0*/  LEA.HI.X.SX32 R39, R39, RZ, 0x1, P1 ;  /* 0x000000ff27277211 */ /* 0x000fe400008f0eff */
[----:B-1----:R-:W-:Y:S01]  /*14c0*/  LEA R24, P1, R0, UR6, 0x2 ;  /* 0x0000000600187c11 */ /* 0x002fe2000f8210ff */
[----:B------:R-:W-:Y:S01]  /*14d0*/  STG.E.128 desc[UR8][R36.64+0x80], R4 ;  /* 0x0000800424007986 */ /* 0x000fe2000c101d08 */
[----:B------:R-:W-:-:S02]  /*14e0*/  LEA.HI.X R3, R32, UR7, R41, 0x2, P0 ;  /* 0x0000000720037c11 */ /* 0x000fc400080f1429 */
[----:B------:R-:W-:-:S03]  /*14f0*/  LEA.HI.X R25, R0, UR7, R39, 0x2, P1 ;  /* 0x0000000700197c11 */ /* 0x000fc600088f1427 */
[----:B------:R-:W-:Y:S04]  /*1500*/  STG.E.128 desc[UR8][R2.64], R52 ;  /* 0x0000003402007986 */ /* 0x000fe8000c101d08 */
[----:B------:R-:W-:Y:S04]  /*1510*/  STG.E.128 desc[UR8][R2.64+0x80], R56 ;  /* 0x0000803802007986 */ /* 0x000fe8000c101d08 */
[----:B------:R-:W-:Y:S04]  /*1520*/  STG.E.128 desc[UR8][R24.64], R60 ;  /* 0x0000003c18007986 */ /* 0x000fe8000c101d08 */
[----:B------:R-:W-:Y:S01]  /*1530*/  STG.E.128 desc[UR8][R24.64+0x80], R64 ;  /* 0x0000804018007986 */ /* 0x000fe2000c101d08 */
[----:B------:R-:W-:Y:S05]  /*1540*/  EXIT ;  /* 0x000000000000794d */ /* 0x000fea0003800000 */
.L_x_42:
        /* <DEDUP_REMOVED lines=11> */
.L_x_55:


//--------------------- .text._Z10sgemmNaivePfS_S_iii --------------------------
	.section	.text._Z10sgemmNaivePfS_S_iii,"ax",@progbits
	.align	128
        .global         _Z10sgemmNaivePfS_S_iii
        .type           _Z10sgemmNaivePfS_S_iii,@function
        .size           _Z10sgemmNaivePfS_S_iii,(.L_x_56 - _Z10sgemmNaivePfS_S_iii)
        .other          _Z10sgemmNaivePfS_S_iii,@"STO_CUDA_ENTRY STV_DEFAULT"
_Z10sgemmNaivePfS_S_iii:
.text._Z10sgemmNaivePfS_S_iii:
[----:B------:R-:W-:Y:S01]  /*0000*/  LDC R1, c[0x0][0x37c] ;  /* 0x0000df00ff017b82 */ /* 0x000fe20000000800 */
[----:B------:R-:W0:Y:S07]  /*0010*/  S2R R5, SR_TID.X ;  /* 0x0000000000057919 */ /* 0x000e2e0000002100 */
[----:B------:R-:W1:Y:S01]  /*0020*/  LDC R16, c[0x0][0x364] ;  /* 0x0000d900ff107b82 */ /* 0x000e620000000800 */
[----:B------:R-:W2:Y:S01]  /*0030*/  LDCU UR6, c[0x0][0x398] ;  /* 0x00007300ff0677ac */ /* 0x000ea20008000800 */
[----:B------:R-:W1:Y:S06]  /*0040*/  S2R R3, SR_TID.Y ;  /* 0x0000000000037919 */ /* 0x000e6c0000002200 */
[----:B------:R-:W0:Y:S08]  /*0050*/  S2UR UR5, SR_CTAID.X ;  /* 0x00000000000579c3 */ /* 0x000e300000002500 */
[----:B------:R-:W0:Y:S08]  /*0060*/  LDC R0, c[0x0][0x360] ;  /* 0x0000d800ff007b82 */ /* 0x000e300000000800 */
[----:B------:R-:W1:Y:S08]  /*0070*/  S2UR UR4, SR_CTAID.Y ;  /* 0x00000000000479c3 */ /* 0x000e700000002600 */
[----:B------:R-:W3:Y:S01]  /*0080*/  LDC R17, c[0x0][0x3a0] ;  /* 0x0000e800ff117b82 */ /* 0x000ee20000000800 */
[----:B0-----:R-:W-:-:S02]  /*0090*/  IMAD R0, R0, UR5, R5 ;  /* 0x0000000500007c24 */ /* 0x001fc4000f8e0205 */
[----:B-1----:R-:W-:-:S03]  /*00a0*/  IMAD R16, R16, UR4, R3 ;  /* 0x0000000410107c24 */ /* 0x002fc6000f8e0203 */
[----:B---3--:R-:W-:-:S04]  /*00b0*/  ISETP.GE.AND P0, PT, R0, R17, PT ;  /* 0x000000110000720c */ /* 0x008fc80003f06270 */
[----:B--2---:R-:W-:-:S13]  /*00c0*/  ISETP.GE.OR P0, PT, R16, UR6, P0 ;  /* 0x0000000610007c0c */ /* 0x004fda0008706670 */
[----:B------:R-:W-:Y:S05]  /*00d0*/  @P0 EXIT ;  /* 0x000000000000094d */ /* 0x000fea0003800000 */
[----:B------:R-:W0:Y:S01]  /*00e0*/  LDC R19, c[0x0][0x39c] ;  /* 0x0000e700ff137b82 */ /* 0x000e220000000800 */
[----:B------:R-:W1:Y:S01]  /*00f0*/  LDCU.64 UR4, c[0x0][0x358] ;  /* 0x00006b00ff0477ac */ /* 0x000e620008000a00 */
[----:B------:R-:W-:Y:S01]  /*0100*/  HFMA2 R24, -RZ, RZ, 0, 0 ;  /* 0x00000000ff187431 */ /* 0x000fe200000001ff */
[----:B0-----:R-:W-:-:S13]  /*0110*/  ISETP.GE.AND P0, PT, R19, 0x1, PT ;  /* 0x000000011300780c */ /* 0x001fda0003f06270 */
[----:B-1----:R-:W-:Y:S05]  /*0120*/  @!P0 BRA `(.L_x_43) ;  /* 0x0000000400e08947 */ /* 0x002fea0003800000 */
[C---:B------:R-:W-:Y:S01]  /*0130*/  ISETP.GE.U32.AND P1, PT, R19.reuse, 0x8, PT ;  /* 0x000000081300780c */ /* 0x040fe20003f26070 */
[----:B------:R-:W-:Y:S01]  /*0140*/  IMAD R20, R16, R19, RZ ;  /* 0x0000001310147224 */ /* 0x000fe200078e02ff */
[----:B------:R-:W-:Y:S02]  /*0150*/  LOP3.LUT R27, R19, 0x7, RZ, 0xc0, !PT ;  /* 0x00000007131b7812 */ /* 0x000fe400078ec0ff */
[----:B------:R-:W-:Y:S02]  /*0160*/  MOV R24, RZ ;  /* 0x000000ff00187202 */ /* 0x000fe40000000f00 */
[----:B------:R-:W-:Y:S02]  /*0170*/  ISETP.NE.AND P0, PT, R27, RZ, PT ;  /* 0x000000ff1b00720c */ /* 0x000fe40003f05270 */
[----:B------:R-:W-:-:S05]  /*0180*/  MOV R21, RZ ;  /* 0x000000ff00157202 */ /* 0x000fca0000000f00 */
[----:B------:R-:W-:Y:S06]  /*0190*/  @!P1 BRA `(.L_x_44) ;  /* 0x0000000000c49947 */ /* 0x000fec0003800000 */
[----:B------:R-:W0:Y:S01]  /*01a0*/  LDC.64 R2, c[0x0][0x380] ;  /* 0x0000e000ff027b82 */ /* 0x000e220000000a00 */
[----:B------:R-:W-:Y:S02]  /*01b0*/  LOP3.LUT R21, R19, 0x7ffffff8, RZ, 0xc0, !PT ;  /* 0x7ffffff813157812 */ /* 0x000fe400078ec0ff */
[----:B------:R-:W-:Y:S02]  /*01c0*/  MOV R24, RZ ;  /* 0x000000ff00187202 */ /* 0x000fe40000000f00 */
[----:B------:R-:W-:Y:S02]  /*01d0*/  MOV R18, R0 ;  /* 0x0000000000127202 */ /* 0x000fe40000000f00 */
[----:B------:R-:W-:Y:S01]  /*01e0*/  IADD3 R22, PT, PT, -R21, RZ, RZ ;  /* 0x000000ff15167210 */ /* 0x000fe20007ffe1ff */
[----:B0-----:R-:W-:-:S03]  /*01f0*/  IMAD.WIDE.U32 R2, R20, 0x4, R2 ;  /* 0x0000000414027825 */ /* 0x001fc600078e0002 */
[----:B------:R-:W-:-:S04]  /*0200*/  IADD3 R4, P1, PT, R2, 0x10, RZ ;  /* 0x0000001002047810 */ /* 0x000fc80007f3e0ff */
[----:B------:R-:W-:-:S09]  /*0210*/  IADD3.X R5, PT, PT, RZ, R3, RZ, P1, !PT ;  /* 0x00000003ff057210 */ /* 0x000fd20000ffe4ff */
.L_x_45:
[----:B------:R-:W0:Y:S01]  /*0220*/  LDC.64 R14, c[0x0][0x388] ;  /* 0x0000e200ff0e7b82 */ /* 0x000e220000000a00 */
[----:B------:R-:W-:Y:S02]  /*0230*/  MOV R2, R4 ;  /* 0x0000000400027202 */ /* 0x000fe40000000f00 */
[----:B------:R-:W-:-:S05]  /*0240*/  MOV R3, R5 ;  /* 0x0000000500037202 */ /* 0x000fca0000000f00 */
[----:B------:R-:W2:Y:S04]  /*0250*/  LDG.E R25, desc[UR4][R2.64+-0x10] ;  /* 0xfffff00402197981 */ /* 0x000ea8000c1e1900 */
[----:B------:R-:W3:Y:S04]  /*0260*/  LDG.E R23, desc[UR4][R2.64+-0xc] ;  /* 0xfffff40402177981 */ /* 0x000ee8000c1e1900 */
[----:B------:R-:W4:Y:S04]  /*0270*/  LDG.E R29, desc[UR4][R2.64+-0x8] ;  /* 0xfffff804021d7981 */ /* 0x000f28000c1e1900 */
[----:B------:R-:W5:Y:S01]  /*0280*/  LDG.E R28, desc[UR4][R2.64+-0x4] ;  /* 0xfffffc04021c7981 */ /* 0x000f62000c1e1900 */
[----:B0-----:R-:W-:-:S05]  /*0290*/  IMAD.WIDE R14, R18, 0x4, R14 ;  /* 0x00000004120e7825 */ /* 0x001fca00078e020e */
[----:B------:R0:W2:Y:S01]  /*02a0*/  LDG.E R26, desc[UR4][R14.64] ;  /* 0x000000040e1a7981 */ /* 0x0000a2000c1e1900 */
[----:B------:R-:W-:-:S04]  /*02b0*/  IMAD.WIDE R12, R17, 0x4, R14 ;  /* 0x00000004110c7825 */ /* 0x000fc800078e020e */
[C---:B------:R-:W-:Y:S02]  /*02c0*/  IMAD.WIDE R4, R17.reuse, 0x4, R12 ;  /* 0x0000000411047825 */ /* 0x040fe400078e020c */
[----:B------:R-:W3:Y:S02]  /*02d0*/  LDG.E R12, desc[UR4][R12.64] ;  /* 0x000000040c0c7981 */ /* 0x000ee4000c1e1900 */
[C---:B------:R-:W-:Y:S02]  /*02e0*/  IMAD.WIDE R8, R17.reuse, 0x4, R4 ;  /* 0x0000000411087825 */ /* 0x040fe400078e0204 */
[----:B------:R-:W4:Y:S02]  /*02f0*/  LDG.E R4, desc[UR4][R4.64] ;  /* 0x0000000404047981 */ /* 0x000f24000c1e1900 */
[C---:B------:R-:W-:Y:S02]  /*0300*/  IMAD.WIDE R6, R17.reuse, 0x4, R8 ;  /* 0x0000000411067825 */ /* 0x040fe400078e0208 */
[----:B------:R-:W5:Y:S02]  /*0310*/  LDG.E R8, desc[UR4][R8.64] ;  /* 0x0000000408087981 */ /* 0x000f64000c1e1900 */
[----:B------:R-:W-:-:S02]  /*0320*/  IMAD.WIDE R10, R17, 0x4, R6 ;  /* 0x00000004110a7825 */ /* 0x000fc400078e0206 */
[----:B------:R-:W5:Y:S04]  /*0330*/  LDG.E R5, desc[UR4][R2.64] ;  /* 0x0000000402057981 */ /* 0x000f68000c1e1900 */
[----:B------:R-:W5:Y:S01]  /*0340*/  LDG.E R6, desc[UR4][R6.64] ;  /* 0x0000000406067981 */ /* 0x000f62000c1e1900 */
[----:B0-----:R-:W-:-:S03]  /*0350*/  IMAD.WIDE R14, R17, 0x4, R10 ;  /* 0x00000004110e7825 */ /* 0x001fc600078e020a */
[----:B------:R-:W5:Y:S04]  /*0360*/  LDG.E R10, desc[UR4][R10.64] ;  /* 0x000000040a0a7981 */ /* 0x000f68000c1e1900 */
[----:B------:R-:W5:Y:S04]  /*0370*/  LDG.E R13, desc[UR4][R14.64] ;  /* 0x000000040e0d7981 */ /* 0x000f68000c1e1900 */
[----:B------:R-:W5:Y:S04]  /*0380*/  LDG.E R7, desc[UR4][R2.64+0x4] ;  /* 0x0000040402077981 */ /* 0x000f68000c1e1900 */
[----:B------:R-:W5:Y:S01]  /*0390*/  LDG.E R9, desc[UR4][R2.64+0xc] ;  /* 0x00000c0402097981 */ /* 0x000f62000c1e1900 */
[----:B--2---:R-:W-:Y:S01]  /*03a0*/  FFMA R26, R25, R26, R24 ;  /* 0x0000001a191a7223 */ /* 0x004fe20000000018 */
[----:B------:R-:W-:-:S02]  /*03b0*/  IMAD.WIDE R24, R17, 0x4, R14 ;  /* 0x0000000411187825 */ /* 0x000fc400078e020e */
[----:B------:R-:W2:Y:S04]  /*03c0*/  LDG.E R14, desc[UR4][R2.64+0x8] ;  /* 0x00000804020e7981 */ /* 0x000ea8000c1e1900 */
[----:B------:R-:W2:Y:S01]  /*03d0*/  LDG.E R24, desc[UR4][R24.64] ;  /* 0x0000000418187981 */ /* 0x000ea2000c1e1900 */
[----:B---3--:R-:W-:Y:S01]  /*03e0*/  FFMA R12, R23, R12, R26 ;  /* 0x0000000c170c7223 */ /* 0x008fe2000000001a */
[----:B------:R-:W-:-:S03]  /*03f0*/  IADD3 R22, PT, PT, R22, 0x8, RZ ;  /* 0x0000000816167810 */ /* 0x000fc60007ffe0ff */
[----:B----4-:R-:W-:Y:S01]  /*0400*/  FFMA R29, R29, R4, R12 ;  /* 0x000000041d1d7223 */ /* 0x010fe2000000000c */
[----:B------:R-:W-:-:S03]  /*0410*/  ISETP.NE.AND P1, PT, R22, RZ, PT ;  /* 0x000000ff1600720c */ /* 0x000fc60003f25270 */
[----:B-----5:R-:W-:Y:S01]  /*0420*/  FFMA R8, R28, R8, R29 ;  /* 0x000000081c087223 */ /* 0x020fe2000000001d */
[----:B------:R-:W-:-:S03]  /*0430*/  IADD3 R4, P2, PT, R2, 0x20, RZ ;  /* 0x0000002002047810 */ /* 0x000fc60007f5e0ff */
[----:B------:R-:W-:Y:S01]  /*0440*/  FFMA R6, R5, R6, R8 ;  /* 0x0000000605067223 */ /* 0x000fe20000000008 */
[----:B------:R-:W-:Y:S02]  /*0450*/  IADD3.X R5, PT, PT, RZ, R3, RZ, P2, !PT ;  /* 0x00000003ff057210 */ /* 0x000fe400017fe4ff */
[----:B------:R-:W-:Y:S01]  /*0460*/  LEA R18, R17, R18, 0x3 ;  /* 0x0000001211127211 */ /* 0x000fe200078e18ff */
[----:B------:R-:W-:-:S04]  /*0470*/  FFMA R7, R7, R10, R6 ;  /* 0x0000000a07077223 */ /* 0x000fc80000000006 */
[----:B--2---:R-:W-:-:S04]  /*0480*/  FFMA R14, R14, R13, R7 ;  /* 0x0000000d0e0e7223 */ /* 0x004fc80000000007 */
[----:B------:R-:W-:Y:S01]  /*0490*/  FFMA R24, R9, R24, R14 ;  /* 0x0000001809187223 */ /* 0x000fe2000000000e */
[----:B------:R-:W-:Y:S06]  /*04a0*/  @P1 BRA `(.L_x_45) ;  /* 0xfffffffc005c1947 */ /* 0x000fec000383ffff */
.L_x_44:
[----:B------:R-:W-:Y:S05]  /*04b0*/  @!P0 BRA `(.L_x_43) ;  /* 0x0000000000fc8947 */ /* 0x000fea0003800000 */
[----:B------:R-:W-:Y:S02]  /*04c0*/  ISETP.GE.U32.AND P1, PT, R27, 0x4, PT ;  /* 0x000000041b00780c */ /* 0x000fe40003f26070 */
[----:B------:R-:W-:-:S04]  /*04d0*/  LOP3.LUT R14, R19, 0x3, RZ, 0xc0, !PT ;  /* 0x00000003130e7812 */ /* 0x000fc800078ec0ff */
[----:B------:R-:W-:-:S07]  /*04e0*/  ISETP.NE.AND P0, PT, R14, RZ, PT ;  /* 0x000000ff0e00720c */ /* 0x000fce0003f05270 */
[----:B------:R-:W-:Y:S06]  /*04f0*/  @!P1 BRA `(.L_x_46) ;  /* 0x00000000006c9947 */ /* 0x000fec0003800000 */
[----:B------:R-:W0:Y:S01]  /*0500*/  LDC.64 R4, c[0x0][0x388] ;  /* 0x0000e200ff047b82 */ /* 0x000e220000000a00 */
[----:B------:R-:W1:Y:S01]  /*0510*/  LDCU.64 UR6, c[0x0][0x380] ;  /* 0x00007000ff0677ac */ /* 0x000e620008000a00 */
[----:B------:R-:W-:Y:S01]  /*0520*/  IMAD R7, R21, R17, R0 ;  /* 0x0000001115077224 */ /* 0x000fe200078e0200 */
[CC--:B------:R-:W-:Y:S02]  /*0530*/  IADD3 R3, PT, PT, R20.reuse, R21.reuse, RZ ;  /* 0x0000001514037210 */ /* 0x0c0fe40007ffe0ff */
[----:B------:R-:W-:-:S03]  /*0540*/  IADD3 R8, P1, PT, R20, R21, RZ ;  /* 0x0000001514087210 */ /* 0x000fc60007f3e0ff */
[----:B------:R-:W2:Y:S01]  /*0550*/  LDC.64 R12, c[0x0][0x380] ;  /* 0x0000e000ff0c7b82 */ /* 0x000ea20000000a00 */
[----:B0-----:R-:W-:-:S04]  /*0560*/  IMAD.WIDE R4, R7, 0x4, R4 ;  /* 0x0000000407047825 */ /* 0x001fc800078e0204 */
[----:B------:R-:W-:Y:S02]  /*0570*/  IMAD.WIDE R6, R17, 0x4, R4 ;  /* 0x0000000411067825 */ /* 0x000fe400078e0204 */
[----:B------:R-:W3:Y:S02]  /*0580*/  LDG.E R4, desc[UR4][R4.64] ;  /* 0x0000000404047981 */ /* 0x000ee4000c1e1900 */
[----:B--2---:R-:W-:Y:S01]  /*0590*/  IMAD.WIDE.U32 R12, R3, 0x4, R12 ;  /* 0x00000004030c7825 */ /* 0x004fe200078e000c */
[----:B------:R-:W-:Y:S02]  /*05a0*/  IADD3.X R3, PT, PT, RZ, RZ, RZ, P1, !PT ;  /* 0x000000ffff037210 */ /* 0x000fe40000ffe4ff */
[----:B-1----:R-:W-:-:S03]  /*05b0*/  LEA R2, P1, R8, UR6, 0x2 ;  /* 0x0000000608027c11 */ /* 0x002fc6000f8210ff */
[----:B------:R-:W3:Y:S01]  /*05c0*/  LDG.E R13, desc[UR4][R12.64] ;  /* 0x000000040c0d7981 */ /* 0x000ee2000c1e1900 */
[----:B------:R-:W-:Y:S01]  /*05d0*/  LEA.HI.X R3, R8, UR7, R3, 0x2, P1 ;  /* 0x0000000708037c11 */ /* 0x000fe200088f1403 */
[C---:B------:R-:W-:Y:S02]  /*05e0*/  IMAD.WIDE R8, R17.reuse, 0x4, R6 ;  /* 0x0000000411087825 */ /* 0x040fe400078e0206 */
[----:B------:R-:W2:Y:S04]  /*05f0*/  LDG.E R6, desc[UR4][R6.64] ;  /* 0x0000000406067981 */ /* 0x000ea8000c1e1900 */
[----:B------:R-:W2:Y:S01]  /*0600*/  LDG.E R15, desc[UR4][R2.64+0x4] ;  /* 0x00000404020f7981 */ /* 0x000ea2000c1e1900 */
[----:B------:R-:W-:-:S03]  /*0610*/  IMAD.WIDE R10, R17, 0x4, R8 ;  /* 0x00000004110a7825 */ /* 0x000fc600078e0208 */
[----:B------:R-:W4:Y:S04]  /*0620*/  LDG.E R22, desc[UR4][R8.64] ;  /* 0x0000000408167981 */ /* 0x000f28000c1e1900 */
[----:B------:R-:W4:Y:S04]  /*0630*/  LDG.E R18, desc[UR4][R2.64+0x8] ;  /* 0x0000080402127981 */ /* 0x000f28000c1e1900 */
[----:B------:R-:W5:Y:S04]  /*0640*/  LDG.E R26, desc[UR4][R2.64+0xc] ;  /* 0x00000c04021a7981 */ /* 0x000f68000c1e1900 */
[----:B------:R-:W5:Y:S01]  /*0650*/  LDG.E R10, desc[UR4][R10.64] ;  /* 0x000000040a0a7981 */ /* 0x000f62000c1e1900 */
[----:B------:R-:W-:Y:S01]  /*0660*/  IADD3 R21, PT, PT, R21, 0x4, RZ ;  /* 0x0000000415157810 */ /* 0x000fe20007ffe0ff */
[----:B---3--:R-:W-:-:S04]  /*0670*/  FFMA R24, R13, R4, R24 ;  /* 0x000000040d187223 */ /* 0x008fc80000000018 */
[----:B--2---:R-:W-:-:S04]  /*0680*/  FFMA R15, R15, R6, R24 ;  /* 0x000000060f0f7223 */ /* 0x004fc80000000018 */
[----:B----4-:R-:W-:-:S04]  /*0690*/  FFMA R15, R18, R22, R15 ;  /* 0x00000016120f7223 */ /* 0x010fc8000000000f */
[----:B-----5:R-:W-:-:S07]  /*06a0*/  FFMA R24, R26, R10, R15 ;  /* 0x0000000a1a187223 */ /* 0x020fce000000000f */
.L_x_46:
[----:B------:R-:W-:Y:S05]  /*06b0*/  @!P0 BRA `(.L_x_43) ;  /* 0x00000000007c8947 */ /* 0x000fea0003800000 */
[----:B------:R-:W-:Y:S01]  /*06c0*/  ISETP.NE.AND P1, PT, R14, 0x1, PT ;  /* 0x000000010e00780c */ /* 0x000fe20003f25270 */
[----:B------:R-:W0:Y:S01]  /*06d0*/  LDC.64 R10, c[0x0][0x380] ;  /* 0x0000e000ff0a7b82 */ /* 0x000e220000000a00 */
[----:B------:R-:W-:-:S04]  /*06e0*/  LOP3.LUT R19, R19, 0x1, RZ, 0xc0, !PT ;  /* 0x0000000113137812 */ /* 0x000fc800078ec0ff */
[----:B------:R-:W-:-:S03]  /*06f0*/  ISETP.NE.U32.AND P0, PT, R19, 0x1, PT ;  /* 0x000000011300780c */ /* 0x000fc60003f05070 */
[----:B------:R-:W1:Y:S04]  /*0700*/  LDC.64 R8, c[0x0][0x388] ;  /* 0x0000e200ff087b82 */ /* 0x000e680000000a00 */
[CC--:B------:R-:W-:Y:S02]  /*0710*/  @P1 IADD3 R13, PT, PT, R20.reuse, R21.reuse, RZ ;  /* 0x00000015140d1210 */ /* 0x0c0fe40007ffe0ff */
[----:B------:R-:W-:Y:S02]  /*0720*/  @P1 IADD3 R12, P2, PT, R20, R21, RZ ;  /* 0x00000015140c1210 */ /* 0x000fe40007f5e0ff */
[----:B------:R-:W2:Y:S02]  /*0730*/  @P1 LDC.64 R2, c[0x0][0x380] ;  /* 0x0000e000ff021b82 */ /* 0x000ea40000000a00 */
[----:B------:R-:W-:-:S06]  /*0740*/  @P1 IADD3.X R14, PT, PT, RZ, RZ, RZ, P2, !PT ;  /* 0x000000ffff0e1210 */ /* 0x000fcc00017fe4ff */
[----:B------:R-:W3:Y:S01]  /*0750*/  LDC.64 R4, c[0x0][0x380] ;  /* 0x0000e000ff047b82 */ /* 0x000ee20000000a00 */
[----:B0-----:R-:W-:-:S04]  /*0760*/  @P1 IMAD.WIDE.U32 R10, R13, 0x4, R10 ;  /* 0x000000040d0a1825 */ /* 0x001fc800078e000a */
[C---:B------:R-:W-:Y:S01]  /*0770*/  @P1 IMAD R13, R21.reuse, R17, R0 ;  /* 0x00000011150d1224 */ /* 0x040fe200078e0200 */
[----:B------:R-:W-:Y:S01]  /*0780*/  @P1 IADD3 R21, PT, PT, R21, 0x2, RZ ;  /* 0x0000000215151810 */ /* 0x000fe20007ffe0ff */
[----:B------:R-:W4:Y:S01]  /*0790*/  @P1 LDG.E R11, desc[UR4][R10.64] ;  /* 0x000000040a0b1981 */ /* 0x000f22000c1e1900 */
[----:B------:R-:W0:Y:S01]  /*07a0*/  LDC.64 R6, c[0x0][0x388] ;  /* 0x0000e200ff067b82 */ /* 0x000e220000000a00 */
[----:B-1----:R-:W-:Y:S01]  /*07b0*/  @P1 IMAD.WIDE R8, R13, 0x4, R8 ;  /* 0x000000040d081825 */ /* 0x002fe200078e0208 */
[----:B------:R-:W-:Y:S02]  /*07c0*/  @!P0 IADD3 R15, PT, PT, R20, R21, RZ ;  /* 0x00000015140f8210 */ /* 0x000fe40007ffe0ff */
[----:B--2---:R-:W-:Y:S01]  /*07d0*/  @P1 LEA R2, P2, R12, R2, 0x2 ;  /* 0x000000020c021211 */ /* 0x004fe200078410ff */
[----:B------:R-:W-:-:S03]  /*07e0*/  @!P0 IMAD R21, R21, R17, R0 ;  /* 0x0000001115158224 */ /* 0x000fc600078e0200 */
[----:B------:R-:W-:Y:S01]  /*07f0*/  @P1 LEA.HI.X R3, R12, R3, R14, 0x2, P2 ;  /* 0x000000030c031211 */ /* 0x000fe200010f140e */
[----:B------:R-:W-:Y:S01]  /*0800*/  @P1 IMAD.WIDE R12, R17, 0x4, R8 ;  /* 0x00000004110c1825 */ /* 0x000fe200078e0208 */
[----:B------:R-:W4:Y:S03]  /*0810*/  @P1 LDG.E R14, desc[UR4][R8.64] ;  /* 0x00000004080e1981 */ /* 0x000f26000c1e1900 */
[----:B---3--:R-:W-:Y:S01]  /*0820*/  @!P0 IMAD.WIDE.U32 R4, R15, 0x4, R4 ;  /* 0x000000040f048825 */ /* 0x008fe200078e0004 */
[----:B------:R-:W2:Y:S04]  /*0830*/  @P1 LDG.E R2, desc[UR4][R2.64+0x4] ;  /* 0x0000040402021981 */ /* 0x000ea8000c1e1900 */
[----:B------:R-:W2:Y:S01]  /*0840*/  @P1 LDG.E R12, desc[UR4][R12.64] ;  /* 0x000000040c0c1981 */ /* 0x000ea2000c1e1900 */
[----:B0-----:R-:W-:-:S03]  /*0850*/  @!P0 IMAD.WIDE R6, R21, 0x4, R6 ;  /* 0x0000000415068825 */ /* 0x001fc600078e0206 */
[----:B------:R-:W3:Y:S04]  /*0860*/  @!P0 LDG.E R5, desc[UR4][R4.64] ;  /* 0x0000000404058981 */ /* 0x000ee8000c1e1900 */
[----:B------:R-:W3:Y:S01]  /*0870*/  @!P0 LDG.E R6, desc[UR4][R6.64] ;  /* 0x0000000406068981 */ /* 0x000ee2000c1e1900 */
[----:B----4-:R-:W-:-:S04]  /*0880*/  @P1 FFMA R11, R11, R14, R24 ;  /* 0x0000000e0b0b1223 */ /* 0x010fc80000000018 */
[----:B--2---:R-:W-:-:S04]  /*0890*/  @P1 FFMA R24, R2, R12, R11 ;  /* 0x0000000c02181223 */ /* 0x004fc8000000000b */
[----:B---3--:R-:W-:-:S07]  /*08a0*/  @!P0 FFMA R24, R5, R6, R24 ;  /* 0x0000000605188223 */ /* 0x008fce0000000018 */
.L_x_43:
[----:B------:R-:W0:Y:S01]  /*08b0*/  LDC.64 R2, c[0x0][0x390] ;  /* 0x0000e400ff027b82 */ /* 0x000e220000000a00 */
[----:B------:R-:W-:-:S04]  /*08c0*/  IMAD R17, R16, R17, R0 ;  /* 0x0000001110117224 */ /* 0x000fc800078e0200 */
[----:B0-----:R-:W-:-:S05]  /*08d0*/  IMAD.WIDE R2, R17, 0x4, R2 ;  /* 0x0000000411027825 */ /* 0x001fca00078e0202 */
[----:B------:R-:W-:Y:S01]  /*08e0*/  STG.E desc[UR4][R2.64], R24 ;  /* 0x0000001802007986 */ /* 0x000fe2000c101904 */
[----:B------:R-:W-:Y:S05]  /*08f0*/  EXIT ;  /* 0x000000000000794d */ /* 0x000fea0003800000 */
.L_x_47:
        /* <DEDUP_REMOVED lines=16> */
.L_x_56:


//--------------------- .nv.shared._Z12sgemmTillingILi16ELi16EEvPfS0_S0_iii --------------------------
	.section	.nv.shared._Z12sgemmTillingILi16ELi16EEvPfS0_S0_iii,"aw",@nobits
	.sectionflags	@""
	.align	4
.nv.shared._Z12sgemmTillingILi16ELi16EEvPfS0_S0_iii:
	.zero		3072


//--------------------- .nv.shared.reserved.0     --------------------------
	.section	.nv.shared.reserved.0,"aw",@nobits
	.weak		__nv_reservedSMEM_offset_0_alias
	.size		__nv_reservedSMEM_offset_0_alias, 0, 64
	.other		__nv_reservedSMEM_offset_0_alias,@"STO_CUDA_RESERVED_SHARED STV_DEFAULT"
__nv_reservedSMEM_offset_0_alias:
	.zero		0
	.zero		64


//--------------------- .nv.shared._Z14sgemmTillingV6PfS_S_iii --------------------------
	.section	.nv.shared._Z14sgemmTillingV6PfS_S_iii,"aw",@nobits
	.sectionflags	@""
	.align	4
.nv.shared._Z14sgemmTillingV6PfS_S_iii:
	.zero		9216


//--------------------- .nv.shared._Z14sgemmTillingV5PfS_S_iii --------------------------
	.section	.nv.shared._Z14sgemmTillingV5PfS_S_iii,"aw",@nobits
	.sectionflags	@""
	.align	4
.nv.shared._Z14sgemmTillingV5PfS_S_iii:
	.zero		9216


//--------------------- .nv.shared._Z14sgemmTillingV4PfS_S_iii --------------------------
	.section	.nv.shared._Z14sgemmTillingV4PfS_S_iii,"aw",@nobits
	.sectionflags	@""
	.align	4
.nv.shared._Z14sgemmTillingV4PfS_S_iii:
	.zero		9216


//--------------------- .nv.shared._Z16sgemmTillingV3_5PfS_S_iii --------------------------
	.section	.nv.shared._Z16sgemmTillingV3_5PfS_S_iii,"aw",@nobits
	.sectionflags	@""
	.align	4
.nv.shared._Z16sgemmTillingV3_5PfS_S_iii:
	.zero		9216


//--------------------- .nv.shared._Z14sgemmTillingV3PfS_S_iii --------------------------
	.section	.nv.shared._Z14sgemmTillingV3PfS_S_iii,"aw",@nobits
	.sectionflags	@""
	.align	4
.nv.shared._Z14sgemmTillingV3PfS_S_iii:
	.zero		9216


//--------------------- .nv.shared._Z16sgemmTillingV2_5PfS_S_iii --------------------------
	.section	.nv.shared._Z16sgemmTillingV2_5PfS_S_iii,"aw",@nobits
	.sectionflags	@""
	.align	4
.nv.shared._Z16sgemmTillingV2_5PfS_S_iii:
	.zero		9216


//--------------------- .nv.shared._Z14sgemmTillingV2PfS_S_iii --------------------------
	.section	.nv.shared._Z14sgemmTillingV2PfS_S_iii,"aw",@nobits
	.sectionflags	@""
	.align	4
.nv.shared._Z14sgemmTillingV2PfS_S_iii:
	.zero		9216


//--------------------- .nv.constant0._Z12sgemmTillingILi16ELi16EEvPfS0_S0_iii --------------------------
	.section	.nv.constant0._Z12sgemmTillingILi16ELi16EEvPfS0_S0_iii,"a",@progbits
	.sectionflags	@""
	.align	4
.nv.constant0._Z12sgemmTillingILi16ELi16EEvPfS0_S0_iii:
	.zero		932


//--------------------- .nv.constant0._Z14sgemmTillingV6PfS_S_iii --------------------------
	.section	.nv.constant0._Z14sgemmTillingV6PfS_S_iii,"a",@progbits
	.sectionflags	@""
	.align	4
.nv.constant0._Z14sgemmTillingV6PfS_S_iii:
	.zero		932


//--------------------- .nv.constant0._Z14sgemmTillingV5PfS_S_iii --------------------------
	.section	.nv.constant0._Z14sgemmTillingV5PfS_S_iii,"a",@progbits
	.sectionflags	@""
	.align	4
.nv.constant0._Z14sgemmTillingV5PfS_S_iii:
	.zero		932


//--------------------- .nv.constant0._Z14sgemmTillingV4PfS_S_iii --------------------------
	.section	.nv.constant0._Z14sgemmTillingV4PfS_S_iii,"a",@progbits
	.sectionflags	@""
	.align	4
.nv.constant0._Z14sgemmTillingV4PfS_S_iii:
	.zero		932


//--------------------- .nv.constant0._Z16sgemmTillingV3_5PfS_S_iii --------------------------
	.section	.nv.constant0._Z16sgemmTillingV3_5PfS_S_iii,"a",@progbits
	.sectionflags	@""
	.align	4
.nv.constant0._Z16sgemmTillingV3_5PfS_S_iii:
	.zero		932


//--------------------- .nv.constant0._Z14sgemmTillingV3PfS_S_iii --------------------------
	.section	.nv.constant0._Z14sgemmTillingV3PfS_S_iii,"a",@progbits
	.sectionflags	@""
	.align	4
.nv.constant0._Z14sgemmTillingV3PfS_S_iii:
	.zero		932


//--------------------- .nv.constant0._Z16sgemmTillingV2_5PfS_S_iii --------------------------
	.section	.nv.constant0._Z16sgemmTillingV2_5PfS_S_iii,"a",@progbits
	.sectionflags	@""
	.align	4
.nv.constant0._Z16sgemmTillingV2_5PfS_S_iii:
	.zero		932


//--------------------- .nv.constant0._Z14sgemmTillingV2PfS_S_iii --------------------------
	.section	.nv.constant0._Z14sgemmTillingV2PfS_S_iii,"a",@progbits
	.sectionflags	@""
	.align	4
.nv.constant0._Z14sgemmTillingV2PfS_S_iii:
	.zero		932


//--------------------- .nv.constant0._Z10sgemmNaivePfS_S_iii --------------------------
	.section	.nv.constant0._Z10sgemmNaivePfS_S_iii,"a",@progbits
	.sectionflags	@""
	.align	4
.nv.constant0._Z10sgemmNaivePfS_S_iii:
	.zero		932


//--------------------- SYMBOLS --------------------------

	.type		.nv.reservedSmem.offset0,@object
	.size		.nv.reservedSmem.offset0,0x4
	.type		.nv.reservedSmem.cap,@object
	.size		.nv.reservedSmem.cap,0x4
